	.target	sm_90a

	.elftype	@"ET_EXEC"


//--------------------- .note.nv.tkinfo           --------------------------
	.section	.note.nv.tkinfo,"",@"SHT_NOTE"
	.sectionflags	@"SHF_NOTE_NV_TKINFO"
	.tkinfo
        /*0018*/ 	.word	0x00000002
        /*0030*/ 	.string	""
        /*0030*/ 	.string	"ptxas"
        /*0030*/ 	.string	"Cuda compilation tools, release 13.0, V13.0.88"
        /*0030*/ 	.string	"Build cuda_13.0.r13.0/compiler.36424714_0"
        /*0030*/ 	.string	"-v  -suppress-debug-info  -lineinfo  -arch sm_90a "



//--------------------- .note.nv.cuinfo           --------------------------
	.section	.note.nv.cuinfo,"",@"SHT_NOTE"
	.sectionflags	@"SHF_NOTE_NV_CUINFO"
        /*0018*/ 	.short	0x0002
        /*001a*/ 	.short	0x005a
        /*001c*/ 	.short	0x0082
	.zero		2


//--------------------- .nv.info                  --------------------------
	.section	.nv.info,"",@"SHT_CUDA_INFO"
	.align	4


	//----- nvinfo : EIATTR_REGCOUNT
	.align		4
        /*0000*/ 	.byte	0x04, 0x2f
        /*0002*/ 	.short	(.L_1 - .L_0)
	.align		4
.L_0:
        /*0004*/ 	.word	index@(matmul_kernel)
        /*0008*/ 	.word	0x000000ff


	//----- nvinfo : EIATTR_FRAME_SIZE
	.align		4
.L_1:
        /*000c*/ 	.byte	0x04, 0x11
        /*000e*/ 	.short	(.L_3 - .L_2)
	.align		4
.L_2:
        /*0010*/ 	.word	index@(matmul_kernel)
        /*0014*/ 	.word	0x00002190


	//----- nvinfo : EIATTR_MIN_STACK_SIZE
	.align		4
.L_3:
        /*0018*/ 	.byte	0x04, 0x12
        /*001a*/ 	.short	(.L_5 - .L_4)
	.align		4
.L_4:
        /*001c*/ 	.word	index@(matmul_kernel)
        /*0020*/ 	.word	0x00002190
.L_5:


//--------------------- .nv.compat                --------------------------
	.section	.nv.compat,"",@"SHT_CUDA_COMPAT_INFO"
	.align	4
        /*0000*/ 	.byte	0x02, 0x09, 0x01, 0x00, 0x02, 0x02, 0x04, 0x00, 0x02, 0x05, 0x05, 0x00, 0x03, 0x07, 0x01, 0x01
        /*0010*/ 	.byte	0x02, 0x03, 0x00, 0x00, 0x02, 0x06, 0x01, 0x00, 0x04, 0x0b, 0x08, 0x00, 0x00, 0x00, 0x00, 0x00
        /*0020*/ 	.byte	0x00, 0x00, 0x00, 0x00


//--------------------- .nv.info.matmul_kernel    --------------------------
	.section	.nv.info.matmul_kernel,"",@"SHT_CUDA_INFO"
	.sectionflags	@""
	.align	4


	//----- nvinfo : EIATTR_CUDA_API_VERSION
	.align		4
        /*0000*/ 	.byte	0x04, 0x37
        /*0002*/ 	.short	(.L_7 - .L_6)
.L_6:
        /*0004*/ 	.word	0x00000082


	//----- nvinfo : EIATTR_KPARAM_INFO
	.align		4
.L_7:
        /*0008*/ 	.byte	0x04, 0x17
        /*000a*/ 	.short	(.L_9 - .L_8)
.L_8:
        /*000c*/ 	.word	0x00000000
        /*0010*/ 	.short	0x000d
        /*0012*/ 	.short	0x0048
        /*0014*/ 	.byte	0x00, 0xf4, 0x21, 0x00


	//----- nvinfo : EIATTR_KPARAM_INFO
	.align		4
.L_9:
        /*0018*/ 	.byte	0x04, 0x17
        /*001a*/ 	.short	(.L_11 - .L_10)
.L_10:
        /*001c*/ 	.word	0x00000000
        /*0020*/ 	.short	0x000c
        /*0022*/ 	.short	0x0040
        /*0024*/ 	.byte	0x00, 0xf4, 0x21, 0x00


	//----- nvinfo : EIATTR_KPARAM_INFO
	.align		4
.L_11:
        /*0028*/ 	.byte	0x04, 0x17
        /*002a*/ 	.short	(.L_13 - .L_12)
.L_12:
        /*002c*/ 	.word	0x00000000
        /*0030*/ 	.short	0x000b
        /*0032*/ 	.short	0x0038
        /*0034*/ 	.byte	0x00, 0xf0, 0x11, 0x00


	//----- nvinfo : EIATTR_KPARAM_INFO
	.align		4
.L_13:
        /*0038*/ 	.byte	0x04, 0x17
        /*003a*/ 	.short	(.L_15 - .L_14)
.L_14:
        /*003c*/ 	.word	0x00000000
        /*0040*/ 	.short	0x000a
        /*0042*/ 	.short	0x0034
        /*0044*/ 	.byte	0x00, 0xf0, 0x11, 0x00


	//----- nvinfo : EIATTR_KPARAM_INFO
	.align		4
.L_15:
        /*0048*/ 	.byte	0x04, 0x17
        /*004a*/ 	.short	(.L_17 - .L_16)
.L_16:
        /*004c*/ 	.word	0x00000000
        /*0050*/ 	.short	0x0009
        /*0052*/ 	.short	0x0030
        /*0054*/ 	.byte	0x00, 0xf0, 0x11, 0x00


	//----- nvinfo : EIATTR_KPARAM_INFO
	.align		4
.L_17:
        /*0058*/ 	.byte	0x04, 0x17
        /*005a*/ 	.short	(.L_19 - .L_18)
.L_18:
        /*005c*/ 	.word	0x00000000
        /*0060*/ 	.short	0x0008
        /*0062*/ 	.short	0x002c
        /*0064*/ 	.byte	0x00, 0xf0, 0x11, 0x00


	//----- nvinfo : EIATTR_KPARAM_INFO
	.align		4
.L_19:
        /*0068*/ 	.byte	0x04, 0x17
        /*006a*/ 	.short	(.L_21 - .L_20)
.L_20:
        /*006c*/ 	.word	0x00000000
        /*0070*/ 	.short	0x0007
        /*0072*/ 	.short	0x0028
        /*0074*/ 	.byte	0x00, 0xf0, 0x11, 0x00


	//----- nvinfo : EIATTR_KPARAM_INFO
	.align		4
.L_21:
        /*0078*/ 	.byte	0x04, 0x17
        /*007a*/ 	.short	(.L_23 - .L_22)
.L_22:
        /*007c*/ 	.word	0x00000000
        /*0080*/ 	.short	0x0006
        /*0082*/ 	.short	0x0024
        /*0084*/ 	.byte	0x00, 0xf0, 0x11, 0x00


	//----- nvinfo : EIATTR_KPARAM_INFO
	.align		4
.L_23:
        /*0088*/ 	.byte	0x04, 0x17
        /*008a*/ 	.short	(.L_25 - .L_24)
.L_24:
        /*008c*/ 	.word	0x00000000
        /*0090*/ 	.short	0x0005
        /*0092*/ 	.short	0x0020
        /*0094*/ 	.byte	0x00, 0xf0, 0x11, 0x00


	//----- nvinfo : EIATTR_KPARAM_INFO
	.align		4
.L_25:
        /*0098*/ 	.byte	0x04, 0x17
        /*009a*/ 	.short	(.L_27 - .L_26)
.L_26:
        /*009c*/ 	.word	0x00000000
        /*00a0*/ 	.short	0x0004
        /*00a2*/ 	.short	0x001c
        /*00a4*/ 	.byte	0x00, 0xf0, 0x11, 0x00


	//----- nvinfo : EIATTR_KPARAM_INFO
	.align		4
.L_27:
        /*00a8*/ 	.byte	0x04, 0x17
        /*00aa*/ 	.short	(.L_29 - .L_28)
.L_28:
        /*00ac*/ 	.word	0x00000000
        /*00b0*/ 	.short	0x0003
        /*00b2*/ 	.short	0x0018
        /*00b4*/ 	.byte	0x00, 0xf0, 0x11, 0x00


	//----- nvinfo : EIATTR_KPARAM_INFO
	.align		4
.L_29:
        /*00b8*/ 	.byte	0x04, 0x17
        /*00ba*/ 	.short	(.L_31 - .L_30)
.L_30:
        /*00bc*/ 	.word	0x00000000
        /*00c0*/ 	.short	0x0002
        /*00c2*/ 	.short	0x0010
        /*00c4*/ 	.byte	0x00, 0xf4, 0x21, 0x00


	//----- nvinfo : EIATTR_KPARAM_INFO
	.align		4
.L_31:
        /*00c8*/ 	.byte	0x04, 0x17
        /*00ca*/ 	.short	(.L_33 - .L_32)
.L_32:
        /*00cc*/ 	.word	0x00000000
        /*00d0*/ 	.short	0x0001
        /*00d2*/ 	.short	0x0008
        /*00d4*/ 	.byte	0x00, 0xf4, 0x21, 0x00


	//----- nvinfo : EIATTR_KPARAM_INFO
	.align		4
.L_33:
        /*00d8*/ 	.byte	0x04, 0x17
        /*00da*/ 	.short	(.L_35 - .L_34)
.L_34:
        /*00dc*/ 	.word	0x00000000
        /*00e0*/ 	.short	0x0000
        /*00e2*/ 	.short	0x0000
        /*00e4*/ 	.byte	0x00, 0xf4, 0x21, 0x00


	//----- nvinfo : EIATTR_SPARSE_MMA_MASK
	.align		4
.L_35:
        /*00e8*/ 	.byte	0x03, 0x50
        /*00ea*/ 	.short	0x0000


	//----- nvinfo : EIATTR_MAXREG_COUNT
	.align		4
        /*00ec*/ 	.byte	0x03, 0x1b
        /*00ee*/ 	.short	0x00ff


	//----- nvinfo : EIATTR_NUM_BARRIERS
	.align		4
        /*00f0*/ 	.byte	0x02, 0x4c
        /*00f2*/ 	.byte	0x01
	.zero		1


	//----- nvinfo : EIATTR_ANNOTATIONS
	.align		4
        /*00f4*/ 	.byte	0x04, 0x55
        /*00f6*/ 	.short	(.L_37 - .L_36)


	//   ....[0]....
.L_36:
        /*00f8*/ 	.word	0x00000001
        /*00fc*/ 	.byte	0x80, 0x00, 0x00, 0x00, 0x01, 0x00, 0x00, 0x00, 0x60, 0x08, 0x00, 0x00, 0x01, 0x00, 0x00, 0x00
        /* <DEDUP_REMOVED lines=3989> */
        /*fa5c*/ 	.byte	0x50, 0x2f, 0x05, 0x00


	//----- nvinfo : EIATTR_MERCURY_ISA_VERSION
	.align		4
.L_37:
        /*fa60*/ 	.byte	0x03, 0x5f
        /*fa62*/ 	.short	0x0101


	//----- nvinfo : EIATTR_EXIT_INSTR_OFFSETS
	.align		4
        /*fa64*/ 	.byte	0x04, 0x1c
        /*fa66*/ 	.short	(.L_39 - .L_38)


	//   ....[0]....
.L_38:
        /*fa68*/ 	.word	0x000533b0


	//   ....[1]....
        /*fa6c*/ 	.word	0x000533d0


	//----- nvinfo : EIATTR_REQNTID
	.align		4
.L_39:
        /*fa70*/ 	.byte	0x04, 0x10
        /*fa72*/ 	.short	(.L_41 - .L_40)
.L_40:
        /*fa74*/ 	.word	0x00000080
        /*fa78*/ 	.word	0x00000001
        /*fa7c*/ 	.word	0x00000001


	//----- nvinfo : EIATTR_CBANK_PARAM_SIZE
	.align		4
.L_41:
        /*fa80*/ 	.byte	0x03, 0x19
        /*fa82*/ 	.short	0x0050


	//----- nvinfo : EIATTR_PARAM_CBANK
	.align		4
        /*fa84*/ 	.byte	0x04, 0x0a
        /*fa86*/ 	.short	(.L_43 - .L_42)
	.align		4
.L_42:
        /*fa88*/ 	.word	index@(.nv.constant0.matmul_kernel)
        /*fa8c*/ 	.short	0x0210
        /*fa8e*/ 	.short	0x0050


	//----- nvinfo : EIATTR_SW_WAR
	.align		4
.L_43:
        /*fa90*/ 	.byte	0x04, 0x36
        /*fa92*/ 	.short	(.L_45 - .L_44)
.L_44:
        /*fa94*/ 	.word	0x00000008
.L_45:


//--------------------- .nv.callgraph             --------------------------
	.section	.nv.callgraph,"",@"SHT_CUDA_CALLGRAPH"
	.align	4
	.sectionentsize	8
	.align		4
        /*0000*/ 	.word	0x00000000
	.align		4
        /*0004*/ 	.word	0xffffffff
	.align		4
        /*0008*/ 	.word	0x00000000
	.align		4
        /*000c*/ 	.word	0xfffffffe
	.align		4
        /*0010*/ 	.word	0x00000000
	.align		4
        /*0014*/ 	.word	0xfffffffd
	.align		4
        /*0018*/ 	.word	0x00000000
	.align		4
        /*001c*/ 	.word	0xfffffffc


//--------------------- .text.matmul_kernel       --------------------------
	.section	.text.matmul_kernel,"ax",@progbits
	.align	128
        .global         matmul_kernel
        .type           matmul_kernel,@function
        .size           matmul_kernel,(.L_x_3 - matmul_kernel)
        .other          matmul_kernel,@"STO_CUDA_ENTRY STV_DEFAULT"
matmul_kernel:
.text.matmul_kernel:
[----:B------:R-:W1:Y:S08]  /*0000*/  LDC R1, c[0x0][0x28] ;  /* 0x00000a00ff017b82 */ /* 0x000e700000000800 */
[----:B------:R-:W2:Y:S01]  /*0010*/  LDC.64 R2, c[0x0][0x228] ;  /* 0x00008a00ff027b82 */ /* 0x000ea20000000a00 */
[----:B-1----:R-:W-:Y:S01]  /*0020*/  VIADD R1, R1, 0xffffde70 ;  /* 0xffffde7001017836 */ /* 0x002fe20000000000 */
[----:B------:R-:W1:Y:S01]  /*0030*/  S2R R5, SR_CTAID.X ;  /* 0x0000000000057919 */ /* 0x000e620000002500 */
[----:B------:R-:W-:Y:S01]  /*0040*/  ULDC.64 UR4, c[0x0][0x218] ;  /* 0x0000860000047ab9 */ /* 0x000fe20000000a00 */
[----:B------:R-:W-:Y:S01]  /*0050*/  ULDC.64 UR6, c[0x0][0x210] ;  /* 0x0000840000067ab9 */ /* 0x000fe20000000a00 */
[----:B------:R-:W3:Y:S01]  /*0060*/  S2R R56, SR_TID.X ;  /* 0x0000000000387919 */ /* 0x000ee20000002100 */
[----:B--2---:R-:W-:Y:S01]  /*0070*/  IMAD.MOV.U32 R58, RZ, RZ, R3 ;  /* 0x000000ffff3a7224 */ /* 0x004fe200078e0003 */
[----:B------:R2:W-:Y:S01]  /*0080*/  STL.64 [R1+0x12c8], R2 ;  /* 0x0012c80201007387 */ /* 0x0005e20000100a00 */
[----:B------:R-:W-:-:S02]  /*0090*/  IMAD.MOV.U32 R54, RZ, RZ, R2 ;  /* 0x000000ffff367224 */ /* 0x000fc400078e0002 */
[----:B------:R-:W-:Y:S01]  /*00a0*/  VIADD R0, R58, 0x1ff ;  /* 0x000001ff3a007836 */ /* 0x000fe20000000000 */
[----:B------:R-:W-:Y:S02]  /*00b0*/  LOP3.LUT R244, RZ, R58, RZ, 0x33, !PT ;  /* 0x0000003afff47212 */ /* 0x000fe400078e33ff */
[-C--:B------:R-:W-:Y:S02]  /*00c0*/  IABS R13, R54.reuse ;  /* 0x00000036000d7213 */ /* 0x080fe40000000000 */
[----:B------:R-:W-:Y:S02]  /*00d0*/  LOP3.LUT R243, RZ, R54, RZ, 0x33, !PT ;  /* 0x00000036fff37212 */ /* 0x000fe400078e33ff */
[----:B-1----:R-:W-:Y:S02]  /*00e0*/  IABS R8, R5 ;  /* 0x0000000500087213 */ /* 0x002fe40000000000 */
[----:B--2---:R-:W-:Y:S02]  /*00f0*/  SHF.R.S32.HI R3, RZ, 0x1f, R0 ;  /* 0x0000001fff037819 */ /* 0x004fe40000011400 */
[----:B---3--:R-:W-:-:S02]  /*0100*/  LOP3.LUT R250, R56, 0x7f, RZ, 0xc0, !PT ;  /* 0x0000007f38fa7812 */ /* 0x008fc400078ec0ff */
[----:B------:R-:W-:Y:S02]  /*0110*/  LEA.HI R3, R3, R0, RZ, 0x9 ;  /* 0x0000000003037211 */ /* 0x000fe400078f48ff */
[----:B------:R-:W-:Y:S02]  /*0120*/  LOP3.LUT R15, R56, 0x60, RZ, 0xc0, !PT ;  /* 0x00000060380f7812 */ /* 0x000fe400078ec0ff */
[----:B------:R-:W-:-:S05]  /*0130*/  SHF.R.S32.HI R3, RZ, 0x9, R3 ;  /* 0x00000009ff037819 */ /* 0x000fca0000011403 */
[----:B------:R-:W-:-:S05]  /*0140*/  IMAD.SHL.U32 R4, R3, 0x4, RZ ;  /* 0x0000000403047824 */ /* 0x000fca00078e00ff */
[-C--:B------:R-:W-:Y:S02]  /*0150*/  IABS R7, R4.reuse ;  /* 0x0000000400077213 */ /* 0x080fe40000000000 */
[----:B------:R-:W-:Y:S02]  /*0160*/  IABS R10, R4 ;  /* 0x00000004000a7213 */ /* 0x000fe40000000000 */
[----:B------:R-:W1:Y:S08]  /*0170*/  I2F.RP R0, R7 ;  /* 0x0000000700007306 */ /* 0x000e700000209400 */
[----:B-1----:R-:W1:Y:S02]  /*0180*/  MUFU.RCP R0, R0 ;  /* 0x0000000000007308 */ /* 0x002e640000001000 */
[----:B-1----:R-:W-:-:S02]  /*0190*/  VIADD R2, R0, 0xffffffe ;  /* 0x0ffffffe00027836 */ /* 0x002fc40000000000 */
[----:B------:R-:W-:-:S04]  /*01a0*/  IMAD.MOV R0, RZ, RZ, -R10 ;  /* 0x000000ffff007224 */ /* 0x000fc800078e0a0a */
[----:B------:R1:W2:Y:S02]  /*01b0*/  F2I.FTZ.U32.TRUNC.NTZ R3, R2 ;  /* 0x0000000200037305 */ /* 0x0002a4000021f000 */
[----:B-1----:R-:W-:Y:S02]  /*01c0*/  IMAD.MOV.U32 R2, RZ, RZ, RZ ;  /* 0x000000ffff027224 */ /* 0x002fe400078e00ff */
[----:B--2---:R-:W-:-:S04]  /*01d0*/  IMAD.MOV R6, RZ, RZ, -R3 ;  /* 0x000000ffff067224 */ /* 0x004fc800078e0a03 */
[----:B------:R-:W-:Y:S02]  /*01e0*/  IMAD R9, R6, R7, RZ ;  /* 0x0000000706097224 */ /* 0x000fe400078e02ff */
[----:B------:R-:W-:Y:S02]  /*01f0*/  IMAD.MOV.U32 R6, RZ, RZ, R8 ;  /* 0x000000ffff067224 */ /* 0x000fe400078e0008 */
[----:B------:R-:W-:-:S06]  /*0200*/  IMAD.HI.U32 R3, R3, R9, R2 ;  /* 0x0000000903037227 */ /* 0x000fcc00078e0002 */
[----:B------:R-:W-:-:S04]  /*0210*/  IMAD.HI.U32 R3, R3, R6, RZ ;  /* 0x0000000603037227 */ /* 0x000fc800078e00ff */
[----:B------:R-:W-:-:S05]  /*0220*/  IMAD R0, R3, R0, R6 ;  /* 0x0000000003007224 */ /* 0x000fca00078e0206 */
[----:B------:R-:W-:-:S13]  /*0230*/  ISETP.GT.U32.AND P1, PT, R7, R0, PT ;  /* 0x000000000700720c */ /* 0x000fda0003f24070 */
[----:B------:R-:W-:Y:S02]  /*0240*/  @!P1 IMAD.IADD R0, R0, 0x1, -R7 ;  /* 0x0000000100009824 */ /* 0x000fe400078e0a07 */
[----:B------:R-:W-:Y:S01]  /*0250*/  @!P1 VIADD R3, R3, 0x1 ;  /* 0x0000000103039836 */ /* 0x000fe20000000000 */
[----:B------:R-:W-:Y:S02]  /*0260*/  ISETP.NE.AND P1, PT, R4, RZ, PT ;  /* 0x000000ff0400720c */ /* 0x000fe40003f25270 */
[----:B------:R-:W-:Y:S02]  /*0270*/  ISETP.GE.U32.AND P0, PT, R0, R7, PT ;  /* 0x000000070000720c */ /* 0x000fe40003f06070 */
[----:B------:R-:W-:-:S04]  /*0280*/  LOP3.LUT R0, R5, R4, RZ, 0x3c, !PT ;  /* 0x0000000405007212 */ /* 0x000fc800078e3cff */
[----:B------:R-:W-:Y:S01]  /*0290*/  ISETP.GE.AND P2, PT, R0, RZ, PT ;  /* 0x000000ff0000720c */ /* 0x000fe20003f46270 */
[----:B------:R-:W-:-:S06]  /*02a0*/  VIADD R0, R54, 0xff ;  /* 0x000000ff36007836 */ /* 0x000fcc0000000000 */
[----:B------:R-:W-:-:S04]  /*02b0*/  @P0 VIADD R3, R3, 0x1 ;  /* 0x0000000103030836 */ /* 0x000fc80000000000 */
[----:B------:R-:W-:Y:S01]  /*02c0*/  IMAD.MOV.U32 R2, RZ, RZ, R3 ;  /* 0x000000ffff027224 */ /* 0x000fe200078e0003 */
[----:B------:R-:W-:-:S03]  /*02d0*/  SHF.R.S32.HI R3, RZ, 0x1f, R0 ;  /* 0x0000001fff037819 */ /* 0x000fc60000011400 */
[----:B------:R-:W-:Y:S01]  /*02e0*/  @!P2 IMAD.MOV R2, RZ, RZ, -R2 ;  /* 0x000000ffff02a224 */ /* 0x000fe200078e0a02 */
[----:B------:R-:W-:Y:S02]  /*02f0*/  @!P1 LOP3.LUT R2, RZ, R4, RZ, 0x33, !PT ;  /* 0x00000004ff029212 */ /* 0x000fe400078e33ff */
[----:B------:R-:W-:-:S03]  /*0300*/  LEA.HI R3, R3, R0, RZ, 0x8 ;  /* 0x0000000003037211 */ /* 0x000fc600078f40ff */
[----:B------:R-:W-:Y:S02]  /*0310*/  IMAD.SHL.U32 R10, R2, 0x4, RZ ;  /* 0x00000004020a7824 */ /* 0x000fe400078e00ff */
[----:B------:R-:W-:-:S03]  /*0320*/  IMAD.MOV R2, RZ, RZ, -R2 ;  /* 0x000000ffff027224 */ /* 0x000fc600078e0a02 */
[----:B------:R-:W-:Y:S01]  /*0330*/  LEA.HI.SX32 R3, R3, -R10, 0x18 ;  /* 0x8000000a03037211 */ /* 0x000fe200078fc2ff */
[----:B------:R-:W-:Y:S02]  /*0340*/  IMAD R12, R4, R2, R5 ;  /* 0x00000002040c7224 */ /* 0x000fe400078e0205 */
[----:B------:R-:W-:Y:S01]  /*0350*/  IMAD.MOV.U32 R2, RZ, RZ, RZ ;  /* 0x000000ffff027224 */ /* 0x000fe200078e00ff */
[----:B------:R-:W-:Y:S02]  /*0360*/  VIMNMX R7, R3, 0x4, PT ;  /* 0x0000000403077848 */ /* 0x000fe40003fe0100 */
[----:B------:R-:W-:Y:S02]  /*0370*/  IABS R4, R12 ;  /* 0x0000000c00047213 */ /* 0x000fe40000000000 */
[-C--:B------:R-:W-:Y:S02]  /*0380*/  IABS R6, R7.reuse ;  /* 0x0000000700067213 */ /* 0x080fe40000000000 */
[----:B------:R-:W-:-:S02]  /*0390*/  IABS R8, R7 ;  /* 0x0000000700087213 */ /* 0x000fc40000000000 */
[----:B------:R-:W1:Y:S08]  /*03a0*/  I2F.RP R0, R6 ;  /* 0x0000000600007306 */ /* 0x000e700000209400 */
[----:B-1----:R-:W1:Y:S02]  /*03b0*/  MUFU.RCP R0, R0 ;  /* 0x0000000000007308 */ /* 0x002e640000001000 */
[----:B-1----:R-:W-:Y:S01]  /*03c0*/  VIADD R3, R0, 0xffffffe ;  /* 0x0ffffffe00037836 */ /* 0x002fe20000000000 */
[----:B------:R-:W-:-:S05]  /*03d0*/  IABS R0, R58 ;  /* 0x0000003a00007213 */ /* 0x000fca0000000000 */
[----:B------:R-:W1:Y:S02]  /*03e0*/  F2I.FTZ.U32.TRUNC.NTZ R3, R3 ;  /* 0x0000000300037305 */ /* 0x000e64000021f000 */
[----:B-1----:R-:W-:-:S04]  /*03f0*/  IMAD.MOV R9, RZ, RZ, -R3 ;  /* 0x000000ffff097224 */ /* 0x002fc800078e0a03 */
[----:B------:R-:W-:-:S04]  /*0400*/  IMAD R5, R9, R6, RZ ;  /* 0x0000000609057224 */ /* 0x000fc800078e02ff */
[----:B------:R-:W-:Y:S02]  /*0410*/  IMAD.HI.U32 R2, R3, R5, R2 ;  /* 0x0000000503027227 */ /* 0x000fe400078e0002 */
[----:B------:R-:W1:Y:S02]  /*0420*/  I2F.RP R5, R0 ;  /* 0x0000000000057306 */ /* 0x000e640000209400 */
[----:B------:R-:W-:Y:S02]  /*0430*/  IMAD.MOV.U32 R3, RZ, RZ, R4 ;  /* 0x000000ffff037224 */ /* 0x000fe400078e0004 */
[----:B------:R-:W-:Y:S02]  /*0440*/  IMAD.MOV R4, RZ, RZ, -R8 ;  /* 0x000000ffff047224 */ /* 0x000fe400078e0a08 */
[----:B------:R-:W-:-:S04]  /*0450*/  IMAD.HI.U32 R2, R2, R3, RZ ;  /* 0x0000000302027227 */ /* 0x000fc800078e00ff */
[----:B------:R-:W-:Y:S02]  /*0460*/  IMAD R3, R2, R4, R3 ;  /* 0x0000000402037224 */ /* 0x000fe400078e0203 */
[----:B------:R-:W2:Y:S03]  /*0470*/  I2F.RP R4, R13 ;  /* 0x0000000d00047306 */ /* 0x000ea60000209400 */
[----:B------:R-:W-:-:S05]  /*0480*/  ISETP.GT.U32.AND P1, PT, R6, R3, PT ;  /* 0x000000030600720c */ /* 0x000fca0003f24070 */
[----:B-1----:R-:W1:Y:S08]  /*0490*/  MUFU.RCP R5, R5 ;  /* 0x0000000500057308 */ /* 0x002e700000001000 */
[----:B------:R-:W-:Y:S01]  /*04a0*/  @!P1 IMAD.IADD R3, R3, 0x1, -R6 ;  /* 0x0000000103039824 */ /* 0x000fe200078e0a06 */
[----:B--2---:R-:W2:Y:S01]  /*04b0*/  MUFU.RCP R4, R4 ;  /* 0x0000000400047308 */ /* 0x004ea20000001000 */
[----:B------:R-:W-:Y:S01]  /*04c0*/  @!P1 VIADD R2, R2, 0x1 ;  /* 0x0000000102029836 */ /* 0x000fe20000000000 */
[----:B------:R-:W-:-:S02]  /*04d0*/  ISETP.NE.AND P1, PT, R7, RZ, PT ;  /* 0x000000ff0700720c */ /* 0x000fc40003f25270 */
[----:B------:R-:W-:Y:S02]  /*04e0*/  ISETP.GE.U32.AND P0, PT, R3, R6, PT ;  /* 0x000000060300720c */ /* 0x000fe40003f06070 */
[----:B------:R-:W-:Y:S01]  /*04f0*/  LOP3.LUT R3, R12, R7, RZ, 0x3c, !PT ;  /* 0x000000070c037212 */ /* 0x000fe200078e3cff */
[----:B-1----:R-:W-:-:S03]  /*0500*/  VIADD R8, R5, 0xffffffe ;  /* 0x0ffffffe05087836 */ /* 0x002fc60000000000 */
[----:B------:R-:W-:Y:S01]  /*0510*/  ISETP.GE.AND P2, PT, R3, RZ, PT ;  /* 0x000000ff0300720c */ /* 0x000fe20003f46270 */
[----:B------:R1:W3:Y:S01]  /*0520*/  F2I.FTZ.U32.TRUNC.NTZ R9, R8 ;  /* 0x0000000800097305 */ /* 0x0002e2000021f000 */
[----:B------:R-:W-:Y:S02]  /*0530*/  SHF.R.U32.HI R3, RZ, 0x5, R56 ;  /* 0x00000005ff037819 */ /* 0x000fe40000011638 */
[----:B------:R-:W-:Y:S01]  /*0540*/  LOP3.LUT R56, R56, 0x1f, RZ, 0xc0, !PT ;  /* 0x0000001f38387812 */ /* 0x000fe200078ec0ff */
[----:B--2---:R-:W-:Y:S01]  /*0550*/  VIADD R5, R4, 0xffffffe ;  /* 0x0ffffffe04057836 */ /* 0x004fe20000000000 */
[----:B------:R-:W-:Y:S01]  /*0560*/  SGXT.U32 R3, R3, 0x2 ;  /* 0x000000020303781a */ /* 0x000fe20000000000 */
[----:B------:R-:W-:Y:S02]  /*0570*/  @P0 VIADD R2, R2, 0x1 ;  /* 0x0000000102020836 */ /* 0x000fe40000000000 */
[----:B-1----:R-:W-:-:S04]  /*0580*/  IMAD.MOV.U32 R8, RZ, RZ, RZ ;  /* 0x000000ffff087224 */ /* 0x002fc800078e00ff */
[----:B------:R-:W-:Y:S01]  /*0590*/  @!P2 IMAD.MOV R2, RZ, RZ, -R2 ;  /* 0x000000ffff02a224 */ /* 0x000fe200078e0a02 */
[----:B------:R-:W1:Y:S01]  /*05a0*/  F2I.FTZ.U32.TRUNC.NTZ R5, R5 ;  /* 0x0000000500057305 */ /* 0x000e62000021f000 */
[----:B------:R-:W-:Y:S01]  /*05b0*/  @!P1 LOP3.LUT R2, RZ, R7, RZ, 0x33, !PT ;  /* 0x00000007ff029212 */ /* 0x000fe200078e33ff */
[----:B---3--:R-:W-:-:S04]  /*05c0*/  IMAD.MOV R11, RZ, RZ, -R9 ;  /* 0x000000ffff0b7224 */ /* 0x008fc800078e0a09 */
[----:B------:R-:W-:Y:S02]  /*05d0*/  IMAD.MOV R4, RZ, RZ, -R2 ;  /* 0x000000ffff047224 */ /* 0x000fe400078e0a02 */
[----:B------:R-:W-:Y:S02]  /*05e0*/  IMAD.SHL.U32 R6, R2, 0x200, RZ ;  /* 0x0000020002067824 */ /* 0x000fe400078e00ff */
[----:B------:R-:W-:Y:S02]  /*05f0*/  IMAD R4, R7, R4, R12 ;  /* 0x0000000407047224 */ /* 0x000fe400078e020c */
[----:B------:R-:W-:Y:S01]  /*0600*/  IMAD R7, R11, R0, RZ ;  /* 0x000000000b077224 */ /* 0x000fe200078e02ff */
[----:B------:R-:W-:Y:S01]  /*0610*/  LOP3.LUT R2, R6, R3, RZ, 0xfc, !PT ;  /* 0x0000000306027212 */ /* 0x000fe200078efcff */
[----:B-1----:R-:W-:Y:S01]  /*0620*/  IMAD.MOV R12, RZ, RZ, -R5 ;  /* 0x000000ffff0c7224 */ /* 0x002fe200078e0a05 */
[----:B------:R-:W-:Y:S01]  /*0630*/  SHF.R.U32.HI R11, RZ, 0x1, R15 ;  /* 0x00000001ff0b7819 */ /* 0x000fe2000001160f */
[----:B------:R-:W-:Y:S01]  /*0640*/  IMAD.HI.U32 R3, R9, R7, R8 ;  /* 0x0000000709037227 */ /* 0x000fe200078e0008 */
[----:B------:R-:W-:-:S02]  /*0650*/  LOP3.LUT R14, R2, 0x1fc, RZ, 0xfc, !PT ;  /* 0x000001fc020e7812 */ /* 0x000fc400078efcff */
[----:B------:R-:W-:Y:S01]  /*0660*/  IABS R227, R2 ;  /* 0x0000000200e37213 */ /* 0x000fe20000000000 */
[----:B------:R-:W-:Y:S01]  /*0670*/  IMAD.IADD R7, R10, 0x1, R4 ;  /* 0x000000010a077824 */ /* 0x000fe200078e0204 */
[----:B------:R-:W-:Y:S01]  /*0680*/  IABS R119, R14 ;  /* 0x0000000e00777213 */ /* 0x000fe20000000000 */
[----:B------:R-:W-:Y:S01]  /*0690*/  IMAD R9, R12, R13, RZ ;  /* 0x0000000d0c097224 */ /* 0x000fe200078e02ff */
[----:B------:R-:W-:Y:S01]  /*06a0*/  ISETP.GE.AND P3, PT, R14, RZ, PT ;  /* 0x000000ff0e00720c */ /* 0x000fe20003f66270 */
[----:B------:R-:W-:Y:S01]  /*06b0*/  IMAD.MOV.U32 R4, RZ, RZ, RZ ;  /* 0x000000ffff047224 */ /* 0x000fe200078e00ff */
[C---:B------:R-:W-:Y:S01]  /*06c0*/  LOP3.LUT R14, R2.reuse, 0x30, RZ, 0xfc, !PT ;  /* 0x00000030020e7812 */ /* 0x040fe200078efcff */
[----:B------:R-:W-:Y:S01]  /*06d0*/  IMAD R7, R7, 0x100, R250 ;  /* 0x0000010007077824 */ /* 0x000fe200078e02fa */
[----:B------:R-:W-:Y:S01]  /*06e0*/  LOP3.LUT R16, R2, 0x38, RZ, 0xfc, !PT ;  /* 0x0000003802107812 */ /* 0x000fe200078efcff */
[----:B------:R-:W-:Y:S01]  /*06f0*/  IMAD.HI.U32 R4, R5, R9, R4 ;  /* 0x0000000905047227 */ /* 0x000fe200078e0004 */
[----:B------:R-:W-:-:S02]  /*0700*/  IABS R203, R14 ;  /* 0x0000000e00cb7213 */ /* 0x000fc40000000000 */
[----:B------:R-:W-:Y:S01]  /*0710*/  IABS R242, R7 ;  /* 0x0000000700f27213 */ /* 0x000fe20000000000 */
[----:B------:R-:W-:Y:S01]  /*0720*/  IMAD.HI.U32 R9, R3, R119, RZ ;  /* 0x0000007703097227 */ /* 0x000fe200078e00ff */
[----:B------:R-:W-:Y:S02]  /*0730*/  IABS R139, R16 ;  /* 0x00000010008b7213 */ /* 0x000fe40000000000 */
[----:B------:R-:W-:Y:S01]  /*0740*/  LOP3.LUT R15, R2, 0x34, RZ, 0xfc, !PT ;  /* 0x00000034020f7812 */ /* 0x000fe200078efcff */
[----:B------:R-:W-:Y:S01]  /*0750*/  IMAD.HI.U32 R5, R4, R242, RZ ;  /* 0x000000f204057227 */ /* 0x000fe200078e00ff */
[----:B------:R-:W-:Y:S02]  /*0760*/  LOP3.LUT R17, R2, 0x10c, RZ, 0xfc, !PT ;  /* 0x0000010c02117812 */ /* 0x000fe400078efcff */
[----:B------:R-:W-:Y:S01]  /*0770*/  IABS R41, R15 ;  /* 0x0000000f00297213 */ /* 0x000fe20000000000 */
[----:B------:R-:W-:Y:S01]  /*0780*/  IMAD.MOV R5, RZ, RZ, -R5 ;  /* 0x000000ffff057224 */ /* 0x000fe200078e0a05 */
[----:B------:R-:W-:Y:S01]  /*0790*/  IABS R79, R17 ;  /* 0x00000011004f7213 */ /* 0x000fe20000000000 */
[----:B------:R-:W-:Y:S01]  /*07a0*/  IMAD.SHL.U32 R10, R250, 0x4, RZ ;  /* 0x00000004fa0a7824 */ /* 0x000fe200078e00ff */
[C---:B------:R-:W-:Y:S01]  /*07b0*/  LOP3.LUT R18, R2.reuse, 0x11c, RZ, 0xfc, !PT ;  /* 0x0000011c02127812 */ /* 0x040fe200078efcff */
[----:B------:R-:W-:Y:S01]  /*07c0*/  IMAD R242, R13, R5, R242 ;  /* 0x000000050df27224 */ /* 0x000fe200078e02f2 */
[----:B------:R-:W-:Y:S01]  /*07d0*/  LOP3.LUT R20, R2, 0x15c, RZ, 0xfc, !PT ;  /* 0x0000015c02147812 */ /* 0x000fe200078efcff */
[----:B------:R-:W-:Y:S01]  /*07e0*/  IMAD.MOV R9, RZ, RZ, -R9 ;  /* 0x000000ffff097224 */ /* 0x000fe200078e0a09 */
[----:B------:R-:W-:Y:S01]  /*07f0*/  LOP3.LUT R10, R10, R11, RZ, 0x3c, !PT ;  /* 0x0000000b0a0a7212 */ /* 0x000fe200078e3cff */
[----:B------:R-:W-:Y:S01]  /*0800*/  VIADD R8, R7, 0x80 ;  /* 0x0000008007087836 */ /* 0x000fe20000000000 */
[----:B------:R-:W-:Y:S01]  /*0810*/  ISETP.GT.U32.AND P6, PT, R13, R242, PT ;  /* 0x000000f20d00720c */ /* 0x000fe20003fc4070 */
[----:B------:R-:W-:Y:S01]  /*0820*/  IMAD R119, R0, R9, R119 ;  /* 0x0000000900777224 */ /* 0x000fe200078e0277 */
[----:B------:R-:W-:Y:S01]  /*0830*/  LOP3.LUT R11, R2, 0x8, RZ, 0xfc, !PT ;  /* 0x00000008020b7812 */ /* 0x000fe200078efcff */
[----:B------:R-:W-:Y:S01]  /*0840*/  IMAD.HI.U32 R5, R3, R227, RZ ;  /* 0x000000e303057227 */ /* 0x000fe200078e00ff */
[----:B------:R-:W-:Y:S01]  /*0850*/  IABS R12, R8 ;  /* 0x00000008000c7213 */ /* 0x000fe20000000000 */
[----:B------:R1:W-:Y:S01]  /*0860*/  STL [R1+0x12bc], R10 ;  /* 0x0012bc0a01007387 */ /* 0x0003e20000100800 */
[----:B------:R-:W-:Y:S01]  /*0870*/  ISETP.GT.U32.AND P0, PT, R0, R119, PT ;  /* 0x000000770000720c */ /* 0x000fe20003f04070 */
[----:B------:R-:W-:Y:S01]  /*0880*/  IMAD.MOV R5, RZ, RZ, -R5 ;  /* 0x000000ffff057224 */ /* 0x000fe200078e0a05 */
[----:B------:R-:W-:Y:S01]  /*0890*/  IABS R223, R11 ;  /* 0x0000000b00df7213 */ /* 0x000fe20000000000 */
[----:B------:R2:W-:Y:S01]  /*08a0*/  STL.64 [R1+0x1750], R6 ;  /* 0x0017500601007387 */ /* 0x0005e20000100a00 */
[----:B------:R-:W-:Y:S01]  /*08b0*/  LOP3.LUT R9, R2, 0x4, RZ, 0xfc, !PT ;  /* 0x0000000402097812 */ /* 0x000fe200078efcff */
[----:B------:R-:W-:Y:S01]  /*08c0*/  IMAD R227, R0, R5, R227 ;  /* 0x0000000500e37224 */ /* 0x000fe200078e02e3 */
[----:B------:R-:W-:Y:S01]  /*08d0*/  IABS R83, R18 ;  /* 0x0000001200537213 */ /* 0x000fe20000000000 */
[----:B------:R-:W-:Y:S01]  /*08e0*/  @!P6 IMAD.IADD R242, R242, 0x1, -R13 ;  /* 0x00000001f2f2e824 */ /* 0x000fe200078e0a0d */
[----:B------:R-:W-:Y:S01]  /*08f0*/  IABS R225, R9 ;  /* 0x0000000900e17213 */ /* 0x000fe20000000000 */
[----:B-1----:R-:W-:Y:S01]  /*0900*/  IMAD.MOV.U32 R10, RZ, RZ, R12 ;  /* 0x000000ffff0a7224 */ /* 0x002fe200078e000c */
[----:B------:R-:W-:Y:S01]  /*0910*/  ISETP.GE.AND P5, PT, R9, RZ, PT ;  /* 0x000000ff0900720c */ /* 0x000fe20003fa6270 */
[----:B------:R-:W-:Y:S01]  /*0920*/  IMAD.HI.U32 R5, R3, R223, RZ ;  /* 0x000000df03057227 */ /* 0x000fe200078e00ff */
[----:B------:R-:W-:-:S02]  /*0930*/  ISETP.GT.U32.AND P6, PT, R13, R242, PT ;  /* 0x000000f20d00720c */ /* 0x000fc40003fc4070 */
[----:B------:R-:W-:Y:S01]  /*0940*/  ISETP.GT.U32.AND P4, PT, R0, R227, PT ;  /* 0x000000e30000720c */ /* 0x000fe20003f84070 */
[----:B------:R-:W-:Y:S01]  /*0950*/  IMAD.HI.U32 R4, R4, R10, RZ ;  /* 0x0000000a04047227 */ /* 0x000fe200078e00ff */
[C---:B------:R-:W-:Y:S02]  /*0960*/  LOP3.LUT R9, R2.reuse, 0xc, RZ, 0xfc, !PT ;  /* 0x0000000c02097812 */ /* 0x040fe400078efcff */
[----:B------:R-:W-:Y:S01]  /*0970*/  LOP3.LUT R12, R2, 0x14, RZ, 0xfc, !PT ;  /* 0x00000014020c7812 */ /* 0x000fe200078efcff */
[----:B------:R-:W-:Y:S01]  /*0980*/  IMAD.MOV R5, RZ, RZ, -R5 ;  /* 0x000000ffff057224 */ /* 0x000fe200078e0a05 */
[----:B------:R-:W-:Y:S01]  /*0990*/  IABS R221, R9 ;  /* 0x0000000900dd7213 */ /* 0x000fe20000000000 */
[----:B------:R-:W-:Y:S01]  /*09a0*/  IMAD.MOV R4, RZ, RZ, -R4 ;  /* 0x000000ffff047224 */ /* 0x000fe200078e0a04 */
[----:B------:R-:W-:Y:S01]  /*09b0*/  IABS R217, R12 ;  /* 0x0000000c00d97213 */ /* 0x000fe20000000000 */
[----:B------:R-:W-:Y:S01]  /*09c0*/  @!P0 IMAD.IADD R119, R119, 0x1, -R0 ;  /* 0x0000000177778824 */ /* 0x000fe200078e0a00 */
[----:B------:R-:W-:Y:S01]  /*09d0*/  ISETP.GE.AND P0, PT, R11, RZ, PT ;  /* 0x000000ff0b00720c */ /* 0x000fe20003f06270 */
[----:B------:R-:W-:Y:S01]  /*09e0*/  IMAD R223, R0, R5, R223 ;  /* 0x0000000500df7224 */ /* 0x000fe200078e02df */
[----:B------:R-:W-:Y:S01]  /*09f0*/  LOP3.LUT R11, R2, 0x10, RZ, 0xfc, !PT ;  /* 0x00000010020b7812 */ /* 0x000fe200078efcff */
[----:B------:R-:W-:Y:S01]  /*0a00*/  IMAD R10, R13, R4, R10 ;  /* 0x000000040d0a7224 */ /* 0x000fe200078e020a */
[----:B------:R-:W-:Y:S01]  /*0a10*/  ISETP.GT.U32.AND P1, PT, R0, R119, PT ;  /* 0x000000770000720c */ /* 0x000fe20003f24070 */
[----:B------:R-:W-:Y:S01]  /*0a20*/  @!P6 IMAD.IADD R242, R242, 0x1, -R13 ;  /* 0x00000001f2f2e824 */ /* 0x000fe200078e0a0d */
[----:B------:R-:W-:Y:S01]  /*0a30*/  ISETP.GT.U32.AND P6, PT, R0, R223, PT ;  /* 0x000000df0000720c */ /* 0x000fe20003fc4070 */
[----:B------:R-:W-:Y:S01]  /*0a40*/  IMAD.HI.U32 R4, R3, R225, RZ ;  /* 0x000000e103047227 */ /* 0x000fe200078e00ff */
[----:B------:R-:W-:-:S02]  /*0a50*/  ISETP.GT.U32.AND P2, PT, R13, R10, PT ;  /* 0x0000000a0d00720c */ /* 0x000fc40003f44070 */
[----:B------:R-:W-:Y:S01]  /*0a60*/  IABS R219, R11 ;  /* 0x0000000b00db7213 */ /* 0x000fe20000000000 */
[----:B------:R-:W-:Y:S01]  /*0a70*/  IMAD.MOV R4, RZ, RZ, -R4 ;  /* 0x000000ffff047224 */ /* 0x000fe200078e0a04 */
[----:B------:R-:W-:Y:S01]  /*0a80*/  IABS R95, R20 ;  /* 0x00000014005f7213 */ /* 0x000fe20000000000 */
[--C-:B------:R-:W-:Y:S01]  /*0a90*/  @!P4 IMAD.IADD R227, R227, 0x1, -R0.reuse ;  /* 0x00000001e3e3c824 */ /* 0x100fe200078e0a00 */
[----:B------:R-:W-:Y:S01]  /*0aa0*/  LOP3.LUT R19, R2, 0x158, RZ, 0xfc, !PT ;  /* 0x0000015802137812 */ /* 0x000fe200078efcff */
[----:B------:R-:W-:Y:S01]  /*0ab0*/  IMAD R225, R0, R4, R225 ;  /* 0x0000000400e17224 */ /* 0x000fe200078e02e1 */
[----:B------:R-:W-:Y:S01]  /*0ac0*/  LOP3.LUT R22, R2, 0x1a8, RZ, 0xfc, !PT ;  /* 0x000001a802167812 */ /* 0x000fe200078efcff */
[----:B------:R-:W-:Y:S01]  /*0ad0*/  IMAD.HI.U32 R4, R3, R221, RZ ;  /* 0x000000dd03047227 */ /* 0x000fe200078e00ff */
[----:B------:R-:W-:Y:S02]  /*0ae0*/  IABS R121, R19 ;  /* 0x0000001300797213 */ /* 0x000fe40000000000 */
[----:B------:R-:W-:Y:S01]  /*0af0*/  IABS R239, R22 ;  /* 0x0000001600ef7213 */ /* 0x000fe20000000000 */
[--C-:B------:R-:W-:Y:S01]  /*0b00*/  @!P1 IMAD.IADD R119, R119, 0x1, -R0.reuse ;  /* 0x0000000177779824 */ /* 0x100fe200078e0a00 */
[----:B------:R-:W-:Y:S01]  /*0b10*/  ISETP.GT.U32.AND P1, PT, R0, R225, PT ;  /* 0x000000e10000720c */ /* 0x000fe20003f24070 */
[----:B------:R-:W-:Y:S01]  /*0b20*/  @!P6 IMAD.IADD R223, R223, 0x1, -R0 ;  /* 0x00000001dfdfe824 */ /* 0x000fe200078e0a00 */
[----:B------:R-:W-:Y:S01]  /*0b30*/  ISETP.GE.AND P6, PT, R9, RZ, PT ;  /* 0x000000ff0900720c */ /* 0x000fe20003fc6270 */
[----:B------:R-:W-:Y:S01]  /*0b40*/  IMAD.MOV R4, RZ, RZ, -R4 ;  /* 0x000000ffff047224 */ /* 0x000fe200078e0a04 */
[----:B------:R-:W-:Y:S01]  /*0b50*/  LOP3.LUT R9, R2, 0x20, RZ, 0xfc, !PT ;  /* 0x0000002002097812 */ /* 0x000fe200078efcff */
[----:B------:R-:W-:Y:S01]  /*0b60*/  @!P2 IMAD.IADD R10, R10, 0x1, -R13 ;  /* 0x000000010a0aa824 */ /* 0x000fe200078e0a0d */
[C---:B------:R-:W-:Y:S01]  /*0b70*/  ISETP.GT.U32.AND P2, PT, R0.reuse, R227, PT ;  /* 0x000000e30000720c */ /* 0x040fe20003f44070 */
[----:B------:R-:W-:Y:S01]  /*0b80*/  @!P3 IMAD.MOV R119, RZ, RZ, -R119 ;  /* 0x000000ffff77b224 */ /* 0x000fe200078e0a77 */
[C---:B------:R-:W-:Y:S01]  /*0b90*/  ISETP.GT.U32.AND P3, PT, R0.reuse, R223, PT ;  /* 0x000000df0000720c */ /* 0x040fe20003f64070 */
[----:B------:R-:W-:Y:S01]  /*0ba0*/  IMAD R221, R0, R4, R221 ;  /* 0x0000000400dd7224 */ /* 0x000fe200078e02dd */
[----:B------:R-:W-:Y:S01]  /*0bb0*/  ISETP.GT.U32.AND P4, PT, R13, R10, PT ;  /* 0x0000000a0d00720c */ /* 0x000fe20003f84070 */
[----:B------:R-:W-:Y:S01]  /*0bc0*/  IMAD.HI.U32 R4, R3, R219, RZ ;  /* 0x000000db03047227 */ /* 0x000fe200078e00ff */
[----:B------:R-:W-:-:S02]  /*0bd0*/  IABS R211, R9 ;  /* 0x0000000900d37213 */ /* 0x000fc40000000000 */
[C---:B------:R-:W-:Y:S01]  /*0be0*/  LOP3.LUT R24, R2.reuse, 0x1c4, RZ, 0xfc, !PT ;  /* 0x000001c402187812 */ /* 0x040fe200078efcff */
[----:B------:R-:W-:Y:S01]  /*0bf0*/  IMAD.MOV R4, RZ, RZ, -R4 ;  /* 0x000000ffff047224 */ /* 0x000fe200078e0a04 */
[----:B------:R-:W-:Y:S01]  /*0c00*/  LOP3.LUT R26, R2, 0x1c8, RZ, 0xfc, !PT ;  /* 0x000001c8021a7812 */ /* 0x000fe200078efcff */
[--C-:B------:R-:W-:Y:S01]  /*0c10*/  @!P1 IMAD.IADD R225, R225, 0x1, -R0.reuse ;  /* 0x00000001e1e19824 */ /* 0x100fe200078e0a00 */
[C---:B------:R-:W-:Y:S01]  /*0c20*/  ISETP.GT.U32.AND P1, PT, R0.reuse, R221, PT ;  /* 0x000000dd0000720c */ /* 0x040fe20003f24070 */
[----:B------:R-:W-:Y:S01]  /*0c30*/  IMAD R219, R0, R4, R219 ;  /* 0x0000000400db7224 */ /* 0x000fe200078e02db */
[----:B------:R-:W-:Y:S01]  /*0c40*/  LOP3.LUT R4, R2, 0x18, RZ, 0xfc, !PT ;  /* 0x0000001802047812 */ /* 0x000fe200078efcff */
[--C-:B------:R-:W-:Y:S01]  /*0c50*/  @!P2 IMAD.IADD R227, R227, 0x1, -R0.reuse ;  /* 0x00000001e3e3a824 */ /* 0x100fe200078e0a00 */
[C---:B------:R-:W-:Y:S01]  /*0c60*/  ISETP.GT.U32.AND P2, PT, R0.reuse, R225, PT ;  /* 0x000000e10000720c */ /* 0x040fe20003f44070 */
[----:B------:R-:W-:Y:S01]  /*0c70*/  @!P3 IMAD.IADD R223, R223, 0x1, -R0 ;  /* 0x00000001dfdfb824 */ /* 0x000fe200078e0a00 */
[----:B------:R-:W-:Y:S01]  /*0c80*/  ISETP.GT.U32.AND P3, PT, R0, R219, PT ;  /* 0x000000db0000720c */ /* 0x000fe20003f64070 */
[----:B------:R-:W-:Y:S01]  /*0c90*/  IMAD.HI.U32 R5, R3, R217, RZ ;  /* 0x000000d903057227 */ /* 0x000fe200078e00ff */
[----:B------:R-:W-:-:S02]  /*0ca0*/  IABS R215, R4 ;  /* 0x0000000400d77213 */ /* 0x000fc40000000000 */
[----:B------:R-:W-:Y:S01]  /*0cb0*/  IABS R237, R24 ;  /* 0x0000001800ed7213 */ /* 0x000fe20000000000 */
[----:B------:R-:W-:Y:S01]  /*0cc0*/  IMAD.MOV R5, RZ, RZ, -R5 ;  /* 0x000000ffff057224 */ /* 0x000fe200078e0a05 */
[----:B------:R-:W-:Y:S01]  /*0cd0*/  IABS R235, R26 ;  /* 0x0000001a00eb7213 */ /* 0x000fe20000000000 */
[--C-:B------:R-:W-:Y:S01]  /*0ce0*/  @!P1 IMAD.IADD R221, R221, 0x1, -R0.reuse ;  /* 0x00000001dddd9824 */ /* 0x100fe200078e0a00 */
[----:B------:R-:W-:Y:S01]  /*0cf0*/  LOP3.LUT R30, R2, 0x1d0, RZ, 0xfc, !PT ;  /* 0x000001d0021e7812 */ /* 0x000fe200078efcff */
[----:B------:R-:W-:Y:S01]  /*0d00*/  IMAD R217, R0, R5, R217 ;  /* 0x0000000500d97224 */ /* 0x000fe200078e02d9 */
[----:B------:R-:W-:Y:S01]  /*0d10*/  LOP3.LUT R5, R2, 0x1c, RZ, 0xfc, !PT ;  /* 0x0000001c02057812 */ /* 0x000fe200078efcff */
[--C-:B------:R-:W-:Y:S01]  /*0d20*/  @!P2 IMAD.IADD R225, R225, 0x1, -R0.reuse ;  /* 0x00000001e1e1a824 */ /* 0x100fe200078e0a00 */
[----:B------:R-:W-:Y:S01]  /*0d30*/  ISETP.GT.U32.AND P1, PT, R0, R221, PT ;  /* 0x000000dd0000720c */ /* 0x000fe20003f24070 */
[----:B------:R-:W-:Y:S01]  /*0d40*/  @!P3 IMAD.IADD R219, R219, 0x1, -R0 ;  /* 0x00000001dbdbb824 */ /* 0x000fe200078e0a00 */
[----:B------:R-:W-:Y:S01]  /*0d50*/  IABS R213, R5 ;  /* 0x0000000500d57213 */ /* 0x000fe20000000000 */
[----:B------:R-:W-:Y:S01]  /*0d60*/  @!P5 IMAD.MOV R225, RZ, RZ, -R225 ;  /* 0x000000ffffe1d224 */ /* 0x000fe200078e0ae1 */
[----:B------:R-:W-:Y:S01]  /*0d70*/  ISETP.GE.AND P5, PT, R4, RZ, PT ;  /* 0x000000ff0400720c */ /* 0x000fe20003fa6270 */
[----:B------:R-:W-:Y:S01]  /*0d80*/  IMAD.HI.U32 R4, R3, R215, RZ ;  /* 0x000000d703047227 */ /* 0x000fe200078e00ff */
[----:B------:R-:W-:-:S02]  /*0d90*/  ISETP.GT.U32.AND P3, PT, R0, R219, PT ;  /* 0x000000db0000720c */ /* 0x000fc40003f64070 */
[----:B------:R-:W-:Y:S01]  /*0da0*/  ISETP.GE.AND P2, PT, R12, RZ, PT ;  /* 0x000000ff0c00720c */ /* 0x000fe20003f46270 */
[----:B------:R-:W-:Y:S01]  /*0db0*/  @!P0 IMAD.MOV R223, RZ, RZ, -R223 ;  /* 0x000000ffffdf8224 */ /* 0x000fe200078e0adf */
[----:B------:R-:W-:Y:S01]  /*0dc0*/  ISETP.GE.AND P0, PT, R5, RZ, PT ;  /* 0x000000ff0500720c */ /* 0x000fe20003f06270 */
[----:B------:R-:W-:Y:S01]  /*0dd0*/  IMAD.HI.U32 R5, R3, R213, RZ ;  /* 0x000000d503057227 */ /* 0x000fe200078e00ff */
[C---:B------:R-:W-:Y:S02]  /*0de0*/  LOP3.LUT R12, R2.reuse, 0x28, RZ, 0xfc, !PT ;  /* 0x00000028020c7812 */ /* 0x040fe400078efcff */
[----:B------:R-:W-:Y:S01]  /*0df0*/  IABS R33, R30 ;  /* 0x0000001e00217213 */ /* 0x000fe20000000000 */
[----:B------:R-:W-:Y:S01]  /*0e00*/  IMAD.MOV R4, RZ, RZ, -R4 ;  /* 0x000000ffff047224 */ /* 0x000fe200078e0a04 */
[----:B------:R-:W-:Y:S01]  /*0e10*/  IABS R207, R12 ;  /* 0x0000000c00cf7213 */ /* 0x000fe20000000000 */
[----:B------:R-:W-:Y:S01]  /*0e20*/  IMAD.MOV R5, RZ, RZ, -R5 ;  /* 0x000000ffff057224 */ /* 0x000fe200078e0a05 */
[----:B------:R-:W-:Y:S01]  /*0e30*/  LOP3.LUT R28, R2, 0x1cc, RZ, 0xfc, !PT ;  /* 0x000001cc021c7812 */ /* 0x000fe200078efcff */
[----:B------:R-:W-:Y:S01]  /*0e40*/  IMAD R215, R0, R4, R215 ;  /* 0x0000000400d77224 */ /* 0x000fe200078e02d7 */
[----:B------:R-:W-:Y:S01]  /*0e50*/  LOP3.LUT R32, R2, 0x1d4, RZ, 0xfc, !PT ;  /* 0x000001d402207812 */ /* 0x000fe200078efcff */
[----:B------:R-:W-:Y:S01]  /*0e60*/  @!P4 IMAD.IADD R10, R10, 0x1, -R13 ;  /* 0x000000010a0ac824 */ /* 0x000fe200078e0a0d */
[----:B------:R-:W-:Y:S01]  /*0e70*/  ISETP.GE.AND P4, PT, R2, RZ, PT ;  /* 0x000000ff0200720c */ /* 0x000fe20003f86270 */
[--C-:B------:R-:W-:Y:S01]  /*0e80*/  @!P1 IMAD.IADD R221, R221, 0x1, -R0.reuse ;  /* 0x00000001dddd9824 */ /* 0x100fe200078e0a00 */
[C---:B------:R-:W-:Y:S01]  /*0e90*/  ISETP.GT.U32.AND P1, PT, R0.reuse, R217, PT ;  /* 0x000000d90000720c */ /* 0x040fe20003f24070 */
[----:B------:R-:W-:Y:S01]  /*0ea0*/  IMAD R213, R0, R5, R213 ;  /* 0x0000000500d57224 */ /* 0x000fe200078e02d5 */
[----:B------:R-:W-:Y:S01]  /*0eb0*/  LOP3.LUT R13, R2, 0x2c, RZ, 0xfc, !PT ;  /* 0x0000002c020d7812 */ /* 0x000fe200078efcff */
[----:B------:R-:W-:Y:S01]  /*0ec0*/  @!P3 IMAD.IADD R219, R219, 0x1, -R0 ;  /* 0x00000001dbdbb824 */ /* 0x000fe200078e0a00 */
[C---:B------:R-:W-:Y:S01]  /*0ed0*/  ISETP.GT.U32.AND P3, PT, R0.reuse, R215, PT ;  /* 0x000000d70000720c */ /* 0x040fe20003f64070 */
[----:B------:R-:W-:Y:S01]  /*0ee0*/  @!P6 IMAD.MOV R221, RZ, RZ, -R221 ;  /* 0x000000ffffdde224 */ /* 0x000fe200078e0add */
[----:B------:R-:W-:Y:S01]  /*0ef0*/  ISETP.GT.U32.AND P6, PT, R0, R213, PT ;  /* 0x000000d50000720c */ /* 0x000fe20003fc4070 */
[----:B------:R-:W-:Y:S01]  /*0f00*/  IMAD.HI.U32 R4, R3, R211, RZ ;  /* 0x000000d303047227 */ /* 0x000fe200078e00ff */
[----:B------:R-:W-:-:S02]  /*0f10*/  IABS R205, R13 ;  /* 0x0000000d00cd7213 */ /* 0x000fc40000000000 */
[----:B------:R-:W-:Y:S01]  /*0f20*/  IABS R233, R28 ;  /* 0x0000001c00e97213 */ /* 0x000fe20000000000 */
[----:B------:R-:W-:Y:S01]  /*0f30*/  @!P4 IMAD.MOV R227, RZ, RZ, -R227 ;  /* 0x000000ffffe3c224 */ /* 0x000fe200078e0ae3 */
[----:B------:R-:W-:Y:S01]  /*0f40*/  ISETP.GE.AND P4, PT, R11, RZ, PT ;  /* 0x000000ff0b00720c */ /* 0x000fe20003f86270 */
[----:B------:R-:W-:Y:S01]  /*0f50*/  @!P1 IMAD.IADD R217, R217, 0x1, -R0 ;  /* 0x00000001d9d99824 */ /* 0x000fe200078e0a00 */
[----:B------:R-:W-:Y:S01]  /*0f60*/  LOP3.LUT R11, R2, 0x24, RZ, 0xfc, !PT ;  /* 0x00000024020b7812 */ /* 0x000fe200078efcff */
[----:B------:R-:W-:Y:S01]  /*0f70*/  IMAD.MOV R4, RZ, RZ, -R4 ;  /* 0x000000ffff047224 */ /* 0x000fe200078e0a04 */
[----:B------:R-:W-:Y:S01]  /*0f80*/  IABS R35, R32 ;  /* 0x0000002000237213 */ /* 0x000fe20000000000 */
[--C-:B------:R-:W-:Y:S01]  /*0f90*/  @!P3 IMAD.IADD R215, R215, 0x1, -R0.reuse ;  /* 0x00000001d7d7b824 */ /* 0x100fe200078e0a00 */
[----:B------:R-:W-:Y:S01]  /*0fa0*/  IABS R209, R11 ;  /* 0x0000000b00d17213 */ /* 0x000fe20000000000 */
[----:B------:R-:W-:Y:S01]  /*0fb0*/  @!P6 IMAD.IADD R213, R213, 0x1, -R0 ;  /* 0x00000001d5d5e824 */ /* 0x000fe200078e0a00 */
[C---:B------:R-:W-:Y:S01]  /*0fc0*/  ISETP.GT.U32.AND P1, PT, R0.reuse, R217, PT ;  /* 0x000000d90000720c */ /* 0x040fe20003f24070 */
[C---:B------:R-:W-:Y:S01]  /*0fd0*/  IMAD R211, R0.reuse, R4, R211 ;  /* 0x0000000400d37224 */ /* 0x040fe200078e02d3 */
[C---:B------:R-:W-:Y:S01]  /*0fe0*/  ISETP.GT.U32.AND P3, PT, R0.reuse, R215, PT ;  /* 0x000000d70000720c */ /* 0x040fe20003f64070 */
[----:B------:R-:W-:Y:S01]  /*0ff0*/  IMAD.HI.U32 R5, R3, R209, RZ ;  /* 0x000000d103057227 */ /* 0x000fe200078e00ff */
[----:B------:R-:W-:-:S02]  /*1000*/  ISETP.GT.U32.AND P6, PT, R0, R213, PT ;  /* 0x000000d50000720c */ /* 0x000fc40003fc4070 */
[C---:B------:R-:W-:Y:S01]  /*1010*/  LOP3.LUT R40, R2.reuse, 0x1d8, RZ, 0xfc, !PT ;  /* 0x000001d802287812 */ /* 0x040fe200078efcff */
[----:B------:R-:W-:Y:S01]  /*1020*/  IMAD.MOV R5, RZ, RZ, -R5 ;  /* 0x000000ffff057224 */ /* 0x000fe200078e0a05 */
[----:B------:R-:W-:Y:S01]  /*1030*/  LOP3.LUT R42, R2, 0x1dc, RZ, 0xfc, !PT ;  /* 0x000001dc022a7812 */ /* 0x000fe200078efcff */
[----:B------:R-:W-:Y:S01]  /*1040*/  IMAD.HI.U32 R4, R3, R207, RZ ;  /* 0x000000cf03047227 */ /* 0x000fe200078e00ff */
[----:B------:R-:W-:Y:S02]  /*1050*/  IABS R37, R40 ;  /* 0x0000002800257213 */ /* 0x000fe40000000000 */
[----:B------:R-:W-:Y:S01]  /*1060*/  IABS R117, R42 ;  /* 0x0000002a00757213 */ /* 0x000fe20000000000 */
[----:B------:R-:W-:Y:S01]  /*1070*/  IMAD R209, R0, R5, R209 ;  /* 0x0000000500d17224 */ /* 0x000fe200078e02d1 */
[----:B------:R-:W-:Y:S01]  /*1080*/  LOP3.LUT R44, R2, 0x1e0, RZ, 0xfc, !PT ;  /* 0x000001e0022c7812 */ /* 0x000fe200078efcff */
[--C-:B------:R-:W-:Y:S01]  /*1090*/  @!P3 IMAD.IADD R215, R215, 0x1, -R0.reuse ;  /* 0x00000001d7d7b824 */ /* 0x100fe200078e0a00 */
[C---:B------:R-:W-:Y:S01]  /*10a0*/  ISETP.GT.U32.AND P3, PT, R0.reuse, R211, PT ;  /* 0x000000d30000720c */ /* 0x040fe20003f64070 */
[----:B------:R-:W-:Y:S01]  /*10b0*/  @!P4 IMAD.MOV R219, RZ, RZ, -R219 ;  /* 0x000000ffffdbc224 */ /* 0x000fe200078e0adb */
[----:B------:R-:W-:Y:S01]  /*10c0*/  ISETP.GE.AND P4, PT, R9, RZ, PT ;  /* 0x000000ff0900720c */ /* 0x000fe20003f86270 */
[----:B------:R-:W-:Y:S01]  /*10d0*/  @!P6 IMAD.IADD R213, R213, 0x1, -R0 ;  /* 0x00000001d5d5e824 */ /* 0x000fe200078e0a00 */
[----:B------:R-:W-:Y:S01]  /*10e0*/  ISETP.GT.U32.AND P6, PT, R0, R209, PT ;  /* 0x000000d10000720c */ /* 0x000fe20003fc4070 */
[----:B------:R-:W-:Y:S01]  /*10f0*/  IMAD.MOV R9, RZ, RZ, -R4 ;  /* 0x000000ffff097224 */ /* 0x000fe200078e0a04 */
[----:B------:R-:W-:Y:S01]  /*1100*/  IABS R249, R44 ;  /* 0x0000002c00f97213 */ /* 0x000fe20000000000 */
[----:B------:R-:W-:Y:S01]  /*1110*/  IMAD.HI.U32 R4, R3, R205, RZ ;  /* 0x000000cd03047227 */ /* 0x000fe200078e00ff */
[----:B------:R-:W-:-:S02]  /*1120*/  LOP3.LUT R46, R2, 0x1e4, RZ, 0xfc, !PT ;  /* 0x000001e4022e7812 */ /* 0x000fc400078efcff */
[----:B------:R-:W-:Y:S01]  /*1130*/  LOP3.LUT R48, R2, 0x1ec, RZ, 0xfc, !PT ;  /* 0x000001ec02307812 */ /* 0x000fe200078efcff */
[----:B------:R-:W-:Y:S01]  /*1140*/  @!P1 IMAD.IADD R217, R217, 0x1, -R0 ;  /* 0x00000001d9d99824 */ /* 0x000fe200078e0a00 */
[----:B------:R-:W-:Y:S01]  /*1150*/  ISETP.GE.AND P1, PT, R11, RZ, PT ;  /* 0x000000ff0b00720c */ /* 0x000fe20003f26270 */
[----:B------:R-:W-:Y:S01]  /*1160*/  IMAD R207, R0, R9, R207 ;  /* 0x0000000900cf7224 */ /* 0x000fe200078e02cf */
[----:B------:R-:W-:Y:S01]  /*1170*/  IABS R125, R46 ;  /* 0x0000002e007d7213 */ /* 0x000fe20000000000 */
[----:B------:R-:W-:Y:S01]  /*1180*/  IMAD.MOV R11, RZ, RZ, -R4 ;  /* 0x000000ffff0b7224 */ /* 0x000fe200078e0a04 */
[----:B------:R-:W-:Y:S01]  /*1190*/  LOP3.LUT R50, R2, 0x1f0, RZ, 0xfc, !PT ;  /* 0x000001f002327812 */ /* 0x000fe200078efcff */
[--C-:B------:R-:W-:Y:S01]  /*11a0*/  @!P3 IMAD.IADD R211, R211, 0x1, -R0.reuse ;  /* 0x00000001d3d3b824 */ /* 0x100fe200078e0a00 */
[C---:B------:R-:W-:Y:S01]  /*11b0*/  ISETP.GT.U32.AND P3, PT, R0.reuse, R207, PT ;  /* 0x000000cf0000720c */ /* 0x040fe20003f64070 */
[----:B------:R-:W-:Y:S01]  /*11c0*/  IMAD R205, R0, R11, R205 ;  /* 0x0000000b00cd7224 */ /* 0x000fe200078e02cd */
[C---:B------:R-:W-:Y:S01]  /*11d0*/  LOP3.LUT R11, R2.reuse, 0x40, RZ, 0xfc, !PT ;  /* 0x00000040020b7812 */ /* 0x040fe200078efcff */
[----:B------:R-:W-:Y:S01]  /*11e0*/  @!P6 IMAD.IADD R209, R209, 0x1, -R0 ;  /* 0x00000001d1d1e824 */ /* 0x000fe200078e0a00 */
[----:B------:R-:W-:Y:S01]  /*11f0*/  LOP3.LUT R52, R2, 0x1f4, RZ, 0xfc, !PT ;  /* 0x000001f402347812 */ /* 0x000fe200078efcff */
[----:B------:R-:W-:Y:S01]  /*1200*/  IMAD.HI.U32 R5, R3, R203, RZ ;  /* 0x000000cb03057227 */ /* 0x000fe200078e00ff */
[----:B------:R-:W-:-:S02]  /*1210*/  ISETP.GT.U32.AND P6, PT, R0, R205, PT ;  /* 0x000000cd0000720c */ /* 0x000fc40003fc4070 */
[----:B------:R-:W-:Y:S01]  /*1220*/  IABS R141, R11 ;  /* 0x0000000b008d7213 */ /* 0x000fe20000000000 */
[----:B------:R-:W-:Y:S01]  /*1230*/  IMAD.MOV R5, RZ, RZ, -R5 ;  /* 0x000000ffff057224 */ /* 0x000fe200078e0a05 */
[----:B------:R-:W-:Y:S01]  /*1240*/  IABS R133, R48 ;  /* 0x0000003000857213 */ /* 0x000fe20000000000 */
[----:B------:R-:W-:Y:S01]  /*1250*/  IMAD.HI.U32 R4, R3, R139, RZ ;  /* 0x0000008b03047227 */ /* 0x000fe200078e00ff */
[----:B------:R-:W-:Y:S02]  /*1260*/  IABS R245, R50 ;  /* 0x0000003200f57213 */ /* 0x000fe40000000000 */
[----:B------:R-:W-:Y:S01]  /*1270*/  IABS R229, R52 ;  /* 0x0000003400e57213 */ /* 0x000fe20000000000 */
[--C-:B------:R-:W-:Y:S01]  /*1280*/  @!P3 IMAD.IADD R207, R207, 0x1, -R0.reuse ;  /* 0x00000001cfcfb824 */ /* 0x100fe200078e0a00 */
[C---:B------:R-:W-:Y:S01]  /*1290*/  ISETP.GT.U32.AND P3, PT, R0.reuse, R211, PT ;  /* 0x000000d30000720c */ /* 0x040fe20003f64070 */
[C---:B------:R-:W-:Y:S02]  /*12a0*/  IMAD R203, R0.reuse, R5, R203 ;  /* 0x0000000500cb7224 */ /* 0x040fe400078e02cb */
[----:B------:R-:W-:Y:S01]  /*12b0*/  @!P6 IMAD.IADD R205, R205, 0x1, -R0 ;  /* 0x00000001cdcde824 */ /* 0x000fe200078e0a00 */
[C---:B------:R-:W-:Y:S01]  /*12c0*/  ISETP.GT.U32.AND P6, PT, R0.reuse, R207, PT ;  /* 0x000000cf0000720c */ /* 0x040fe20003fc4070 */
[----:B------:R-:W-:Y:S01]  /*12d0*/  @!P0 IMAD.MOV R213, RZ, RZ, -R213 ;  /* 0x000000ffffd58224 */ /* 0x000fe200078e0ad5 */
[----:B------:R-:W-:Y:S01]  /*12e0*/  ISETP.GT.U32.AND P0, PT, R0, R203, PT ;  /* 0x000000cb0000720c */ /* 0x000fe20003f04070 */
[----:B------:R-:W-:-:S02]  /*12f0*/  IMAD.MOV R4, RZ, RZ, -R4 ;  /* 0x000000ffff047224 */ /* 0x000fc400078e0a04 */
[----:B------:R-:W-:Y:S01]  /*1300*/  @!P5 IMAD.MOV R215, RZ, RZ, -R215 ;  /* 0x000000ffffd7d224 */ /* 0x000fe200078e0ad7 */
[----:B------:R-:W-:Y:S01]  /*1310*/  ISETP.GT.U32.AND P5, PT, R0, R205, PT ;  /* 0x000000cd0000720c */ /* 0x000fe20003fa4070 */
[----:B------:R-:W-:-:S04]  /*1320*/  IMAD.HI.U32 R9, R3, R41, RZ ;  /* 0x0000002903097227 */ /* 0x000fc800078e00ff */
[C---:B------:R-:W-:Y:S02]  /*1330*/  IMAD R139, R0.reuse, R4, R139 ;  /* 0x00000004008b7224 */ /* 0x040fe400078e028b */
[----:B------:R-:W-:Y:S01]  /*1340*/  @!P2 IMAD.MOV R217, RZ, RZ, -R217 ;  /* 0x000000ffffd9a224 */ /* 0x000fe200078e0ad9 */
[C---:B------:R-:W-:Y:S01]  /*1350*/  ISETP.GT.U32.AND P2, PT, R0.reuse, R209, PT ;  /* 0x000000d10000720c */ /* 0x040fe20003f44070 */
[----:B------:R-:W-:Y:S02]  /*1360*/  IMAD.MOV R9, RZ, RZ, -R9 ;  /* 0x000000ffff097224 */ /* 0x000fe400078e0a09 */
[--C-:B------:R-:W-:Y:S01]  /*1370*/  @!P6 IMAD.IADD R207, R207, 0x1, -R0.reuse ;  /* 0x00000001cfcfe824 */ /* 0x100fe200078e0a00 */
[C---:B------:R-:W-:Y:S01]  /*1380*/  ISETP.GT.U32.AND P6, PT, R0.reuse, R139, PT ;  /* 0x0000008b0000720c */ /* 0x040fe20003fc4070 */
[----:B------:R-:W-:Y:S01]  /*1390*/  IMAD R41, R0, R9, R41 ;  /* 0x0000000900297224 */ /* 0x000fe200078e0229 */
[----:B------:R-:W-:Y:S01]  /*13a0*/  LOP3.LUT R9, R2, 0x3c, RZ, 0xfc, !PT ;  /* 0x0000003c02097812 */ /* 0x000fe200078efcff */
[----:B------:R-:W-:-:S02]  /*13b0*/  @!P3 IMAD.IADD R211, R211, 0x1, -R0 ;  /* 0x00000001d3d3b824 */ /* 0x000fc400078e0a00 */
[--C-:B------:R-:W-:Y:S01]  /*13c0*/  @!P0 IMAD.IADD R203, R203, 0x1, -R0.reuse ;  /* 0x00000001cbcb8824 */ /* 0x100fe200078e0a00 */
[----:B------:R-:W-:Y:S01]  /*13d0*/  IABS R47, R9 ;  /* 0x00000009002f7213 */ /* 0x000fe20000000000 */
[----:B------:R-:W-:Y:S01]  /*13e0*/  IMAD.HI.U32 R5, R3, R141, RZ ;  /* 0x0000008d03057227 */ /* 0x000fe200078e00ff */
[----:B------:R-:W-:Y:S02]  /*13f0*/  ISETP.GT.U32.AND P3, PT, R0, R41, PT ;  /* 0x000000290000720c */ /* 0x000fe40003f64070 */
[----:B------:R-:W-:Y:S01]  /*1400*/  ISETP.GE.AND P0, PT, R14, RZ, PT ;  /* 0x000000ff0e00720c */ /* 0x000fe20003f06270 */
[--C-:B------:R-:W-:Y:S01]  /*1410*/  @!P5 IMAD.IADD R205, R205, 0x1, -R0.reuse ;  /* 0x00000001cdcdd824 */ /* 0x100fe200078e0a00 */
[----:B------:R-:W-:Y:S01]  /*1420*/  ISETP.GE.AND P5, PT, R13, RZ, PT ;  /* 0x000000ff0d00720c */ /* 0x000fe20003fa6270 */
[----:B------:R-:W-:Y:S01]  /*1430*/  @!P4 IMAD.MOV R211, RZ, RZ, -R211 ;  /* 0x000000ffffd3c224 */ /* 0x000fe200078e0ad3 */
[----:B------:R-:W-:Y:S01]  /*1440*/  ISETP.GT.U32.AND P4, PT, R0, R203, PT ;  /* 0x000000cb0000720c */ /* 0x000fe20003f84070 */
[----:B------:R-:W-:Y:S01]  /*1450*/  IMAD.MOV R5, RZ, RZ, -R5 ;  /* 0x000000ffff057224 */ /* 0x000fe200078e0a05 */
[----:B------:R-:W-:Y:S01]  /*1460*/  LOP3.LUT R13, R2, 0x60, RZ, 0xfc, !PT ;  /* 0x00000060020d7812 */ /* 0x000fe200078efcff */
[----:B------:R-:W-:Y:S01]  /*1470*/  @!P2 IMAD.IADD R209, R209, 0x1, -R0 ;  /* 0x00000001d1d1a824 */ /* 0x000fe200078e0a00 */
[----:B------:R-:W-:Y:S01]  /*1480*/  ISETP.GE.AND P2, PT, R12, RZ, PT ;  /* 0x000000ff0c00720c */ /* 0x000fe20003f46270 */
[----:B------:R-:W-:Y:S01]  /*1490*/  IMAD.HI.U32 R4, R3, R47, RZ ;  /* 0x0000002f03047227 */ /* 0x000fe200078e00ff */
[----:B------:R-:W-:-:S02]  /*14a0*/  LOP3.LUT R12, R2, 0x48, RZ, 0xfc, !PT ;  /* 0x00000048020c7812 */ /* 0x000fc400078efcff */
[----:B------:R-:W-:Y:S01]  /*14b0*/  LOP3.LUT R14, R2, 0x64, RZ, 0xfc, !PT ;  /* 0x00000064020e7812 */ /* 0x000fe200078efcff */
[----:B------:R-:W-:Y:S01]  /*14c0*/  IMAD R141, R0, R5, R141 ;  /* 0x00000005008d7224 */ /* 0x000fe200078e028d */
[----:B------:R-:W-:Y:S01]  /*14d0*/  LOP3.LUT R5, R2, 0x44, RZ, 0xfc, !PT ;  /* 0x0000004402057812 */ /* 0x000fe200078efcff */
[----:B------:R-:W-:Y:S01]  /*14e0*/  @!P6 IMAD.IADD R139, R139, 0x1, -R0 ;  /* 0x000000018b8be824 */ /* 0x000fe200078e0a00 */
[----:B------:R-:W-:Y:S01]  /*14f0*/  IABS R143, R12 ;  /* 0x0000000c008f7213 */ /* 0x000fe20000000000 */
[----:B------:R-:W-:Y:S01]  /*1500*/  IMAD.MOV R4, RZ, RZ, -R4 ;  /* 0x000000ffff047224 */ /* 0x000fe200078e0a04 */
[----:B------:R-:W-:Y:S01]  /*1510*/  IABS R45, R5 ;  /* 0x00000005002d7213 */ /* 0x000fe20000000000 */
[----:B------:R-:W-:Y:S01]  /*1520*/  @!P5 IMAD.MOV R205, RZ, RZ, -R205 ;  /* 0x000000ffffcdd224 */ /* 0x000fe200078e0acd */
[C---:B------:R-:W-:Y:S01]  /*1530*/  ISETP.GT.U32.AND P6, PT, R0.reuse, R139, PT ;  /* 0x0000008b0000720c */ /* 0x040fe20003fc4070 */
[----:B------:R-:W-:Y:S01]  /*1540*/  IMAD R47, R0, R4, R47 ;  /* 0x00000004002f7224 */ /* 0x000fe200078e022f */
[----:B------:R-:W-:Y:S01]  /*1550*/  ISETP.GE.AND P5, PT, R16, RZ, PT ;  /* 0x000000ff1000720c */ /* 0x000fe20003fa6270 */
[----:B------:R-:W-:Y:S01]  /*1560*/  @!P4 IMAD.IADD R203, R203, 0x1, -R0 ;  /* 0x00000001cbcbc824 */ /* 0x000fe200078e0a00 */
[----:B------:R-:W-:Y:S01]  /*1570*/  ISETP.GT.U32.AND P4, PT, R0, R141, PT ;  /* 0x0000008d0000720c */ /* 0x000fe20003f84070 */
[----:B------:R-:W-:Y:S01]  /*1580*/  IMAD.HI.U32 R4, R3, R45, RZ ;  /* 0x0000002d03047227 */ /* 0x000fe200078e00ff */
[----:B------:R-:W-:-:S02]  /*1590*/  IABS R149, R13 ;  /* 0x0000000d00957213 */ /* 0x000fc40000000000 */
[----:B------:R-:W-:Y:S01]  /*15a0*/  IABS R57, R14 ;  /* 0x0000000e00397213 */ /* 0x000fe20000000000 */
[----:B------:R-:W-:Y:S01]  /*15b0*/  @!P2 IMAD.MOV R207, RZ, RZ, -R207 ;  /* 0x000000ffffcfa224 */ /* 0x000fe200078e0acf */
[----:B------:R-:W-:Y:S01]  /*15c0*/  ISETP.GT.U32.AND P2, PT, R0, R47, PT ;  /* 0x0000002f0000720c */ /* 0x000fe20003f44070 */
[----:B------:R-:W-:Y:S01]  /*15d0*/  IMAD.MOV R4, RZ, RZ, -R4 ;  /* 0x000000ffff047224 */ /* 0x000fe200078e0a04 */
[----:B------:R-:W-:Y:S01]  /*15e0*/  LOP3.LUT R16, R2, 0xac, RZ, 0xfc, !PT ;  /* 0x000000ac02107812 */ /* 0x000fe200078efcff */
[--C-:B------:R-:W-:Y:S01]  /*15f0*/  @!P6 IMAD.IADD R139, R139, 0x1, -R0.reuse ;  /* 0x000000018b8be824 */ /* 0x100fe200078e0a00 */
[----:B------:R-:W-:Y:S01]  /*1600*/  ISETP.GE.AND P6, PT, R11, RZ, PT ;  /* 0x000000ff0b00720c */ /* 0x000fe20003fc6270 */
[----:B------:R-:W-:Y:S01]  /*1610*/  IMAD R45, R0, R4, R45 ;  /* 0x00000004002d7224 */ /* 0x000fe200078e022d */
[C---:B------:R-:W-:Y:S01]  /*1620*/  LOP3.LUT R4, R2.reuse, 0x4c, RZ, 0xfc, !PT ;  /* 0x0000004c02047812 */ /* 0x040fe200078efcff */
[--C-:B------:R-:W-:Y:S01]  /*1630*/  @!P4 IMAD.IADD R141, R141, 0x1, -R0.reuse ;  /* 0x000000018d8dc824 */ /* 0x100fe200078e0a00 */
[----:B------:R-:W-:Y:S01]  /*1640*/  LOP3.LUT R11, R2, 0x54, RZ, 0xfc, !PT ;  /* 0x00000054020b7812 */ /* 0x000fe200078efcff */
[----:B------:R-:W-:Y:S01]  /*1650*/  @!P5 IMAD.MOV R139, RZ, RZ, -R139 ;  /* 0x000000ffff8bd224 */ /* 0x000fe200078e0a8b */
[C---:B------:R-:W-:Y:S01]  /*1660*/  ISETP.GT.U32.AND P5, PT, R0.reuse, R45, PT ;  /* 0x0000002d0000720c */ /* 0x040fe20003fa4070 */
[--C-:B------:R-:W-:Y:S01]  /*1670*/  @!P3 IMAD.IADD R41, R41, 0x1, -R0.reuse ;  /* 0x000000012929b824 */ /* 0x100fe200078e0a00 */
[----:B------:R-:W-:Y:S01]  /*1680*/  ISETP.GT.U32.AND P4, PT, R0, R141, PT ;  /* 0x0000008d0000720c */ /* 0x000fe20003f84070 */
[----:B------:R-:W-:Y:S01]  /*1690*/  @!P2 IMAD.IADD R47, R47, 0x1, -R0 ;  /* 0x000000012f2fa824 */ /* 0x000fe200078e0a00 */
[----:B------:R-:W-:Y:S01]  /*16a0*/  ISETP.GE.AND P2, PT, R5, RZ, PT ;  /* 0x000000ff0500720c */ /* 0x000fe20003f46270 */
[----:B------:R-:W-:Y:S01]  /*16b0*/  IMAD.HI.U32 R5, R3, R143, RZ ;  /* 0x0000008f03057227 */ /* 0x000fe200078e00ff */
[----:B------:R-:W-:-:S02]  /*16c0*/  IABS R43, R4 ;  /* 0x00000004002b7213 */ /* 0x000fc40000000000 */
[----:B------:R-:W-:Y:S01]  /*16d0*/  IABS R25, R11 ;  /* 0x0000000b00197213 */ /* 0x000fe20000000000 */
[----:B------:R-:W-:Y:S01]  /*16e0*/  @!P1 IMAD.MOV R209, RZ, RZ, -R209 ;  /* 0x000000ffffd19224 */ /* 0x000fe200078e0ad1 */
[C---:B------:R-:W-:Y:S01]  /*16f0*/  ISETP.GT.U32.AND P1, PT, R0.reuse, R41, PT ;  /* 0x000000290000720c */ /* 0x040fe20003f24070 */
[----:B------:R-:W-:Y:S01]  /*1700*/  @!P0 IMAD.MOV R203, RZ, RZ, -R203 ;  /* 0x000000ffffcb8224 */ /* 0x000fe200078e0acb */
[----:B------:R-:W-:Y:S01]  /*1710*/  ISETP.GT.U32.AND P0, PT, R0, R47, PT ;  /* 0x0000002f0000720c */ /* 0x000fe20003f04070 */
[----:B------:R-:W-:Y:S01]  /*1720*/  IMAD.MOV R5, RZ, RZ, -R5 ;  /* 0x000000ffff057224 */ /* 0x000fe200078e0a05 */
[----:B------:R-:W-:Y:S01]  /*1730*/  ISETP.GE.AND P3, PT, R15, RZ, PT ;  /* 0x000000ff0f00720c */ /* 0x000fe20003f66270 */
[--C-:B------:R-:W-:Y:S01]  /*1740*/  @!P5 IMAD.IADD R45, R45, 0x1, -R0.reuse ;  /* 0x000000012d2dd824 */ /* 0x100fe200078e0a00 */
[----:B------:R-:W-:Y:S01]  /*1750*/  LOP3.LUT R15, R2, 0x8c, RZ, 0xfc, !PT ;  /* 0x0000008c020f7812 */ /* 0x000fe200078efcff */
[----:B------:R-:W-:Y:S01]  /*1760*/  IMAD R143, R0, R5, R143 ;  /* 0x00000005008f7224 */ /* 0x000fe200078e028f */
[----:B------:R-:W-:Y:S01]  /*1770*/  LOP3.LUT R5, R2, 0x50, RZ, 0xfc, !PT ;  /* 0x0000005002057812 */ /* 0x000fe200078efcff */
[----:B------:R-:W-:Y:S01]  /*1780*/  @!P4 IMAD.IADD R141, R141, 0x1, -R0 ;  /* 0x000000018d8dc824 */ /* 0x000fe200078e0a00 */
[----:B------:R-:W-:-:S02]  /*1790*/  ISETP.GT.U32.AND P5, PT, R0, R45, PT ;  /* 0x0000002d0000720c */ /* 0x000fc40003fa4070 */
[----:B------:R-:W-:Y:S01]  /*17a0*/  ISETP.GT.U32.AND P4, PT, R0, R143, PT ;  /* 0x0000008f0000720c */ /* 0x000fe20003f84070 */
[--C-:B------:R-:W-:Y:S01]  /*17b0*/  @!P1 IMAD.IADD R41, R41, 0x1, -R0.reuse ;  /* 0x0000000129299824 */ /* 0x100fe200078e0a00 */
[----:B------:R-:W-:Y:S01]  /*17c0*/  ISETP.GE.AND P1, PT, R9, RZ, PT ;  /* 0x000000ff0900720c */ /* 0x000fe20003f26270 */
[----:B------:R-:W-:Y:S01]  /*17d0*/  @!P0 IMAD.IADD R47, R47, 0x1, -R0 ;  /* 0x000000012f2f8824 */ /* 0x000fe200078e0a00 */
[----:B------:R-:W-:Y:S01]  /*17e0*/  ISETP.GE.AND P0, PT, R4, RZ, PT ;  /* 0x000000ff0400720c */ /* 0x000fe20003f06270 */
[C---:B------:R-:W-:Y:S01]  /*17f0*/  IMAD.HI.U32 R4, R3.reuse, R43, RZ ;  /* 0x0000002b03047227 */ /* 0x040fe200078e00ff */
[----:B------:R-:W-:Y:S02]  /*1800*/  IABS R145, R5 ;  /* 0x0000000500917213 */ /* 0x000fe40000000000 */
[----:B------:R-:W-:Y:S01]  /*1810*/  IABS R61, R15 ;  /* 0x0000000f003d7213 */ /* 0x000fe20000000000 */
[----:B------:R-:W-:-:S04]  /*1820*/  IMAD.HI.U32 R9, R3, R25, RZ ;  /* 0x0000001903097227 */ /* 0x000fc800078e00ff */
[----:B------:R-:W-:Y:S02]  /*1830*/  IMAD.MOV R4, RZ, RZ, -R4 ;  /* 0x000000ffff047224 */ /* 0x000fe400078e0a04 */
[----:B------:R-:W-:Y:S02]  /*1840*/  IMAD.MOV R9, RZ, RZ, -R9 ;  /* 0x000000ffff097224 */ /* 0x000fe400078e0a09 */
[--C-:B------:R-:W-:Y:S02]  /*1850*/  @!P4 IMAD.IADD R143, R143, 0x1, -R0.reuse ;  /* 0x000000018f8fc824 */ /* 0x100fe400078e0a00 */
[C---:B------:R-:W-:Y:S02]  /*1860*/  IMAD R43, R0.reuse, R4, R43 ;  /* 0x00000004002b7224 */ /* 0x040fe400078e022b */
[----:B------:R-:W-:Y:S01]  /*1870*/  @!P5 IMAD.IADD R45, R45, 0x1, -R0 ;  /* 0x000000012d2dd824 */ /* 0x000fe200078e0a00 */
[C---:B------:R-:W-:Y:S01]  /*1880*/  ISETP.GT.U32.AND P4, PT, R0.reuse, R143, PT ;  /* 0x0000008f0000720c */ /* 0x040fe20003f84070 */
[C---:B------:R-:W-:Y:S01]  /*1890*/  IMAD R25, R0.reuse, R9, R25 ;  /* 0x0000000900197224 */ /* 0x040fe200078e0219 */
[C---:B------:R-:W-:Y:S01]  /*18a0*/  ISETP.GT.U32.AND P5, PT, R0.reuse, R43, PT ;  /* 0x0000002b0000720c */ /* 0x040fe20003fa4070 */
[----:B------:R-:W-:Y:S01]  /*18b0*/  @!P1 IMAD.MOV R47, RZ, RZ, -R47 ;  /* 0x000000ffff2f9224 */ /* 0x000fe200078e0a2f */
[----:B------:R-:W-:Y:S01]  /*18c0*/  ISETP.GE.AND P1, PT, R5, RZ, PT ;  /* 0x000000ff0500720c */ /* 0x000fe20003f26270 */
[----:B------:R-:W-:Y:S01]  /*18d0*/  @!P2 IMAD.MOV R45, RZ, RZ, -R45 ;  /* 0x000000ffff2da224 */ /* 0x000fe200078e0a2d */
[----:B------:R-:W-:Y:S01]  /*18e0*/  ISETP.GT.U32.AND P2, PT, R0, R25, PT ;  /* 0x000000190000720c */ /* 0x000fe20003f44070 */
[----:B------:R-:W-:-:S04]  /*18f0*/  IMAD.HI.U32 R5, R3, R145, RZ ;  /* 0x0000009103057227 */ /* 0x000fc800078e00ff */
[----:B------:R-:W-:Y:S01]  /*1900*/  @!P3 IMAD.MOV R41, RZ, RZ, -R41 ;  /* 0x000000ffff29b224 */ /* 0x000fe200078e0a29 */
[----:B------:R-:W-:Y:S01]  /*1910*/  ISETP.GE.AND P3, PT, R12, RZ, PT ;  /* 0x000000ff0c00720c */ /* 0x000fe20003f66270 */
[----:B------:R-:W-:Y:S01]  /*1920*/  IMAD.MOV R5, RZ, RZ, -R5 ;  /* 0x000000ffff057224 */ /* 0x000fe200078e0a05 */
[----:B------:R-:W-:Y:S01]  /*1930*/  LOP3.LUT R12, R2, 0x5c, RZ, 0xfc, !PT ;  /* 0x0000005c020c7812 */ /* 0x000fe200078efcff */
[--C-:B------:R-:W-:Y:S02]  /*1940*/  @!P4 IMAD.IADD R143, R143, 0x1, -R0.reuse ;  /* 0x000000018f8fc824 */ /* 0x100fe400078e0a00 */
[----:B------:R-:W-:Y:S01]  /*1950*/  IMAD R145, R0, R5, R145 ;  /* 0x0000000500917224 */ /* 0x000fe200078e0291 */
[----:B------:R-:W-:Y:S01]  /*1960*/  LOP3.LUT R5, R2, 0x58, RZ, 0xfc, !PT ;  /* 0x0000005802057812 */ /* 0x000fe200078efcff */
[--C-:B------:R-:W-:Y:S02]  /*1970*/  @!P5 IMAD.IADD R43, R43, 0x1, -R0.reuse ;  /* 0x000000012b2bd824 */ /* 0x100fe400078e0a00 */
[----:B------:R-:W-:Y:S01]  /*1980*/  @!P2 IMAD.IADD R25, R25, 0x1, -R0 ;  /* 0x000000011919a824 */ /* 0x000fe200078e0a00 */
[----:B------:R-:W-:Y:S01]  /*1990*/  IABS R147, R5 ;  /* 0x0000000500937213 */ /* 0x000fe20000000000 */
[----:B------:R-:W-:Y:S01]  /*19a0*/  @!P6 IMAD.MOV R141, RZ, RZ, -R141 ;  /* 0x000000ffff8de224 */ /* 0x000fe200078e0a8d */
[C---:B------:R-:W-:Y:S01]  /*19b0*/  ISETP.GT.U32.AND P5, PT, R0.reuse, R43, PT ;  /* 0x0000002b0000720c */ /* 0x040fe20003fa4070 */
[----:B------:R-:W-:Y:S01]  /*19c0*/  @!P3 IMAD.MOV R143, RZ, RZ, -R143 ;  /* 0x000000ffff8fb224 */ /* 0x000fe200078e0a8f */
[----:B------:R-:W-:Y:S01]  /*19d0*/  ISETP.GE.AND P3, PT, R5, RZ, PT ;  /* 0x000000ff0500720c */ /* 0x000fe20003f66270 */
[----:B------:R-:W-:Y:S01]  /*19e0*/  IMAD.HI.U32 R4, R3, R147, RZ ;  /* 0x0000009303047227 */ /* 0x000fe200078e00ff */
[----:B------:R-:W-:-:S02]  /*19f0*/  ISETP.GT.U32.AND P2, PT, R0, R25, PT ;  /* 0x000000190000720c */ /* 0x000fc40003f44070 */
[----:B------:R-:W-:Y:S01]  /*1a00*/  ISETP.GE.AND P6, PT, R11, RZ, PT ;  /* 0x000000ff0b00720c */ /* 0x000fe20003fc6270 */
[C---:B------:R-:W-:Y:S01]  /*1a10*/  IMAD.HI.U32 R5, R3.reuse, R149, RZ ;  /* 0x0000009503057227 */ /* 0x040fe200078e00ff */
[----:B------:R-:W-:Y:S02]  /*1a20*/  IABS R11, R12 ;  /* 0x0000000c000b7213 */ /* 0x000fe40000000000 */
[----:B------:R-:W-:Y:S01]  /*1a30*/  ISETP.GT.U32.AND P4, PT, R0, R145, PT ;  /* 0x000000910000720c */ /* 0x000fe20003f84070 */
[----:B------:R-:W-:Y:S02]  /*1a40*/  IMAD.MOV R4, RZ, RZ, -R4 ;  /* 0x000000ffff047224 */ /* 0x000fe400078e0a04 */
[----:B------:R-:W-:-:S04]  /*1a50*/  IMAD.HI.U32 R9, R3, R57, RZ ;  /* 0x0000003903097227 */ /* 0x000fc800078e00ff */
[----:B------:R-:W-:Y:S02]  /*1a60*/  IMAD.MOV R5, RZ, RZ, -R5 ;  /* 0x000000ffff057224 */ /* 0x000fe400078e0a05 */
[C---:B------:R-:W-:Y:S02]  /*1a70*/  IMAD R147, R0.reuse, R4, R147 ;  /* 0x0000000400937224 */ /* 0x040fe400078e0293 */
[----:B------:R-:W-:Y:S02]  /*1a80*/  IMAD.MOV R9, RZ, RZ, -R9 ;  /* 0x000000ffff097224 */ /* 0x000fe400078e0a09 */
[----:B------:R-:W-:Y:S01]  /*1a90*/  IMAD R149, R0, R5, R149 ;  /* 0x0000000500957224 */ /* 0x000fe200078e0295 */
[----:B------:R-:W-:Y:S01]  /*1aa0*/  LOP3.LUT R5, R2, 0x68, RZ, 0xfc, !PT ;  /* 0x0000006802057812 */ /* 0x000fe200078efcff */
[--C-:B------:R-:W-:Y:S01]  /*1ab0*/  @!P5 IMAD.IADD R43, R43, 0x1, -R0.reuse ;  /* 0x000000012b2bd824 */ /* 0x100fe200078e0a00 */
[C---:B------:R-:W-:Y:S01]  /*1ac0*/  ISETP.GT.U32.AND P5, PT, R0.reuse, R147, PT ;  /* 0x000000930000720c */ /* 0x040fe20003fa4070 */
[C---:B------:R-:W-:Y:S01]  /*1ad0*/  IMAD R57, R0.reuse, R9, R57 ;  /* 0x0000000900397224 */ /* 0x040fe200078e0239 */
[----:B------:R-:W-:Y:S01]  /*1ae0*/  IABS R151, R5 ;  /* 0x0000000500977213 */ /* 0x000fe20000000000 */
[----:B------:R-:W-:Y:S01]  /*1af0*/  @!P2 IMAD.IADD R25, R25, 0x1, -R0 ;  /* 0x000000011919a824 */ /* 0x000fe200078e0a00 */
[----:B------:R-:W-:Y:S01]  /*1b00*/  ISETP.GT.U32.AND P2, PT, R0, R149, PT ;  /* 0x000000950000720c */ /* 0x000fe20003f44070 */
[----:B------:R-:W-:Y:S01]  /*1b10*/  IMAD.HI.U32 R4, R3, R11, RZ ;  /* 0x0000000b03047227 */ /* 0x000fe200078e00ff */
[----:B------:R-:W-:-:S03]  /*1b20*/  LOP3.LUT R9, R2, 0x6c, RZ, 0xfc, !PT ;  /* 0x0000006c02097812 */ /* 0x000fc600078efcff */
[----:B------:R-:W-:Y:S01]  /*1b30*/  @!P6 IMAD.MOV R25, RZ, RZ, -R25 ;  /* 0x000000ffff19e224 */ /* 0x000fe200078e0a19 */
[C---:B------:R-:W-:Y:S01]  /*1b40*/  ISETP.GT.U32.AND P6, PT, R0.reuse, R57, PT ;  /* 0x000000390000720c */ /* 0x040fe20003fc4070 */
[----:B------:R-:W-:Y:S01]  /*1b50*/  IMAD.MOV R4, RZ, RZ, -R4 ;  /* 0x000000ffff047224 */ /* 0x000fe200078e0a04 */
[----:B------:R-:W-:Y:S01]  /*1b60*/  IABS R49, R9 ;  /* 0x0000000900317213 */ /* 0x000fe20000000000 */
[----:B------:R-:W-:Y:S02]  /*1b70*/  @!P5 IMAD.IADD R147, R147, 0x1, -R0 ;  /* 0x000000019393d824 */ /* 0x000fe400078e0a00 */
[C---:B------:R-:W-:Y:S02]  /*1b80*/  IMAD R11, R0.reuse, R4, R11 ;  /* 0x00000004000b7224 */ /* 0x040fe400078e020b */
[----:B------:R-:W-:Y:S01]  /*1b90*/  IMAD.HI.U32 R4, R3, R151, RZ ;  /* 0x0000009703047227 */ /* 0x000fe200078e00ff */
[----:B------:R-:W-:-:S03]  /*1ba0*/  ISETP.GT.U32.AND P5, PT, R0, R147, PT ;  /* 0x000000930000720c */ /* 0x000fc60003fa4070 */
[--C-:B------:R-:W-:Y:S02]  /*1bb0*/  @!P2 IMAD.IADD R149, R149, 0x1, -R0.reuse ;  /* 0x000000019595a824 */ /* 0x100fe400078e0a00 */
[----:B------:R-:W-:Y:S02]  /*1bc0*/  @!P4 IMAD.IADD R145, R145, 0x1, -R0 ;  /* 0x000000019191c824 */ /* 0x000fe400078e0a00 */
[----:B------:R-:W-:Y:S02]  /*1bd0*/  IMAD.MOV R4, RZ, RZ, -R4 ;  /* 0x000000ffff047224 */ /* 0x000fe400078e0a04 */
[----:B------:R-:W-:Y:S01]  /*1be0*/  @!P6 IMAD.IADD R57, R57, 0x1, -R0 ;  /* 0x000000013939e824 */ /* 0x000fe200078e0a00 */
[C---:B------:R-:W-:Y:S01]  /*1bf0*/  ISETP.GT.U32.AND P6, PT, R0.reuse, R149, PT ;  /* 0x000000950000720c */ /* 0x040fe20003fc4070 */
[C---:B------:R-:W-:Y:S01]  /*1c00*/  IMAD R151, R0.reuse, R4, R151 ;  /* 0x0000000400977224 */ /* 0x040fe200078e0297 */
[----:B------:R-:W-:Y:S01]  /*1c10*/  ISETP.GT.U32.AND P4, PT, R0, R145, PT ;  /* 0x000000910000720c */ /* 0x000fe20003f84070 */
[----:B------:R-:W-:-:S04]  /*1c20*/  IMAD.HI.U32 R4, R3, R49, RZ ;  /* 0x0000003103047227 */ /* 0x000fc800078e00ff */
[----:B------:R-:W-:Y:S01]  /*1c30*/  @!P0 IMAD.MOV R43, RZ, RZ, -R43 ;  /* 0x000000ffff2b8224 */ /* 0x000fe200078e0a2b */
[----:B------:R-:W-:Y:S01]  /*1c40*/  ISETP.GT.U32.AND P0, PT, R0, R11, PT ;  /* 0x0000000b0000720c */ /* 0x000fe20003f04070 */
[----:B------:R-:W-:Y:S02]  /*1c50*/  IMAD.MOV R4, RZ, RZ, -R4 ;  /* 0x000000ffff047224 */ /* 0x000fe400078e0a04 */
[--C-:B------:R-:W-:Y:S01]  /*1c60*/  @!P5 IMAD.IADD R147, R147, 0x1, -R0.reuse ;  /* 0x000000019393d824 */ /* 0x100fe200078e0a00 */
[----:B------:R-:W-:Y:S01]  /*1c70*/  ISETP.GE.AND P5, PT, R14, RZ, PT ;  /* 0x000000ff0e00720c */ /* 0x000fe20003fa6270 */
[----:B------:R-:W-:Y:S01]  /*1c80*/  IMAD R49, R0, R4, R49 ;  /* 0x0000000400317224 */ /* 0x000fe200078e0231 */
[----:B------:R-:W-:Y:S01]  /*1c90*/  LOP3.LUT R14, R2, 0x78, RZ, 0xfc, !PT ;  /* 0x00000078020e7812 */ /* 0x000fe200078efcff */
[--C-:B------:R-:W-:Y:S02]  /*1ca0*/  @!P6 IMAD.IADD R149, R149, 0x1, -R0.reuse ;  /* 0x000000019595e824 */ /* 0x100fe400078e0a00 */
[--C-:B------:R-:W-:Y:S01]  /*1cb0*/  @!P4 IMAD.IADD R145, R145, 0x1, -R0.reuse ;  /* 0x000000019191c824 */ /* 0x100fe200078e0a00 */
[----:B------:R-:W-:Y:S01]  /*1cc0*/  ISETP.GT.U32.AND P6, PT, R0, R49, PT ;  /* 0x000000310000720c */ /* 0x000fe20003fc4070 */
[----:B------:R-:W-:Y:S01]  /*1cd0*/  @!P3 IMAD.MOV R147, RZ, RZ, -R147 ;  /* 0x000000ffff93b224 */ /* 0x000fe200078e0a93 */
[----:B------:R-:W-:Y:S01]  /*1ce0*/  ISETP.GE.AND P4, PT, R12, RZ, PT ;  /* 0x000000ff0c00720c */ /* 0x000fe20003f86270 */
[----:B------:R-:W-:Y:S01]  /*1cf0*/  @!P1 IMAD.MOV R145, RZ, RZ, -R145 ;  /* 0x000000ffff919224 */ /* 0x000fe200078e0a91 */
[----:B------:R-:W-:Y:S01]  /*1d00*/  LOP3.LUT R12, R2, 0x70, RZ, 0xfc, !PT ;  /* 0x00000070020c7812 */ /* 0x000fe200078efcff */
[----:B------:R-:W-:Y:S01]  /*1d10*/  @!P0 IMAD.IADD R11, R11, 0x1, -R0 ;  /* 0x000000010b0b8824 */ /* 0x000fe200078e0a00 */
[----:B------:R-:W-:-:S02]  /*1d20*/  ISETP.GT.U32.AND P3, PT, R0, R57, PT ;  /* 0x000000390000720c */ /* 0x000fc40003f64070 */
[----:B------:R-:W-:Y:S02]  /*1d30*/  ISETP.GE.AND P1, PT, R13, RZ, PT ;  /* 0x000000ff0d00720c */ /* 0x000fe40003f26270 */
[----:B------:R-:W-:Y:S02]  /*1d40*/  LOP3.LUT R13, R2, 0x74, RZ, 0xfc, !PT ;  /* 0x00000074020d7812 */ /* 0x000fe400078efcff */
[----:B------:R-:W-:Y:S01]  /*1d50*/  IABS R153, R12 ;  /* 0x0000000c00997213 */ /* 0x000fe20000000000 */
[----:B------:R-:W-:Y:S01]  /*1d60*/  @!P6 IMAD.IADD R49, R49, 0x1, -R0 ;  /* 0x000000013131e824 */ /* 0x000fe200078e0a00 */
[----:B------:R-:W-:Y:S02]  /*1d70*/  ISETP.GT.U32.AND P2, PT, R0, R11, PT ;  /* 0x0000000b0000720c */ /* 0x000fe40003f44070 */
[----:B------:R-:W-:Y:S01]  /*1d80*/  IABS R65, R13 ;  /* 0x0000000d00417213 */ /* 0x000fe20000000000 */
[----:B------:R-:W-:Y:S01]  /*1d90*/  IMAD.HI.U32 R4, R3, R153, RZ ;  /* 0x0000009903047227 */ /* 0x000fe200078e00ff */
[----:B------:R-:W-:-:S02]  /*1da0*/  ISETP.GE.AND P0, PT, R5, RZ, PT ;  /* 0x000000ff0500720c */ /* 0x000fc40003f06270 */
[----:B------:R-:W-:Y:S01]  /*1db0*/  IABS R155, R14 ;  /* 0x0000000e009b7213 */ /* 0x000fe20000000000 */
[----:B------:R-:W-:Y:S01]  /*1dc0*/  IMAD.HI.U32 R5, R3, R65, RZ ;  /* 0x0000004103057227 */ /* 0x000fe200078e00ff */
[----:B------:R-:W-:-:S03]  /*1dd0*/  ISETP.GT.U32.AND P6, PT, R0, R49, PT ;  /* 0x000000310000720c */ /* 0x000fc60003fc4070 */
[----:B------:R-:W-:Y:S02]  /*1de0*/  IMAD.MOV R4, RZ, RZ, -R4 ;  /* 0x000000ffff047224 */ /* 0x000fe400078e0a04 */
[----:B------:R-:W-:Y:S01]  /*1df0*/  @!P3 IMAD.IADD R57, R57, 0x1, -R0 ;  /* 0x000000013939b824 */ /* 0x000fe200078e0a00 */
[----:B------:R-:W-:Y:S01]  /*1e00*/  ISETP.GE.AND P3, PT, R9, RZ, PT ;  /* 0x000000ff0900720c */ /* 0x000fe20003f66270 */
[----:B------:R-:W-:-:S04]  /*1e10*/  IMAD.HI.U32 R9, R3, R155, RZ ;  /* 0x0000009b03097227 */ /* 0x000fc800078e00ff */
[----:B------:R-:W-:Y:S02]  /*1e20*/  IMAD.MOV R5, RZ, RZ, -R5 ;  /* 0x000000ffff057224 */ /* 0x000fe400078e0a05 */
[C---:B------:R-:W-:Y:S02]  /*1e30*/  IMAD R153, R0.reuse, R4, R153 ;  /* 0x0000000400997224 */ /* 0x040fe400078e0299 */
[--C-:B------:R-:W-:Y:S01]  /*1e40*/  @!P2 IMAD.IADD R11, R11, 0x1, -R0.reuse ;  /* 0x000000010b0ba824 */ /* 0x100fe200078e0a00 */
[C---:B------:R-:W-:Y:S01]  /*1e50*/  ISETP.GT.U32.AND P2, PT, R0.reuse, R151, PT ;  /* 0x000000970000720c */ /* 0x040fe20003f44070 */
[----:B------:R-:W-:Y:S02]  /*1e60*/  IMAD.MOV R9, RZ, RZ, -R9 ;  /* 0x000000ffff097224 */ /* 0x000fe400078e0a09 */
[C---:B------:R-:W-:Y:S02]  /*1e70*/  IMAD R65, R0.reuse, R5, R65 ;  /* 0x0000000500417224 */ /* 0x040fe400078e0241 */
[----:B------:R-:W-:Y:S01]  /*1e80*/  @!P1 IMAD.MOV R149, RZ, RZ, -R149 ;  /* 0x000000ffff959224 */ /* 0x000fe200078e0a95 */
[C---:B------:R-:W-:Y:S01]  /*1e90*/  ISETP.GT.U32.AND P1, PT, R0.reuse, R153, PT ;  /* 0x000000990000720c */ /* 0x040fe20003f24070 */
[----:B------:R-:W-:Y:S01]  /*1ea0*/  IMAD R155, R0, R9, R155 ;  /* 0x00000009009b7224 */ /* 0x000fe200078e029b */
[----:B------:R-:W-:Y:S01]  /*1eb0*/  LOP3.LUT R9, R2, 0x7c, RZ, 0xfc, !PT ;  /* 0x0000007c02097812 */ /* 0x000fe200078efcff */
[----:B------:R-:W-:Y:S01]  /*1ec0*/  @!P5 IMAD.MOV R57, RZ, RZ, -R57 ;  /* 0x000000ffff39d224 */ /* 0x000fe200078e0a39 */
[C---:B------:R-:W-:Y:S01]  /*1ed0*/  ISETP.GT.U32.AND P5, PT, R0.reuse, R65, PT ;  /* 0x000000410000720c */ /* 0x040fe20003fa4070 */
[--C-:B------:R-:W-:Y:S01]  /*1ee0*/  @!P6 IMAD.IADD R49, R49, 0x1, -R0.reuse ;  /* 0x000000013131e824 */ /* 0x100fe200078e0a00 */
[----:B------:R-:W-:Y:S01]  /*1ef0*/  ISETP.GT.U32.AND P6, PT, R0, R155, PT ;  /* 0x0000009b0000720c */ /* 0x000fe20003fc4070 */
[--C-:B------:R-:W-:Y:S01]  /*1f00*/  @!P2 IMAD.IADD R151, R151, 0x1, -R0.reuse ;  /* 0x000000019797a824 */ /* 0x100fe200078e0a00 */
[----:B------:R-:W-:Y:S01]  /*1f10*/  ISETP.GE.AND P2, PT, R12, RZ, PT ;  /* 0x000000ff0c00720c */ /* 0x000fe20003f46270 */
[----:B------:R-:W-:Y:S01]  /*1f20*/  @!P4 IMAD.MOV R11, RZ, RZ, -R11 ;  /* 0x000000ffff0bc224 */ /* 0x000fe200078e0a0b */
[----:B------:R-:W-:Y:S01]  /*1f30*/  IABS R51, R9 ;  /* 0x0000000900337213 */ /* 0x000fe20000000000 */
[----:B------:R-:W-:Y:S01]  /*1f40*/  @!P3 IMAD.MOV R49, RZ, RZ, -R49 ;  /* 0x000000ffff31b224 */ /* 0x000fe200078e0a31 */
[----:B------:R-:W-:Y:S01]  /*1f50*/  LOP3.LUT R12, R2, 0x80, RZ, 0xfc, !PT ;  /* 0x00000080020c7812 */ /* 0x000fe200078efcff */
[----:B------:R-:W-:Y:S01]  /*1f60*/  @!P1 IMAD.IADD R153, R153, 0x1, -R0 ;  /* 0x0000000199999824 */ /* 0x000fe200078e0a00 */
[----:B------:R-:W-:Y:S01]  /*1f70*/  ISETP.GT.U32.AND P4, PT, R0, R151, PT ;  /* 0x000000970000720c */ /* 0x000fe20003f84070 */
[----:B------:R-:W-:Y:S01]  /*1f80*/  IMAD.HI.U32 R4, R3, R51, RZ ;  /* 0x0000003303047227 */ /* 0x000fe200078e00ff */
[----:B------:R-:W-:-:S02]  /*1f90*/  IABS R157, R12 ;  /* 0x0000000c009d7213 */ /* 0x000fc40000000000 */
[----:B------:R-:W-:Y:S01]  /*1fa0*/  ISETP.GE.AND P1, PT, R14, RZ, PT ;  /* 0x000000ff0e00720c */ /* 0x000fe20003f26270 */
[--C-:B------:R-:W-:Y:S01]  /*1fb0*/  @!P5 IMAD.IADD R65, R65, 0x1, -R0.reuse ;  /* 0x000000014141d824 */ /* 0x100fe200078e0a00 */
[----:B------:R-:W-:Y:S01]  /*1fc0*/  ISETP.GT.U32.AND P5, PT, R0, R153, PT ;  /* 0x000000990000720c */ /* 0x000fe20003fa4070 */
[----:B------:R-:W-:Y:S01]  /*1fd0*/  @!P6 IMAD.IADD R155, R155, 0x1, -R0 ;  /* 0x000000019b9be824 */ /* 0x000fe200078e0a00 */
[----:B------:R-:W-:Y:S01]  /*1fe0*/  LOP3.LUT R14, R2, 0x88, RZ, 0xfc, !PT ;  /* 0x00000088020e7812 */ /* 0x000fe200078efcff */
[----:B------:R-:W-:Y:S01]  /*1ff0*/  IMAD.MOV R5, RZ, RZ, -R4 ;  /* 0x000000ffff057224 */ /* 0x000fe200078e0a04 */
[----:B------:R-:W-:Y:S01]  /*2000*/  ISETP.GT.U32.AND P6, PT, R0, R65, PT ;  /* 0x000000410000720c */ /* 0x000fe20003fc4070 */
[----:B------:R-:W-:Y:S01]  /*2010*/  IMAD.HI.U32 R4, R3, R157, RZ ;  /* 0x0000009d03047227 */ /* 0x000fe200078e00ff */
[----:B------:R-:W-:-:S03]  /*2020*/  IABS R159, R14 ;  /* 0x0000000e009f7213 */ /* 0x000fc60000000000 */
[C---:B------:R-:W-:Y:S02]  /*2030*/  IMAD R51, R0.reuse, R5, R51 ;  /* 0x0000000500337224 */ /* 0x040fe400078e0233 */
[----:B------:R-:W-:Y:S02]  /*2040*/  IMAD.MOV R4, RZ, RZ, -R4 ;  /* 0x000000ffff047224 */ /* 0x000fe400078e0a04 */
[--C-:B------:R-:W-:Y:S01]  /*2050*/  @!P5 IMAD.IADD R153, R153, 0x1, -R0.reuse ;  /* 0x000000019999d824 */ /* 0x100fe200078e0a00 */
[C---:B------:R-:W-:Y:S01]  /*2060*/  ISETP.GT.U32.AND P5, PT, R0.reuse, R51, PT ;  /* 0x000000330000720c */ /* 0x040fe20003fa4070 */
[C---:B------:R-:W-:Y:S02]  /*2070*/  IMAD R157, R0.reuse, R4, R157 ;  /* 0x00000004009d7224 */ /* 0x040fe400078e029d */
[--C-:B------:R-:W-:Y:S01]  /*2080*/  @!P4 IMAD.IADD R151, R151, 0x1, -R0.reuse ;  /* 0x000000019797c824 */ /* 0x100fe200078e0a00 */
[----:B------:R-:W-:Y:S01]  /*2090*/  ISETP.GE.AND P4, PT, R13, RZ, PT ;  /* 0x000000ff0d00720c */ /* 0x000fe20003f86270 */
[----:B------:R-:W-:Y:S01]  /*20a0*/  @!P6 IMAD.IADD R65, R65, 0x1, -R0 ;  /* 0x000000014141e824 */ /* 0x000fe200078e0a00 */
[----:B------:R-:W-:Y:S01]  /*20b0*/  ISETP.GT.U32.AND P6, PT, R0, R157, PT ;  /* 0x0000009d0000720c */ /* 0x000fe20003fc4070 */
[----:B------:R-:W-:Y:S01]  /*20c0*/  @!P0 IMAD.MOV R151, RZ, RZ, -R151 ;  /* 0x000000ffff978224 */ /* 0x000fe200078e0a97 */
[----:B------:R-:W-:Y:S01]  /*20d0*/  LOP3.LUT R13, R2, 0x84, RZ, 0xfc, !PT ;  /* 0x00000084020d7812 */ /* 0x000fe200078efcff */
[----:B------:R-:W-:Y:S01]  /*20e0*/  @!P2 IMAD.MOV R153, RZ, RZ, -R153 ;  /* 0x000000ffff99a224 */ /* 0x000fe200078e0a99 */
[----:B------:R-:W-:-:S02]  /*20f0*/  ISETP.GT.U32.AND P0, PT, R0, R155, PT ;  /* 0x0000009b0000720c */ /* 0x000fc40003f04070 */
[----:B------:R-:W-:Y:S01]  /*2100*/  IABS R53, R13 ;  /* 0x0000000d00357213 */ /* 0x000fe20000000000 */
[----:B------:R-:W-:Y:S01]  /*2110*/  @!P5 IMAD.IADD R51, R51, 0x1, -R0 ;  /* 0x000000013333d824 */ /* 0x000fe200078e0a00 */
[----:B------:R-:W-:Y:S02]  /*2120*/  ISETP.GE.AND P5, PT, R12, RZ, PT ;  /* 0x000000ff0c00720c */ /* 0x000fe40003fa6270 */
[----:B------:R-:W-:Y:S01]  /*2130*/  LOP3.LUT R12, R2, 0x98, RZ, 0xfc, !PT ;  /* 0x00000098020c7812 */ /* 0x000fe200078efcff */
[----:B------:R-:W-:-:S03]  /*2140*/  IMAD.HI.U32 R4, R3, R53, RZ ;  /* 0x0000003503047227 */ /* 0x000fc600078e00ff */
[----:B------:R-:W-:Y:S01]  /*2150*/  IABS R163, R12 ;  /* 0x0000000c00a37213 */ /* 0x000fe20000000000 */
[----:B------:R-:W-:Y:S01]  /*2160*/  @!P6 IMAD.IADD R157, R157, 0x1, -R0 ;  /* 0x000000019d9de824 */ /* 0x000fe200078e0a00 */
[C---:B------:R-:W-:Y:S01]  /*2170*/  ISETP.GT.U32.AND P6, PT, R0.reuse, R51, PT ;  /* 0x000000330000720c */ /* 0x040fe20003fc4070 */
[----:B------:R-:W-:Y:S02]  /*2180*/  IMAD.MOV R5, RZ, RZ, -R4 ;  /* 0x000000ffff057224 */ /* 0x000fe400078e0a04 */
[----:B------:R-:W-:Y:S01]  /*2190*/  IMAD.HI.U32 R4, R3, R159, RZ ;  /* 0x0000009f03047227 */ /* 0x000fe200078e00ff */
[----:B------:R-:W-:-:S03]  /*21a0*/  ISETP.GT.U32.AND P2, PT, R0, R157, PT ;  /* 0x0000009d0000720c */ /* 0x000fc60003f44070 */
[C---:B------:R-:W-:Y:S02]  /*21b0*/  IMAD R53, R0.reuse, R5, R53 ;  /* 0x0000000500357224 */ /* 0x040fe400078e0235 */
[----:B------:R-:W-:Y:S02]  /*21c0*/  IMAD.MOV R5, RZ, RZ, -R4 ;  /* 0x000000ffff057224 */ /* 0x000fe400078e0a04 */
[----:B------:R-:W-:Y:S01]  /*21d0*/  IMAD.HI.U32 R4, R3, R61, RZ ;  /* 0x0000003d03047227 */ /* 0x000fe200078e00ff */
[----:B------:R-:W-:-:S03]  /*21e0*/  ISETP.GT.U32.AND P3, PT, R0, R53, PT ;  /* 0x000000350000720c */ /* 0x000fc60003f64070 */
[----:B------:R-:W-:Y:S01]  /*21f0*/  IMAD R159, R0, R5, R159 ;  /* 0x00000005009f7224 */ /* 0x000fe200078e029f */
[----:B------:R-:W-:Y:S01]  /*2200*/  LOP3.LUT R5, R2, 0x90, RZ, 0xfc, !PT ;  /* 0x0000009002057812 */ /* 0x000fe200078efcff */
[----:B------:R-:W-:Y:S02]  /*2210*/  @!P6 IMAD.IADD R51, R51, 0x1, -R0 ;  /* 0x000000013333e824 */ /* 0x000fe400078e0a00 */
[----:B------:R-:W-:Y:S01]  /*2220*/  IMAD.MOV R4, RZ, RZ, -R4 ;  /* 0x000000ffff047224 */ /* 0x000fe200078e0a04 */
[C---:B------:R-:W-:Y:S01]  /*2230*/  ISETP.GT.U32.AND P6, PT, R0.reuse, R159, PT ;  /* 0x0000009f0000720c */ /* 0x040fe20003fc4070 */
[--C-:B------:R-:W-:Y:S01]  /*2240*/  @!P0 IMAD.IADD R155, R155, 0x1, -R0.reuse ;  /* 0x000000019b9b8824 */ /* 0x100fe200078e0a00 */
[----:B------:R-:W-:Y:S01]  /*2250*/  IABS R161, R5 ;  /* 0x0000000500a17213 */ /* 0x000fe20000000000 */
[----:B------:R-:W-:Y:S01]  /*2260*/  IMAD R61, R0, R4, R61 ;  /* 0x00000004003d7224 */ /* 0x000fe200078e023d */
[----:B------:R-:W-:Y:S01]  /*2270*/  ISETP.GE.AND P0, PT, R9, RZ, PT ;  /* 0x000000ff0900720c */ /* 0x000fe20003f06270 */
[----:B------:R-:W-:Y:S01]  /*2280*/  @!P3 IMAD.IADD R53, R53, 0x1, -R0 ;  /* 0x000000013535b824 */ /* 0x000fe200078e0a00 */
[----:B------:R-:W-:Y:S01]  /*2290*/  LOP3.LUT R9, R2, 0x94, RZ, 0xfc, !PT ;  /* 0x0000009402097812 */ /* 0x000fe200078efcff */
[----:B------:R-:W-:Y:S01]  /*22a0*/  IMAD.HI.U32 R4, R3, R161, RZ ;  /* 0x000000a103047227 */ /* 0x000fe200078e00ff */
[----:B------:R-:W-:-:S02]  /*22b0*/  ISETP.GE.AND P3, PT, R5, RZ, PT ;  /* 0x000000ff0500720c */ /* 0x000fc40003f66270 */
[----:B------:R-:W-:Y:S01]  /*22c0*/  IABS R59, R9 ;  /* 0x00000009003b7213 */ /* 0x000fe20000000000 */
[--C-:B------:R-:W-:Y:S01]  /*22d0*/  @!P2 IMAD.IADD R157, R157, 0x1, -R0.reuse ;  /* 0x000000019d9da824 */ /* 0x100fe200078e0a00 */
[----:B------:R-:W-:Y:S01]  /*22e0*/  ISETP.GE.AND P2, PT, R15, RZ, PT ;  /* 0x000000ff0f00720c */ /* 0x000fe20003f46270 */
[----:B------:R-:W-:Y:S01]  /*22f0*/  @!P6 IMAD.IADD R159, R159, 0x1, -R0 ;  /* 0x000000019f9fe824 */ /* 0x000fe200078e0a00 */
[----:B------:R-:W-:Y:S01]  /*2300*/  ISETP.GT.U32.AND P6, PT, R0, R53, PT ;  /* 0x000000350000720c */ /* 0x000fe20003fc4070 */
[----:B------:R-:W-:Y:S01]  /*2310*/  IMAD.MOV R4, RZ, RZ, -R4 ;  /* 0x000000ffff047224 */ /* 0x000fe200078e0a04 */
[----:B------:R-:W-:Y:S01]  /*2320*/  LOP3.LUT R15, R2, 0xa8, RZ, 0xfc, !PT ;  /* 0x000000a8020f7812 */ /* 0x000fe200078efcff */
[----:B------:R-:W-:Y:S01]  /*2330*/  @!P5 IMAD.MOV R157, RZ, RZ, -R157 ;  /* 0x000000ffff9dd224 */ /* 0x000fe200078e0a9d */
[C---:B------:R-:W-:Y:S01]  /*2340*/  ISETP.GT.U32.AND P5, PT, R0.reuse, R61, PT ;  /* 0x0000003d0000720c */ /* 0x040fe20003fa4070 */
[C---:B------:R-:W-:Y:S01]  /*2350*/  IMAD R161, R0.reuse, R4, R161 ;  /* 0x0000000400a17224 */ /* 0x040fe200078e02a1 */
[----:B------:R-:W-:Y:S01]  /*2360*/  IABS R167, R15 ;  /* 0x0000000f00a77213 */ /* 0x000fe20000000000 */
[----:B------:R-:W-:Y:S01]  /*2370*/  @!P0 IMAD.MOV R51, RZ, RZ, -R51 ;  /* 0x000000ffff338224 */ /* 0x000fe200078e0a33 */
[----:B------:R-:W-:Y:S01]  /*2380*/  ISETP.GT.U32.AND P0, PT, R0, R159, PT ;  /* 0x0000009f0000720c */ /* 0x000fe20003f04070 */
[----:B------:R-:W-:Y:S01]  /*2390*/  @!P4 IMAD.MOV R65, RZ, RZ, -R65 ;  /* 0x000000ffff41c224 */ /* 0x000fe200078e0a41 */
[----:B------:R-:W-:Y:S01]  /*23a0*/  ISETP.GE.AND P4, PT, R13, RZ, PT ;  /* 0x000000ff0d00720c */ /* 0x000fe20003f86270 */
[----:B------:R-:W-:Y:S01]  /*23b0*/  @!P1 IMAD.MOV R155, RZ, RZ, -R155 ;  /* 0x000000ffff9b9224 */ /* 0x000fe200078e0a9b */
[----:B------:R-:W-:Y:S01]  /*23c0*/  ISETP.GE.AND P1, PT, R14, RZ, PT ;  /* 0x000000ff0e00720c */ /* 0x000fe20003f26270 */
[----:B------:R-:W-:Y:S01]  /*23d0*/  @!P6 IMAD.IADD R53, R53, 0x1, -R0 ;  /* 0x000000013535e824 */ /* 0x000fe200078e0a00 */
[----:B------:R-:W-:Y:S01]  /*23e0*/  ISETP.GT.U32.AND P6, PT, R0, R161, PT ;  /* 0x000000a10000720c */ /* 0x000fe20003fc4070 */
[----:B------:R-:W-:Y:S01]  /*23f0*/  IMAD.HI.U32 R4, R3, R59, RZ ;  /* 0x0000003b03047227 */ /* 0x000fe200078e00ff */
[----:B------:R-:W-:-:S02]  /*2400*/  LOP3.LUT R14, R2, 0x9c, RZ, 0xfc, !PT ;  /* 0x0000009c020e7812 */ /* 0x000fc400078efcff */
[----:B------:R-:W-:Y:S01]  /*2410*/  IABS R13, R16 ;  /* 0x00000010000d7213 */ /* 0x000fe20000000000 */
[--C-:B------:R-:W-:Y:S01]  /*2420*/  @!P5 IMAD.IADD R61, R61, 0x1, -R0.reuse ;  /* 0x000000013d3dd824 */ /* 0x100fe200078e0a00 */
[----:B------:R-:W-:Y:S01]  /*2430*/  IABS R55, R14 ;  /* 0x0000000e00377213 */ /* 0x000fe20000000000 */
[----:B------:R-:W-:Y:S01]  /*2440*/  IMAD.HI.U32 R5, R3, R163, RZ ;  /* 0x000000a303057227 */ /* 0x000fe200078e00ff */
[----:B------:R-:W-:Y:S02]  /*2450*/  ISETP.GE.AND P5, PT, R12, RZ, PT ;  /* 0x000000ff0c00720c */ /* 0x000fe40003fa6270 */
[----:B------:R-:W-:Y:S01]  /*2460*/  LOP3.LUT R12, R2, 0xa4, RZ, 0xfc, !PT ;  /* 0x000000a4020c7812 */ /* 0x000fe200078efcff */
[--C-:B------:R-:W-:Y:S01]  /*2470*/  @!P0 IMAD.IADD R159, R159, 0x1, -R0.reuse ;  /* 0x000000019f9f8824 */ /* 0x100fe200078e0a00 */
[----:B------:R-:W-:Y:S01]  /*2480*/  ISETP.GE.AND P0, PT, R9, RZ, PT ;  /* 0x000000ff0900720c */ /* 0x000fe20003f06270 */
[----:B------:R-:W-:Y:S01]  /*2490*/  @!P6 IMAD.IADD R161, R161, 0x1, -R0 ;  /* 0x00000001a1a1e824 */ /* 0x000fe200078e0a00 */
[C---:B------:R-:W-:Y:S01]  /*24a0*/  ISETP.GT.U32.AND P6, PT, R0.reuse, R61, PT ;  /* 0x0000003d0000720c */ /* 0x040fe20003fc4070 */
[----:B------:R-:W-:Y:S01]  /*24b0*/  @!P4 IMAD.MOV R53, RZ, RZ, -R53 ;  /* 0x000000ffff35c224 */ /* 0x000fe200078e0a35 */
[----:B------:R-:W-:Y:S01]  /*24c0*/  IABS R27, R12 ;  /* 0x0000000c001b7213 */ /* 0x000fe20000000000 */
[----:B------:R-:W-:Y:S01]  /*24d0*/  IMAD.MOV R9, RZ, RZ, -R4 ;  /* 0x000000ffff097224 */ /* 0x000fe200078e0a04 */
[----:B------:R-:W-:Y:S01]  /*24e0*/  ISETP.GT.U32.AND P4, PT, R0, R161, PT ;  /* 0x000000a10000720c */ /* 0x000fe20003f84070 */
[----:B------:R-:W-:-:S04]  /*24f0*/  IMAD.HI.U32 R4, R3, R55, RZ ;  /* 0x0000003703047227 */ /* 0x000fc800078e00ff */
[----:B------:R-:W-:Y:S02]  /*2500*/  IMAD.MOV R5, RZ, RZ, -R5 ;  /* 0x000000ffff057224 */ /* 0x000fe400078e0a05 */
[----:B------:R-:W-:Y:S01]  /*2510*/  IMAD R59, R0, R9, R59 ;  /* 0x00000009003b7224 */ /* 0x000fe200078e023b */
[----:B------:R-:W-:Y:S01]  /*2520*/  LOP3.LUT R9, R2, 0xa0, RZ, 0xfc, !PT ;  /* 0x000000a002097812 */ /* 0x000fe200078efcff */
[----:B------:R-:W-:Y:S02]  /*2530*/  IMAD.MOV R4, RZ, RZ, -R4 ;  /* 0x000000ffff047224 */ /* 0x000fe400078e0a04 */
[C---:B------:R-:W-:Y:S01]  /*2540*/  IMAD R163, R0.reuse, R5, R163 ;  /* 0x0000000500a37224 */ /* 0x040fe200078e02a3 */
[----:B------:R-:W-:Y:S01]  /*2550*/  IABS R165, R9 ;  /* 0x0000000900a57213 */ /* 0x000fe20000000000 */
[----:B------:R-:W-:Y:S01]  /*2560*/  @!P1 IMAD.MOV R159, RZ, RZ, -R159 ;  /* 0x000000ffff9f9224 */ /* 0x000fe200078e0a9f */
[C---:B------:R-:W-:Y:S01]  /*2570*/  ISETP.GT.U32.AND P1, PT, R0.reuse, R59, PT ;  /* 0x0000003b0000720c */ /* 0x040fe20003f24070 */
[----:B------:R-:W-:-:S02]  /*2580*/  IMAD R55, R0, R4, R55 ;  /* 0x0000000400377224 */ /* 0x000fc400078e0237 */
[--C-:B------:R-:W-:Y:S01]  /*2590*/  @!P6 IMAD.IADD R61, R61, 0x1, -R0.reuse ;  /* 0x000000013d3de824 */ /* 0x100fe200078e0a00 */
[C---:B------:R-:W-:Y:S01]  /*25a0*/  ISETP.GT.U32.AND P6, PT, R0.reuse, R163, PT ;  /* 0x000000a30000720c */ /* 0x040fe20003fc4070 */
[----:B------:R-:W-:Y:S01]  /*25b0*/  @!P4 IMAD.IADD R161, R161, 0x1, -R0 ;  /* 0x00000001a1a1c824 */ /* 0x000fe200078e0a00 */
[----:B------:R-:W-:Y:S01]  /*25c0*/  ISETP.GT.U32.AND P4, PT, R0, R55, PT ;  /* 0x000000370000720c */ /* 0x000fe20003f84070 */
[----:B------:R-:W-:-:S04]  /*25d0*/  IMAD.HI.U32 R4, R3, R165, RZ ;  /* 0x000000a503047227 */ /* 0x000fc800078e00ff */
[----:B------:R-:W-:-:S04]  /*25e0*/  IMAD.HI.U32 R5, R3, R27, RZ ;  /* 0x0000001b03057227 */ /* 0x000fc800078e00ff */
[--C-:B------:R-:W-:Y:S01]  /*25f0*/  @!P1 IMAD.IADD R59, R59, 0x1, -R0.reuse ;  /* 0x000000013b3b9824 */ /* 0x100fe200078e0a00 */
[----:B------:R-:W-:Y:S01]  /*2600*/  ISETP.GE.AND P1, PT, R14, RZ, PT ;  /* 0x000000ff0e00720c */ /* 0x000fe20003f26270 */
[--C-:B------:R-:W-:Y:S01]  /*2610*/  @!P6 IMAD.IADD R163, R163, 0x1, -R0.reuse ;  /* 0x00000001a3a3e824 */ /* 0x100fe200078e0a00 */
[----:B------:R-:W-:Y:S01]  /*2620*/  LOP3.LUT R14, R2, 0xd0, RZ, 0xfc, !PT ;  /* 0x000000d0020e7812 */ /* 0x000fe200078efcff */
[----:B------:R-:W-:Y:S01]  /*2630*/  @!P4 IMAD.IADD R55, R55, 0x1, -R0 ;  /* 0x000000013737c824 */ /* 0x000fe200078e0a00 */
[C---:B------:R-:W-:Y:S01]  /*2640*/  ISETP.GT.U32.AND P6, PT, R0.reuse, R59, PT ;  /* 0x0000003b0000720c */ /* 0x040fe20003fc4070 */
[----:B------:R-:W-:Y:S01]  /*2650*/  IMAD.MOV R4, RZ, RZ, -R4 ;  /* 0x000000ffff047224 */ /* 0x000fe200078e0a04 */
[C---:B------:R-:W-:Y:S01]  /*2660*/  ISETP.GT.U32.AND P4, PT, R0.reuse, R163, PT ;  /* 0x000000a30000720c */ /* 0x040fe20003f84070 */
[----:B------:R-:W-:Y:S01]  /*2670*/  IMAD.MOV R5, RZ, RZ, -R5 ;  /* 0x000000ffff057224 */ /* 0x000fe200078e0a05 */
[----:B------:R-:W-:Y:S01]  /*2680*/  IABS R177, R14 ;  /* 0x0000000e00b17213 */ /* 0x000fe20000000000 */
[----:B------:R-:W-:-:S02]  /*2690*/  IMAD R165, R0, R4, R165 ;  /* 0x0000000400a57224 */ /* 0x000fc400078e02a5 */
[----:B------:R-:W-:Y:S02]  /*26a0*/  IMAD R27, R0, R5, R27 ;  /* 0x00000005001b7224 */ /* 0x000fe400078e021b */
[----:B------:R-:W-:-:S04]  /*26b0*/  IMAD.HI.U32 R5, R3, R13, RZ ;  /* 0x0000000d03057227 */ /* 0x000fc800078e00ff */
[--C-:B------:R-:W-:Y:S01]  /*26c0*/  @!P6 IMAD.IADD R59, R59, 0x1, -R0.reuse ;  /* 0x000000013b3be824 */ /* 0x100fe200078e0a00 */
[C---:B------:R-:W-:Y:S01]  /*26d0*/  ISETP.GT.U32.AND P6, PT, R0.reuse, R165, PT ;  /* 0x000000a50000720c */ /* 0x040fe20003fc4070 */
[----:B------:R-:W-:Y:S01]  /*26e0*/  @!P4 IMAD.IADD R163, R163, 0x1, -R0 ;  /* 0x00000001a3a3c824 */ /* 0x000fe200078e0a00 */
[----:B------:R-:W-:Y:S01]  /*26f0*/  ISETP.GT.U32.AND P4, PT, R0, R27, PT ;  /* 0x0000001b0000720c */ /* 0x000fe20003f84070 */
[----:B------:R-:W-:Y:S01]  /*2700*/  @!P3 IMAD.MOV R161, RZ, RZ, -R161 ;  /* 0x000000ffffa1b224 */ /* 0x000fe200078e0aa1 */
[----:B------:R-:W-:Y:S01]  /*2710*/  ISETP.GE.AND P3, PT, R9, RZ, PT ;  /* 0x000000ff0900720c */ /* 0x000fe20003f66270 */
[----:B------:R-:W-:Y:S01]  /*2720*/  IMAD.MOV R5, RZ, RZ, -R5 ;  /* 0x000000ffff057224 */ /* 0x000fe200078e0a05 */
[----:B------:R-:W-:Y:S01]  /*2730*/  LOP3.LUT R9, R2, 0xb0, RZ, 0xfc, !PT ;  /* 0x000000b002097812 */ /* 0x000fe200078efcff */
[----:B------:R-:W-:-:S03]  /*2740*/  IMAD.HI.U32 R4, R3, R167, RZ ;  /* 0x000000a703047227 */ /* 0x000fc600078e00ff */
[----:B------:R-:W-:Y:S01]  /*2750*/  IABS R169, R9 ;  /* 0x0000000900a97213 */ /* 0x000fe20000000000 */
[----:B------:R-:W-:Y:S01]  /*2760*/  IMAD R13, R0, R5, R13 ;  /* 0x00000005000d7224 */ /* 0x000fe200078e020d */
[----:B------:R-:W-:Y:S01]  /*2770*/  LOP3.LUT R5, R2, 0xb4, RZ, 0xfc, !PT ;  /* 0x000000b402057812 */ /* 0x000fe200078efcff */
[--C-:B------:R-:W-:Y:S02]  /*2780*/  @!P6 IMAD.IADD R165, R165, 0x1, -R0.reuse ;  /* 0x00000001a5a5e824 */ /* 0x100fe400078e0a00 */
[----:B------:R-:W-:Y:S01]  /*2790*/  @!P4 IMAD.IADD R27, R27, 0x1, -R0 ;  /* 0x000000011b1bc824 */ /* 0x000fe200078e0a00 */
[----:B------:R-:W-:Y:S01]  /*27a0*/  IABS R73, R5 ;  /* 0x0000000500497213 */ /* 0x000fe20000000000 */
[----:B------:R-:W-:Y:S02]  /*27b0*/  IMAD.MOV R4, RZ, RZ, -R4 ;  /* 0x000000ffff047224 */ /* 0x000fe400078e0a04 */
[----:B------:R-:W-:Y:S01]  /*27c0*/  @!P0 IMAD.MOV R59, RZ, RZ, -R59 ;  /* 0x000000ffff3b8224 */ /* 0x000fe200078e0a3b */
[C---:B------:R-:W-:Y:S01]  /*27d0*/  ISETP.GT.U32.AND P0, PT, R0.reuse, R165, PT ;  /* 0x000000a50000720c */ /* 0x040fe20003f04070 */
[----:B------:R-:W-:Y:S01]  /*27e0*/  @!P5 IMAD.MOV R163, RZ, RZ, -R163 ;  /* 0x000000ffffa3d224 */ /* 0x000fe200078e0aa3 */
[C---:B------:R-:W-:Y:S01]  /*27f0*/  ISETP.GT.U32.AND P5, PT, R0.reuse, R13, PT ;  /* 0x0000000d0000720c */ /* 0x040fe20003fa4070 */
[C---:B------:R-:W-:Y:S01]  /*2800*/  IMAD R167, R0.reuse, R4, R167 ;  /* 0x0000000400a77224 */ /* 0x040fe200078e02a7 */
[----:B------:R-:W-:Y:S01]  /*2810*/  ISETP.GT.U32.AND P4, PT, R0, R27, PT ;  /* 0x0000001b0000720c */ /* 0x000fe20003f84070 */
[----:B------:R-:W-:-:S03]  /*2820*/  IMAD.HI.U32 R4, R3, R169, RZ ;  /* 0x000000a903047227 */ /* 0x000fc600078e00ff */
[C---:B------:R-:W-:Y:S01]  /*2830*/  ISETP.GT.U32.AND P6, PT, R0.reuse, R167, PT ;  /* 0x000000a70000720c */ /* 0x040fe20003fc4070 */
[----:B------:R-:W-:Y:S02]  /*2840*/  IMAD.MOV R4, RZ, RZ, -R4 ;  /* 0x000000ffff047224 */ /* 0x000fe400078e0a04 */
[----:B------:R-:W-:Y:S01]  /*2850*/  @!P2 IMAD.MOV R61, RZ, RZ, -R61 ;  /* 0x000000ffff3da224 */ /* 0x000fe200078e0a3d */
[C---:B------:R-:W-:Y:S01]  /*2860*/  ISETP.GT.U32.AND P2, PT, R0.reuse, R55, PT ;  /* 0x000000370000720c */ /* 0x040fe20003f44070 */
[----:B------:R-:W-:Y:S02]  /*2870*/  IMAD R169, R0, R4, R169 ;  /* 0x0000000400a97224 */ /* 0x000fe400078e02a9 */
[--C-:B------:R-:W-:Y:S01]  /*2880*/  @!P0 IMAD.IADD R165, R165, 0x1, -R0.reuse ;  /* 0x00000001a5a58824 */ /* 0x100fe200078e0a00 */
[----:B------:R-:W-:Y:S01]  /*2890*/  ISETP.GE.AND P0, PT, R16, RZ, PT ;  /* 0x000000ff1000720c */ /* 0x000fe20003f06270 */
[--C-:B------:R-:W-:Y:S01]  /*28a0*/  @!P5 IMAD.IADD R13, R13, 0x1, -R0.reuse ;  /* 0x000000010d0dd824 */ /* 0x100fe200078e0a00 */
[----:B------:R-:W-:Y:S01]  /*28b0*/  ISETP.GE.AND P5, PT, R9, RZ, PT ;  /* 0x000000ff0900720c */ /* 0x000fe20003fa6270 */
[----:B------:R-:W-:Y:S01]  /*28c0*/  @!P4 IMAD.IADD R27, R27, 0x1, -R0 ;  /* 0x000000011b1bc824 */ /* 0x000fe200078e0a00 */
[C---:B------:R-:W-:Y:S01]  /*28d0*/  ISETP.GT.U32.AND P4, PT, R0.reuse, R169, PT ;  /* 0x000000a90000720c */ /* 0x040fe20003f84070 */
[----:B------:R-:W-:Y:S01]  /*28e0*/  @!P3 IMAD.MOV R165, RZ, RZ, -R165 ;  /* 0x000000ffffa5b224 */ /* 0x000fe200078e0aa5 */
[----:B------:R-:W-:Y:S01]  /*28f0*/  ISETP.GT.U32.AND P3, PT, R0, R13, PT ;  /* 0x0000000d0000720c */ /* 0x000fe20003f64070 */
[----:B------:R-:W-:Y:S01]  /*2900*/  IMAD.HI.U32 R4, R3, R73, RZ ;  /* 0x0000004903047227 */ /* 0x000fe200078e00ff */
[----:B------:R-:W-:-:S02]  /*2910*/  LOP3.LUT R9, R2, 0xc0, RZ, 0xfc, !PT ;  /* 0x000000c002097812 */ /* 0x000fc400078efcff */
[----:B------:R-:W-:Y:S01]  /*2920*/  LOP3.LUT R16, R2, 0xd8, RZ, 0xfc, !PT ;  /* 0x000000d802107812 */ /* 0x000fe200078efcff */
[----:B------:R-:W-:Y:S01]  /*2930*/  @!P2 IMAD.IADD R55, R55, 0x1, -R0 ;  /* 0x000000013737a824 */ /* 0x000fe200078e0a00 */
[----:B------:R-:W-:Y:S01]  /*2940*/  ISETP.GE.AND P2, PT, R12, RZ, PT ;  /* 0x000000ff0c00720c */ /* 0x000fe20003f46270 */
[----:B------:R-:W-:Y:S01]  /*2950*/  IMAD.MOV R4, RZ, RZ, -R4 ;  /* 0x000000ffff047224 */ /* 0x000fe200078e0a04 */
[----:B------:R-:W-:Y:S01]  /*2960*/  IABS R173, R9 ;  /* 0x0000000900ad7213 */ /* 0x000fe20000000000 */
[--C-:B------:R-:W-:Y:S01]  /*2970*/  @!P6 IMAD.IADD R167, R167, 0x1, -R0.reuse ;  /* 0x00000001a7a7e824 */ /* 0x100fe200078e0a00 */
[----:B------:R-:W-:Y:S01]  /*2980*/  LOP3.LUT R12, R2, 0xc4, RZ, 0xfc, !PT ;  /* 0x000000c4020c7812 */ /* 0x000fe200078efcff */
[----:B------:R-:W-:Y:S01]  /*2990*/  IMAD R73, R0, R4, R73 ;  /* 0x0000000400497224 */ /* 0x000fe200078e0249 */
[----:B------:R-:W-:Y:S01]  /*29a0*/  LOP3.LUT R4, R2, 0xb8, RZ, 0xfc, !PT ;  /* 0x000000b802047812 */ /* 0x000fe200078efcff */
[--C-:B------:R-:W-:Y:S01]  /*29b0*/  @!P4 IMAD.IADD R169, R169, 0x1, -R0.reuse ;  /* 0x00000001a9a9c824 */ /* 0x100fe200078e0a00 */
[C---:B------:R-:W-:Y:S01]  /*29c0*/  ISETP.GT.U32.AND P6, PT, R0.reuse, R167, PT ;  /* 0x000000a70000720c */ /* 0x040fe20003fc4070 */
[----:B------:R-:W-:Y:S01]  /*29d0*/  @!P3 IMAD.IADD R13, R13, 0x1, -R0 ;  /* 0x000000010d0db824 */ /* 0x000fe200078e0a00 */
[C---:B------:R-:W-:Y:S01]  /*29e0*/  ISETP.GT.U32.AND P3, PT, R0.reuse, R73, PT ;  /* 0x000000490000720c */ /* 0x040fe20003f64070 */
[----:B------:R-:W-:Y:S01]  /*29f0*/  @!P1 IMAD.MOV R55, RZ, RZ, -R55 ;  /* 0x000000ffff379224 */ /* 0x000fe200078e0a37 */
[----:B------:R-:W-:Y:S01]  /*2a00*/  ISETP.GT.U32.AND P4, PT, R0, R169, PT ;  /* 0x000000a90000720c */ /* 0x000fe20003f84070 */
[----:B------:R-:W-:Y:S01]  /*2a10*/  @!P2 IMAD.MOV R27, RZ, RZ, -R27 ;  /* 0x000000ffff1ba224 */ /* 0x000fe200078e0a1b */
[----:B------:R-:W-:Y:S01]  /*2a20*/  IABS R171, R4 ;  /* 0x0000000400ab7213 */ /* 0x000fe20000000000 */
[----:B------:R-:W-:Y:S01]  /*2a30*/  @!P0 IMAD.MOV R13, RZ, RZ, -R13 ;  /* 0x000000ffff0d8224 */ /* 0x000fe200078e0a0d */
[----:B------:R-:W-:-:S02]  /*2a40*/  ISETP.GE.AND P2, PT, R4, RZ, PT ;  /* 0x000000ff0400720c */ /* 0x000fc40003f46270 */
[----:B------:R-:W-:Y:S01]  /*2a50*/  ISETP.GE.AND P1, PT, R15, RZ, PT ;  /* 0x000000ff0f00720c */ /* 0x000fe20003f26270 */
[----:B------:R-:W-:Y:S01]  /*2a60*/  IMAD.HI.U32 R4, R3, R171, RZ ;  /* 0x000000ab03047227 */ /* 0x000fe200078e00ff */
[----:B------:R-:W-:Y:S02]  /*2a70*/  ISETP.GE.AND P0, PT, R9, RZ, PT ;  /* 0x000000ff0900720c */ /* 0x000fe40003f06270 */
[----:B------:R-:W-:Y:S01]  /*2a80*/  IABS R81, R12 ;  /* 0x0000000c00517213 */ /* 0x000fe20000000000 */
[----:B------:R-:W-:Y:S01]  /*2a90*/  IMAD.MOV R9, RZ, RZ, -R4 ;  /* 0x000000ffff097224 */ /* 0x000fe200078e0a04 */
[----:B------:R-:W-:Y:S01]  /*2aa0*/  LOP3.LUT R15, R2, 0xd4, RZ, 0xfc, !PT ;  /* 0x000000d4020f7812 */ /* 0x000fe200078efcff */
[--C-:B------:R-:W-:Y:S01]  /*2ab0*/  @!P3 IMAD.IADD R73, R73, 0x1, -R0.reuse ;  /* 0x000000014949b824 */ /* 0x100fe200078e0a00 */
[----:B------:R-:W-:Y:S01]  /*2ac0*/  IABS R179, R16 ;  /* 0x0000001000b37213 */ /* 0x000fe20000000000 */
[--C-:B------:R-:W-:Y:S01]  /*2ad0*/  @!P4 IMAD.IADD R169, R169, 0x1, -R0.reuse ;  /* 0x00000001a9a9c824 */ /* 0x100fe200078e0a00 */
[----:B------:R-:W-:Y:S01]  /*2ae0*/  ISETP.GE.AND P4, PT, R12, RZ, PT ;  /* 0x000000ff0c00720c */ /* 0x000fe20003f86270 */
[C---:B------:R-:W-:Y:S01]  /*2af0*/  IMAD R171, R0.reuse, R9, R171 ;  /* 0x0000000900ab7224 */ /* 0x040fe200078e02ab */
[----:B------:R-:W-:Y:S01]  /*2b00*/  ISETP.GT.U32.AND P3, PT, R0, R73, PT ;  /* 0x000000490000720c */ /* 0x000fe20003f64070 */
[----:B------:R-:W-:Y:S01]  /*2b10*/  @!P6 IMAD.IADD R167, R167, 0x1, -R0 ;  /* 0x00000001a7a7e824 */ /* 0x000fe200078e0a00 */
[----:B------:R-:W-:Y:S01]  /*2b20*/  ISETP.GE.AND P6, PT, R5, RZ, PT ;  /* 0x000000ff0500720c */ /* 0x000fe20003fc6270 */
[----:B------:R-:W-:Y:S01]  /*2b30*/  @!P5 IMAD.MOV R169, RZ, RZ, -R169 ;  /* 0x000000ffffa9d224 */ /* 0x000fe200078e0aa9 */
[----:B------:R-:W-:Y:S01]  /*2b40*/  LOP3.LUT R5, R2, 0xbc, RZ, 0xfc, !PT ;  /* 0x000000bc02057812 */ /* 0x000fe200078efcff */
[----:B------:R-:W-:Y:S01]  /*2b50*/  @!P1 IMAD.MOV R167, RZ, RZ, -R167 ;  /* 0x000000ffffa79224 */ /* 0x000fe200078e0aa7 */
[----:B------:R-:W-:-:S02]  /*2b60*/  ISETP.GT.U32.AND P5, PT, R0, R171, PT ;  /* 0x000000ab0000720c */ /* 0x000fc40003fa4070 */
[----:B------:R-:W-:Y:S02]  /*2b70*/  ISETP.GE.AND P1, PT, R5, RZ, PT ;  /* 0x000000ff0500720c */ /* 0x000fe40003f26270 */
[----:B------:R-:W-:Y:S01]  /*2b80*/  IABS R63, R5 ;  /* 0x00000005003f7213 */ /* 0x000fe20000000000 */
[----:B------:R-:W-:Y:S01]  /*2b90*/  IMAD.HI.U32 R5, R3, R173, RZ ;  /* 0x000000ad03057227 */ /* 0x000fe200078e00ff */
[----:B------:R-:W-:Y:S02]  /*2ba0*/  LOP3.LUT R12, R2, 0xcc, RZ, 0xfc, !PT ;  /* 0x000000cc020c7812 */ /* 0x000fe400078efcff */
[----:B------:R-:W-:Y:S01]  /*2bb0*/  IABS R69, R15 ;  /* 0x0000000f00457213 */ /* 0x000fe20000000000 */
[----:B------:R-:W-:Y:S01]  /*2bc0*/  IMAD.MOV R5, RZ, RZ, -R5 ;  /* 0x000000ffff057224 */ /* 0x000fe200078e0a05 */
[----:B------:R-:W-:Y:S01]  /*2bd0*/  IABS R67, R12 ;  /* 0x0000000c00437213 */ /* 0x000fe20000000000 */
[----:B------:R-:W-:Y:S02]  /*2be0*/  @!P3 IMAD.IADD R73, R73, 0x1, -R0 ;  /* 0x000000014949b824 */ /* 0x000fe400078e0a00 */
[----:B------:R-:W-:-:S02]  /*2bf0*/  IMAD R173, R0, R5, R173 ;  /* 0x0000000500ad7224 */ /* 0x000fc400078e02ad */
[----:B------:R-:W-:Y:S02]  /*2c00*/  @!P5 IMAD.IADD R171, R171, 0x1, -R0 ;  /* 0x00000001ababd824 */ /* 0x000fe400078e0a00 */
[----:B------:R-:W-:-:S03]  /*2c10*/  IMAD.HI.U32 R4, R3, R63, RZ ;  /* 0x0000003f03047227 */ /* 0x000fc600078e00ff */
[C---:B------:R-:W-:Y:S01]  /*2c20*/  ISETP.GT.U32.AND P5, PT, R0.reuse, R171, PT ;  /* 0x000000ab0000720c */ /* 0x040fe20003fa4070 */
[----:B------:R-:W-:Y:S01]  /*2c30*/  @!P6 IMAD.MOV R73, RZ, RZ, -R73 ;  /* 0x000000ffff49e224 */ /* 0x000fe200078e0a49 */
[----:B------:R-:W-:Y:S01]  /*2c40*/  ISETP.GT.U32.AND P6, PT, R0, R173, PT ;  /* 0x000000ad0000720c */ /* 0x000fe20003fc4070 */
[----:B------:R-:W-:Y:S02]  /*2c50*/  IMAD.MOV R9, RZ, RZ, -R4 ;  /* 0x000000ffff097224 */ /* 0x000fe400078e0a04 */
[----:B------:R-:W-:-:S04]  /*2c60*/  IMAD.HI.U32 R4, R3, R81, RZ ;  /* 0x0000005103047227 */ /* 0x000fc800078e00ff */
[----:B------:R-:W-:Y:S02]  /*2c70*/  IMAD.MOV R4, RZ, RZ, -R4 ;  /* 0x000000ffff047224 */ /* 0x000fe400078e0a04 */
[----:B------:R-:W-:Y:S01]  /*2c80*/  IMAD R63, R0, R9, R63 ;  /* 0x00000009003f7224 */ /* 0x000fe200078e023f */
[----:B------:R-:W-:Y:S01]  /*2c90*/  LOP3.LUT R9, R2, 0xc8, RZ, 0xfc, !PT ;  /* 0x000000c802097812 */ /* 0x000fe200078efcff */
[C---:B------:R-:W-:Y:S02]  /*2ca0*/  IMAD R81, R0.reuse, R4, R81 ;  /* 0x0000000400517224 */ /* 0x040fe400078e0251 */
[--C-:B------:R-:W-:Y:S01]  /*2cb0*/  @!P6 IMAD.IADD R173, R173, 0x1, -R0.reuse ;  /* 0x00000001adade824 */ /* 0x100fe200078e0a00 */
[----:B------:R-:W-:Y:S01]  /*2cc0*/  IABS R175, R9 ;  /* 0x0000000900af7213 */ /* 0x000fe20000000000 */
[----:B------:R-:W-:Y:S01]  /*2cd0*/  @!P5 IMAD.IADD R171, R171, 0x1, -R0 ;  /* 0x00000001ababd824 */ /* 0x000fe200078e0a00 */
[C---:B------:R-:W-:Y:S01]  /*2ce0*/  ISETP.GT.U32.AND P5, PT, R0.reuse, R81, PT ;  /* 0x000000510000720c */ /* 0x040fe20003fa4070 */
[----:B------:R-:W-:Y:S01]  /*2cf0*/  IMAD.HI.U32 R5, R3, R67, RZ ;  /* 0x0000004303057227 */ /* 0x000fe200078e00ff */
[----:B------:R-:W-:-:S02]  /*2d00*/  ISETP.GT.U32.AND P6, PT, R0, R173, PT ;  /* 0x000000ad0000720c */ /* 0x000fc40003fc4070 */
[----:B------:R-:W-:Y:S01]  /*2d10*/  ISETP.GT.U32.AND P3, PT, R0, R63, PT ;  /* 0x0000003f0000720c */ /* 0x000fe20003f64070 */
[----:B------:R-:W-:Y:S02]  /*2d20*/  IMAD.MOV R5, RZ, RZ, -R5 ;  /* 0x000000ffff057224 */ /* 0x000fe400078e0a05 */
[----:B------:R-:W-:-:S04]  /*2d30*/  IMAD.HI.U32 R4, R3, R175, RZ ;  /* 0x000000af03047227 */ /* 0x000fc800078e00ff */
[----:B------:R-:W-:Y:S02]  /*2d40*/  IMAD R67, R0, R5, R67 ;  /* 0x0000000500437224 */ /* 0x000fe400078e0243 */
[----:B------:R-:W-:Y:S01]  /*2d50*/  @!P5 IMAD.IADD R81, R81, 0x1, -R0 ;  /* 0x000000015151d824 */ /* 0x000fe200078e0a00 */
[----:B------:R-:W-:Y:S01]  /*2d60*/  ISETP.GE.AND P5, PT, R9, RZ, PT ;  /* 0x000000ff0900720c */ /* 0x000fe20003fa6270 */
[----:B------:R-:W-:Y:S01]  /*2d70*/  IMAD.MOV R4, RZ, RZ, -R4 ;  /* 0x000000ffff047224 */ /* 0x000fe200078e0a04 */
[----:B------:R-:W-:Y:S01]  /*2d80*/  LOP3.LUT R9, R2, 0xdc, RZ, 0xfc, !PT ;  /* 0x000000dc02097812 */ /* 0x000fe200078efcff */
[--C-:B------:R-:W-:Y:S01]  /*2d90*/  @!P6 IMAD.IADD R173, R173, 0x1, -R0.reuse ;  /* 0x00000001adade824 */ /* 0x100fe200078e0a00 */
[C---:B------:R-:W-:Y:S01]  /*2da0*/  ISETP.GT.U32.AND P6, PT, R0.reuse, R67, PT ;  /* 0x000000430000720c */ /* 0x040fe20003fc4070 */
[----:B------:R-:W-:Y:S01]  /*2db0*/  @!P2 IMAD.MOV R171, RZ, RZ, -R171 ;  /* 0x000000ffffaba224 */ /* 0x000fe200078e0aab */
[C---:B------:R-:W-:Y:S01]  /*2dc0*/  ISETP.GT.U32.AND P2, PT, R0.reuse, R81, PT ;  /* 0x000000510000720c */ /* 0x040fe20003f44070 */
[----:B------:R-:W-:Y:S01]  /*2dd0*/  IMAD R175, R0, R4, R175 ;  /* 0x0000000400af7224 */ /* 0x000fe200078e02af */
[----:B------:R-:W-:Y:S01]  /*2de0*/  IABS R77, R9 ;  /* 0x00000009004d7213 */ /* 0x000fe20000000000 */
[----:B------:R-:W-:-:S02]  /*2df0*/  @!P3 IMAD.IADD R63, R63, 0x1, -R0 ;  /* 0x000000013f3fb824 */ /* 0x000fc400078e0a00 */
[----:B------:R-:W-:-:S03]  /*2e00*/  IMAD.HI.U32 R4, R3, R177, RZ ;  /* 0x000000b103047227 */ /* 0x000fc600078e00ff */
[----:B------:R-:W-:Y:S01]  /*2e10*/  ISETP.GT.U32.AND P3, PT, R0, R63, PT ;  /* 0x0000003f0000720c */ /* 0x000fe20003f64070 */
[----:B------:R-:W-:-:S04]  /*2e20*/  IMAD.HI.U32 R5, R3, R69, RZ ;  /* 0x0000004503057227 */ /* 0x000fc800078e00ff */
[----:B------:R-:W-:Y:S02]  /*2e30*/  IMAD.MOV R4, RZ, RZ, -R4 ;  /* 0x000000ffff047224 */ /* 0x000fe400078e0a04 */
[----:B------:R-:W-:Y:S02]  /*2e40*/  IMAD.MOV R5, RZ, RZ, -R5 ;  /* 0x000000ffff057224 */ /* 0x000fe400078e0a05 */
[C---:B------:R-:W-:Y:S02]  /*2e50*/  IMAD R177, R0.reuse, R4, R177 ;  /* 0x0000000400b17224 */ /* 0x040fe400078e02b1 */
[--C-:B------:R-:W-:Y:S02]  /*2e60*/  @!P6 IMAD.IADD R67, R67, 0x1, -R0.reuse ;  /* 0x000000014343e824 */ /* 0x100fe400078e0a00 */
[C---:B------:R-:W-:Y:S02]  /*2e70*/  IMAD R69, R0.reuse, R5, R69 ;  /* 0x0000000500457224 */ /* 0x040fe400078e0245 */
[----:B------:R-:W-:Y:S01]  /*2e80*/  @!P2 IMAD.IADD R81, R81, 0x1, -R0 ;  /* 0x000000015151a824 */ /* 0x000fe200078e0a00 */
[C---:B------:R-:W-:Y:S01]  /*2e90*/  ISETP.GT.U32.AND P2, PT, R0.reuse, R177, PT ;  /* 0x000000b10000720c */ /* 0x040fe20003f44070 */
[----:B------:R-:W-:Y:S01]  /*2ea0*/  IMAD.HI.U32 R4, R3, R179, RZ ;  /* 0x000000b303047227 */ /* 0x000fe200078e00ff */
[----:B------:R-:W-:-:S03]  /*2eb0*/  ISETP.GT.U32.AND P6, PT, R0, R67, PT ;  /* 0x000000430000720c */ /* 0x000fc60003fc4070 */
[----:B------:R-:W-:Y:S01]  /*2ec0*/  @!P4 IMAD.MOV R81, RZ, RZ, -R81 ;  /* 0x000000ffff51c224 */ /* 0x000fe200078e0a51 */
[C---:B------:R-:W-:Y:S01]  /*2ed0*/  ISETP.GT.U32.AND P4, PT, R0.reuse, R69, PT ;  /* 0x000000450000720c */ /* 0x040fe20003f84070 */
[----:B------:R-:W-:Y:S01]  /*2ee0*/  @!P3 IMAD.IADD R63, R63, 0x1, -R0 ;  /* 0x000000013f3fb824 */ /* 0x000fe200078e0a00 */
[C---:B------:R-:W-:Y:S01]  /*2ef0*/  ISETP.GT.U32.AND P3, PT, R0.reuse, R175, PT ;  /* 0x000000af0000720c */ /* 0x040fe20003f64070 */
[----:B------:R-:W-:Y:S02]  /*2f00*/  IMAD.MOV R4, RZ, RZ, -R4 ;  /* 0x000000ffff047224 */ /* 0x000fe400078e0a04 */
[----:B------:R-:W-:Y:S02]  /*2f10*/  @!P1 IMAD.MOV R63, RZ, RZ, -R63 ;  /* 0x000000ffff3f9224 */ /* 0x000fe400078e0a3f */
[----:B------:R-:W-:Y:S02]  /*2f20*/  IMAD R179, R0, R4, R179 ;  /* 0x0000000400b37224 */ /* 0x000fe400078e02b3 */
[--C-:B------:R-:W-:Y:S01]  /*2f30*/  @!P2 IMAD.IADD R177, R177, 0x1, -R0.reuse ;  /* 0x00000001b1b1a824 */ /* 0x100fe200078e0a00 */
[----:B------:R-:W-:Y:S01]  /*2f40*/  ISETP.GE.AND P2, PT, R16, RZ, PT ;  /* 0x000000ff1000720c */ /* 0x000fe20003f46270 */
[--C-:B------:R-:W-:Y:S01]  /*2f50*/  @!P6 IMAD.IADD R67, R67, 0x1, -R0.reuse ;  /* 0x000000014343e824 */ /* 0x100fe200078e0a00 */
[C---:B------:R-:W-:Y:S01]  /*2f60*/  ISETP.GT.U32.AND P6, PT, R0.reuse, R179, PT ;  /* 0x000000b30000720c */ /* 0x040fe20003fc4070 */
[--C-:B------:R-:W-:Y:S01]  /*2f70*/  @!P4 IMAD.IADD R69, R69, 0x1, -R0.reuse ;  /* 0x000000014545c824 */ /* 0x100fe200078e0a00 */
[----:B------:R-:W-:Y:S01]  /*2f80*/  ISETP.GT.U32.AND P4, PT, R0, R177, PT ;  /* 0x000000b10000720c */ /* 0x000fe20003f84070 */
[----:B------:R-:W-:Y:S01]  /*2f90*/  @!P3 IMAD.IADD R175, R175, 0x1, -R0 ;  /* 0x00000001afafb824 */ /* 0x000fe200078e0a00 */
[----:B------:R-:W-:Y:S01]  /*2fa0*/  ISETP.GE.AND P3, PT, R12, RZ, PT ;  /* 0x000000ff0c00720c */ /* 0x000fe20003f66270 */
[----:B------:R-:W-:Y:S01]  /*2fb0*/  IMAD.HI.U32 R4, R3, R77, RZ ;  /* 0x0000004d03047227 */ /* 0x000fe200078e00ff */
[----:B------:R-:W-:-:S02]  /*2fc0*/  LOP3.LUT R12, R2, 0xe0, RZ, 0xfc, !PT ;  /* 0x000000e0020c7812 */ /* 0x000fc400078efcff */
[----:B------:R-:W-:Y:S01]  /*2fd0*/  ISETP.GT.U32.AND P1, PT, R0, R175, PT ;  /* 0x000000af0000720c */ /* 0x000fe20003f24070 */
[----:B------:R-:W-:Y:S01]  /*2fe0*/  IMAD.MOV R5, RZ, RZ, -R4 ;  /* 0x000000ffff057224 */ /* 0x000fe200078e0a04 */
[----:B------:R-:W-:Y:S01]  /*2ff0*/  IABS R181, R12 ;  /* 0x0000000c00b57213 */ /* 0x000fe20000000000 */
[----:B------:R-:W-:Y:S01]  /*3000*/  @!P0 IMAD.MOV R173, RZ, RZ, -R173 ;  /* 0x000000ffffad8224 */ /* 0x000fe200078e0aad */
[----:B------:R-:W-:Y:S01]  /*3010*/  ISETP.GE.AND P0, PT, R14, RZ, PT ;  /* 0x000000ff0e00720c */ /* 0x000fe20003f06270 */
        /* <DEDUP_REMOVED lines=8> */
[C---:B------:R-:W-:Y:S01]  /*30a0*/  LOP3.LUT R16, R2.reuse, 0x108, RZ, 0xfc, !PT ;  /* 0x0000010802107812 */ /* 0x040fe200078efcff */
[----:B------:R-:W-:Y:S01]  /*30b0*/  @!P1 IMAD.IADD R175, R175, 0x1, -R0 ;  /* 0x00000001afaf9824 */ /* 0x000fe200078e0a00 */
[----:B------:R-:W-:Y:S01]  /*30c0*/  ISETP.GE.AND P1, PT, R15, RZ, PT ;  /* 0x000000ff0f00720c */ /* 0x000fe20003f26270 */
[----:B------:R-:W-:Y:S01]  /*30d0*/  IMAD.MOV R4, RZ, RZ, -R4 ;  /* 0x000000ffff047224 */ /* 0x000fe200078e0a04 */
[----:B------:R-:W-:Y:S01]  /*30e0*/  LOP3.LUT R15, R2, 0xe8, RZ, 0xfc, !PT ;  /* 0x000000e8020f7812 */ /* 0x000fe200078efcff */
[----:B------:R-:W-:Y:S01]  /*30f0*/  @!P5 IMAD.MOV R175, RZ, RZ, -R175 ;  /* 0x000000ffffafd224 */ /* 0x000fe200078e0aaf */
[C---:B------:R-:W-:Y:S01]  /*3100*/  ISETP.GT.U32.AND P5, PT, R0.reuse, R179, PT ;  /* 0x000000b30000720c */ /* 0x040fe20003fa4070 */
[--C-:B------:R-:W-:Y:S01]  /*3110*/  @!P6 IMAD.IADD R69, R69, 0x1, -R0.reuse ;  /* 0x000000014545e824 */ /* 0x100fe200078e0a00 */
[----:B------:R-:W-:Y:S01]  /*3120*/  ISETP.GE.AND P6, PT, R9, RZ, PT ;  /* 0x000000ff0900720c */ /* 0x000fe20003fc6270 */
[----:B------:R-:W-:Y:S01]  /*3130*/  IMAD R181, R0, R4, R181 ;  /* 0x0000000400b57224 */ /* 0x000fe200078e02b5 */
[----:B------:R-:W-:Y:S01]  /*3140*/  LOP3.LUT R9, R2, 0xec, RZ, 0xfc, !PT ;  /* 0x000000ec02097812 */ /* 0x000fe200078efcff */
[----:B------:R-:W-:Y:S01]  /*3150*/  @!P4 IMAD.IADD R77, R77, 0x1, -R0 ;  /* 0x000000014d4dc824 */ /* 0x000fe200078e0a00 */
[----:B------:R-:W-:Y:S01]  /*3160*/  IABS R183, R15 ;  /* 0x0000000f00b77213 */ /* 0x000fe20000000000 */
[----:B------:R-:W-:Y:S01]  /*3170*/  IMAD.HI.U32 R4, R3, R75, RZ ;  /* 0x0000004b03047227 */ /* 0x000fe200078e00ff */
[----:B------:R-:W-:-:S02]  /*3180*/  IABS R71, R9 ;  /* 0x0000000900477213 */ /* 0x000fc40000000000 */
[----:B------:R-:W-:Y:S01]  /*3190*/  ISETP.GE.AND P4, PT, R12, RZ, PT ;  /* 0x000000ff0c00720c */ /* 0x000fe20003f86270 */
[----:B------:R-:W-:Y:S01]  /*31a0*/  @!P3 IMAD.MOV R67, RZ, RZ, -R67 ;  /* 0x000000ffff43b224 */ /* 0x000fe200078e0a43 */
[----:B------:R-:W-:Y:S01]  /*31b0*/  ISETP.GT.U32.AND P3, PT, R0, R77, PT ;  /* 0x0000004d0000720c */ /* 0x000fe20003f64070 */
[----:B------:R-:W-:Y:S01]  /*31c0*/  IMAD.MOV R4, RZ, RZ, -R4 ;  /* 0x000000ffff047224 */ /* 0x000fe200078e0a04 */
[----:B------:R-:W-:Y:S01]  /*31d0*/  LOP3.LUT R12, R2, 0xf0, RZ, 0xfc, !PT ;  /* 0x000000f0020c7812 */ /* 0x000fe200078efcff */
[----:B------:R-:W-:Y:S01]  /*31e0*/  @!P5 IMAD.IADD R179, R179, 0x1, -R0 ;  /* 0x00000001b3b3d824 */ /* 0x000fe200078e0a00 */
[C---:B------:R-:W-:Y:S01]  /*31f0*/  ISETP.GT.U32.AND P5, PT, R0.reuse, R181, PT ;  /* 0x000000b50000720c */ /* 0x040fe20003fa4070 */
[----:B------:R-:W-:Y:S01]  /*3200*/  IMAD R75, R0, R4, R75 ;  /* 0x00000004004b7224 */ /* 0x000fe200078e024b */
[----:B------:R-:W-:Y:S01]  /*3210*/  IABS R185, R12 ;  /* 0x0000000c00b97213 */ /* 0x000fe20000000000 */
[----:B------:R-:W-:Y:S01]  /*3220*/  IMAD.HI.U32 R4, R3, R71, RZ ;  /* 0x0000004703047227 */ /* 0x000fe200078e00ff */
[----:B------:R-:W-:-:S03]  /*3230*/  IABS R191, R16 ;  /* 0x0000001000bf7213 */ /* 0x000fc60000000000 */
[----:B------:R-:W-:Y:S02]  /*3240*/  IMAD.MOV R4, RZ, RZ, -R4 ;  /* 0x000000ffff047224 */ /* 0x000fe400078e0a04 */
[----:B------:R-:W-:-:S04]  /*3250*/  IMAD.HI.U32 R5, R3, R183, RZ ;  /* 0x000000b703057227 */ /* 0x000fc800078e00ff */
[----:B------:R-:W-:Y:S01]  /*3260*/  @!P3 IMAD.IADD R77, R77, 0x1, -R0 ;  /* 0x000000014d4db824 */ /* 0x000fe200078e0a00 */
[----:B------:R-:W-:Y:S01]  /*3270*/  ISETP.GE.AND P3, PT, R15, RZ, PT ;  /* 0x000000ff0f00720c */ /* 0x000fe20003f66270 */
[C---:B------:R-:W-:Y:S02]  /*3280*/  IMAD R71, R0.reuse, R4, R71 ;  /* 0x0000000400477224 */ /* 0x040fe400078e0247 */
[----:B------:R-:W-:Y:S02]  /*3290*/  IMAD.MOV R5, RZ, RZ, -R5 ;  /* 0x000000ffff057224 */ /* 0x000fe400078e0a05 */
[----:B------:R-:W-:Y:S01]  /*32a0*/  @!P0 IMAD.MOV R177, RZ, RZ, -R177 ;  /* 0x000000ffffb18224 */ /* 0x000fe200078e0ab1 */
[C---:B------:R-:W-:Y:S01]  /*32b0*/  ISETP.GT.U32.AND P0, PT, R0.reuse, R75, PT ;  /* 0x0000004b0000720c */ /* 0x040fe20003f04070 */
[----:B------:R-:W-:Y:S01]  /*32c0*/  @!P6 IMAD.MOV R77, RZ, RZ, -R77 ;  /* 0x000000ffff4de224 */ /* 0x000fe200078e0a4d */
[C---:B------:R-:W-:Y:S01]  /*32d0*/  ISETP.GT.U32.AND P6, PT, R0.reuse, R71, PT ;  /* 0x000000470000720c */ /* 0x040fe20003fc4070 */
[----:B------:R-:W-:-:S02]  /*32e0*/  IMAD R183, R0, R5, R183 ;  /* 0x0000000500b77224 */ /* 0x000fc400078e02b7 */
[----:B------:R-:W-:Y:S02]  /*32f0*/  @!P5 IMAD.IADD R181, R181, 0x1, -R0 ;  /* 0x00000001b5b5d824 */ /* 0x000fe400078e0a00 */
[----:B------:R-:W-:-:S03]  /*3300*/  IMAD.HI.U32 R5, R3, R185, RZ ;  /* 0x000000b903057227 */ /* 0x000fc600078e00ff */
[C---:B------:R-:W-:Y:S01]  /*3310*/  ISETP.GT.U32.AND P5, PT, R0.reuse, R181, PT ;  /* 0x000000b50000720c */ /* 0x040fe20003fa4070 */
[----:B------:R-:W-:Y:S02]  /*3320*/  IMAD.MOV R5, RZ, RZ, -R5 ;  /* 0x000000ffff057224 */ /* 0x000fe400078e0a05 */
[----:B------:R-:W-:Y:S01]  /*3330*/  @!P1 IMAD.MOV R69, RZ, RZ, -R69 ;  /* 0x000000ffff459224 */ /* 0x000fe200078e0a45 */
[C---:B------:R-:W-:Y:S01]  /*3340*/  ISETP.GT.U32.AND P1, PT, R0.reuse, R183, PT ;  /* 0x000000b70000720c */ /* 0x040fe20003f24070 */
[----:B------:R-:W-:Y:S01]  /*3350*/  IMAD R185, R0, R5, R185 ;  /* 0x0000000500b97224 */ /* 0x000fe200078e02b9 */
[----:B------:R-:W-:Y:S01]  /*3360*/  LOP3.LUT R5, R2, 0xf4, RZ, 0xfc, !PT ;  /* 0x000000f402057812 */ /* 0x000fe200078efcff */
[--C-:B------:R-:W-:Y:S02]  /*3370*/  @!P0 IMAD.IADD R75, R75, 0x1, -R0.reuse ;  /* 0x000000014b4b8824 */ /* 0x100fe400078e0a00 */
[--C-:B------:R-:W-:Y:S01]  /*3380*/  @!P6 IMAD.IADD R71, R71, 0x1, -R0.reuse ;  /* 0x000000014747e824 */ /* 0x100fe200078e0a00 */
[----:B------:R-:W-:Y:S01]  /*3390*/  IABS R131, R5 ;  /* 0x0000000500837213 */ /* 0x000fe20000000000 */
[----:B------:R-:W-:Y:S01]  /*33a0*/  @!P2 IMAD.MOV R179, RZ, RZ, -R179 ;  /* 0x000000ffffb3a224 */ /* 0x000fe200078e0ab3 */
[C---:B------:R-:W-:Y:S01]  /*33b0*/  ISETP.GT.U32.AND P0, PT, R0.reuse, R75, PT ;  /* 0x0000004b0000720c */ /* 0x040fe20003f04070 */
[----:B------:R-:W-:Y:S01]  /*33c0*/  @!P5 IMAD.IADD R181, R181, 0x1, -R0 ;  /* 0x00000001b5b5d824 */ /* 0x000fe200078e0a00 */
[----:B------:R-:W-:Y:S01]  /*33d0*/  ISETP.GT.U32.AND P6, PT, R0, R71, PT ;  /* 0x000000470000720c */ /* 0x000fe20003fc4070 */
[----:B------:R-:W-:Y:S01]  /*33e0*/  IMAD.HI.U32 R4, R3, R131, RZ ;  /* 0x0000008303047227 */ /* 0x000fe200078e00ff */
[----:B------:R-:W-:-:S02]  /*33f0*/  ISETP.GE.AND P2, PT, R14, RZ, PT ;  /* 0x000000ff0e00720c */ /* 0x000fc40003f46270 */
[----:B------:R-:W-:Y:S01]  /*3400*/  ISETP.GE.AND P5, PT, R9, RZ, PT ;  /* 0x000000ff0900720c */ /* 0x000fe20003fa6270 */
[----:B------:R-:W-:Y:S01]  /*3410*/  @!P1 IMAD.IADD R183, R183, 0x1, -R0 ;  /* 0x00000001b7b79824 */ /* 0x000fe200078e0a00 */
[----:B------:R-:W-:Y:S01]  /*3420*/  LOP3.LUT R9, R2, 0xf8, RZ, 0xfc, !PT ;  /* 0x000000f802097812 */ /* 0x000fe200078efcff */
[----:B------:R-:W-:Y:S01]  /*3430*/  @!P4 IMAD.MOV R181, RZ, RZ, -R181 ;  /* 0x000000ffffb5c224 */ /* 0x000fe200078e0ab5 */
[C---:B------:R-:W-:Y:S01]  /*3440*/  ISETP.GT.U32.AND P4, PT, R0.reuse, R185, PT ;  /* 0x000000b90000720c */ /* 0x040fe20003f84070 */
[----:B------:R-:W-:Y:S01]  /*3450*/  IMAD.MOV R4, RZ, RZ, -R4 ;  /* 0x000000ffff047224 */ /* 0x000fe200078e0a04 */
[----:B------:R-:W-:Y:S01]  /*3460*/  ISETP.GT.U32.AND P1, PT, R0, R183, PT ;  /* 0x000000b70000720c */ /* 0x000fe20003f24070 */
[--C-:B------:R-:W-:Y:S01]  /*3470*/  @!P0 IMAD.IADD R75, R75, 0x1, -R0.reuse ;  /* 0x000000014b4b8824 */ /* 0x100fe200078e0a00 */
[----:B------:R-:W-:Y:S01]  /*3480*/  ISETP.GE.AND P0, PT, R12, RZ, PT ;  /* 0x000000ff0c00720c */ /* 0x000fe20003f06270 */
[----:B------:R-:W-:Y:S01]  /*3490*/  IMAD R131, R0, R4, R131 ;  /* 0x0000000400837224 */ /* 0x000fe200078e0283 */
[----:B------:R-:W-:Y:S01]  /*34a0*/  LOP3.LUT R12, R2, 0xfc, RZ, 0xfc, !PT ;  /* 0x000000fc020c7812 */ /* 0x000fe200078efcff */
[--C-:B------:R-:W-:Y:S01]  /*34b0*/  @!P6 IMAD.IADD R71, R71, 0x1, -R0.reuse ;  /* 0x000000014747e824 */ /* 0x100fe200078e0a00 */
[----:B------:R-:W-:Y:S01]  /*34c0*/  IABS R187, R9 ;  /* 0x0000000900bb7213 */ /* 0x000fe20000000000 */
[----:B------:R-:W-:Y:S01]  /*34d0*/  @!P2 IMAD.MOV R75, RZ, RZ, -R75 ;  /* 0x000000ffff4ba224 */ /* 0x000fe200078e0a4b */
[C---:B------:R-:W-:Y:S01]  /*34e0*/  ISETP.GT.U32.AND P6, PT, R0.reuse, R131, PT ;  /* 0x000000830000720c */ /* 0x040fe20003fc4070 */
[----:B------:R-:W-:Y:S01]  /*34f0*/  @!P5 IMAD.MOV R71, RZ, RZ, -R71 ;  /* 0x000000ffff47d224 */ /* 0x000fe200078e0a47 */
[----:B------:R-:W-:Y:S01]  /*3500*/  IABS R15, R12 ;  /* 0x0000000c000f7213 */ /* 0x000fe20000000000 */
[--C-:B------:R-:W-:Y:S01]  /*3510*/  @!P4 IMAD.IADD R185, R185, 0x1, -R0.reuse ;  /* 0x00000001b9b9c824 */ /* 0x100fe200078e0a00 */
[----:B------:R-:W-:Y:S01]  /*3520*/  ISETP.GE.AND P2, PT, R9, RZ, PT ;  /* 0x000000ff0900720c */ /* 0x000fe20003f46270 */
[----:B------:R-:W-:Y:S01]  /*3530*/  @!P1 IMAD.IADD R183, R183, 0x1, -R0 ;  /* 0x00000001b7b79824 */ /* 0x000fe200078e0a00 */
[----:B------:R-:W-:Y:S01]  /*3540*/  ISETP.GE.AND P1, PT, R5, RZ, PT ;  /* 0x000000ff0500720c */ /* 0x000fe20003f26270 */
[----:B------:R-:W-:Y:S01]  /*3550*/  IMAD.HI.U32 R4, R3, R15, RZ ;  /* 0x0000000f03047227 */ /* 0x000fe200078e00ff */
[----:B------:R-:W-:-:S02]  /*3560*/  ISETP.GT.U32.AND P4, PT, R0, R185, PT ;  /* 0x000000b90000720c */ /* 0x000fc40003f84070 */
[C---:B------:R-:W-:Y:S01]  /*3570*/  LOP3.LUT R9, R2.reuse, 0x100, RZ, 0xfc, !PT ;  /* 0x0000010002097812 */ /* 0x040fe200078efcff */
[----:B------:R-:W-:Y:S01]  /*3580*/  IMAD.HI.U32 R5, R3, R187, RZ ;  /* 0x000000bb03057227 */ /* 0x000fe200078e00ff */
[----:B------:R-:W-:Y:S02]  /*3590*/  LOP3.LUT R14, R2, 0x104, RZ, 0xfc, !PT ;  /* 0x00000104020e7812 */ /* 0x000fe400078efcff */
[----:B------:R-:W-:Y:S01]  /*35a0*/  IABS R189, R9 ;  /* 0x0000000900bd7213 */ /* 0x000fe20000000000 */
[----:B------:R-:W-:Y:S01]  /*35b0*/  @!P6 IMAD.IADD R131, R131, 0x1, -R0 ;  /* 0x000000018383e824 */ /* 0x000fe200078e0a00 */
[----:B------:R-:W-:Y:S01]  /*35c0*/  IABS R89, R14 ;  /* 0x0000000e00597213 */ /* 0x000fe20000000000 */
[----:B------:R-:W-:Y:S02]  /*35d0*/  IMAD.MOV R4, RZ, RZ, -R4 ;  /* 0x000000ffff047224 */ /* 0x000fe400078e0a04 */
[----:B------:R-:W-:Y:S02]  /*35e0*/  IMAD.MOV R5, RZ, RZ, -R5 ;  /* 0x000000ffff057224 */ /* 0x000fe400078e0a05 */
[----:B------:R-:W-:Y:S01]  /*35f0*/  @!P3 IMAD.MOV R183, RZ, RZ, -R183 ;  /* 0x000000ffffb7b224 */ /* 0x000fe200078e0ab7 */
[C---:B------:R-:W-:Y:S01]  /*3600*/  ISETP.GT.U32.AND P3, PT, R0.reuse, R131, PT ;  /* 0x000000830000720c */ /* 0x040fe20003f64070 */
[----:B------:R-:W-:-:S02]  /*3610*/  IMAD R15, R0, R4, R15 ;  /* 0x00000004000f7224 */ /* 0x000fc400078e020f */
[C---:B------:R-:W-:Y:S02]  /*3620*/  IMAD R187, R0.reuse, R5, R187 ;  /* 0x0000000500bb7224 */ /* 0x040fe400078e02bb */
[----:B------:R-:W-:Y:S01]  /*3630*/  IMAD.HI.U32 R4, R3, R189, RZ ;  /* 0x000000bd03047227 */ /* 0x000fe200078e00ff */
[----:B------:R-:W-:-:S03]  /*3640*/  ISETP.GT.U32.AND P6, PT, R0, R15, PT ;  /* 0x0000000f0000720c */ /* 0x000fc60003fc4070 */
[----:B------:R-:W-:Y:S01]  /*3650*/  @!P4 IMAD.IADD R185, R185, 0x1, -R0 ;  /* 0x00000001b9b9c824 */ /* 0x000fe200078e0a00 */
[C---:B------:R-:W-:Y:S01]  /*3660*/  ISETP.GT.U32.AND P4, PT, R0.reuse, R187, PT ;  /* 0x000000bb0000720c */ /* 0x040fe20003f84070 */
[----:B------:R-:W-:Y:S02]  /*3670*/  IMAD.MOV R4, RZ, RZ, -R4 ;  /* 0x000000ffff047224 */ /* 0x000fe400078e0a04 */
[----:B------:R-:W-:Y:S02]  /*3680*/  @!P3 IMAD.IADD R131, R131, 0x1, -R0 ;  /* 0x000000018383b824 */ /* 0x000fe400078e0a00 */
[----:B------:R-:W-:Y:S02]  /*3690*/  IMAD R189, R0, R4, R189 ;  /* 0x0000000400bd7224 */ /* 0x000fe400078e02bd */
[----:B------:R-:W-:-:S03]  /*36a0*/  IMAD.HI.U32 R4, R3, R191, RZ ;  /* 0x000000bf03047227 */ /* 0x000fc600078e00ff */
[----:B------:R-:W-:Y:S01]  /*36b0*/  ISETP.GT.U32.AND P3, PT, R0, R189, PT ;  /* 0x000000bd0000720c */ /* 0x000fe20003f64070 */
[----:B------:R-:W-:Y:S02]  /*36c0*/  IMAD.MOV R4, RZ, RZ, -R4 ;  /* 0x000000ffff047224 */ /* 0x000fe400078e0a04 */
[--C-:B------:R-:W-:Y:S01]  /*36d0*/  @!P4 IMAD.IADD R187, R187, 0x1, -R0.reuse ;  /* 0x00000001bbbbc824 */ /* 0x100fe200078e0a00 */
[----:B------:R-:W-:Y:S01]  /*36e0*/  ISETP.GE.AND P4, PT, R12, RZ, PT ;  /* 0x000000ff0c00720c */ /* 0x000fe20003f86270 */
[----:B------:R-:W-:Y:S01]  /*36f0*/  @!P6 IMAD.IADD R15, R15, 0x1, -R0 ;  /* 0x000000010f0fe824 */ /* 0x000fe200078e0a00 */
[----:B------:R-:W-:Y:S01]  /*3700*/  LOP3.LUT R12, R2, 0x110, RZ, 0xfc, !PT ;  /* 0x00000110020c7812 */ /* 0x000fe200078efcff */
[C---:B------:R-:W-:Y:S01]  /*3710*/  IMAD R191, R0.reuse, R4, R191 ;  /* 0x0000000400bf7224 */ /* 0x040fe200078e02bf */
[C---:B------:R-:W-:Y:S01]  /*3720*/  ISETP.GT.U32.AND P6, PT, R0.reuse, R187, PT ;  /* 0x000000bb0000720c */ /* 0x040fe20003fc4070 */
[----:B------:R-:W-:Y:S01]  /*3730*/  IMAD.HI.U32 R5, R3, R89, RZ ;  /* 0x0000005903057227 */ /* 0x000fe200078e00ff */
[----:B------:R-:W-:-:S02]  /*3740*/  ISETP.GT.U32.AND P5, PT, R0, R15, PT ;  /* 0x0000000f0000720c */ /* 0x000fc40003fa4070 */
[----:B------:R-:W-:Y:S01]  /*3750*/  IABS R193, R12 ;  /* 0x0000000c00c17213 */ /* 0x000fe20000000000 */
[--C-:B------:R-:W-:Y:S01]  /*3760*/  @!P3 IMAD.IADD R189, R189, 0x1, -R0.reuse ;  /* 0x00000001bdbdb824 */ /* 0x100fe200078e0a00 */
[C---:B------:R-:W-:Y:S01]  /*3770*/  ISETP.GT.U32.AND P3, PT, R0.reuse, R191, PT ;  /* 0x000000bf0000720c */ /* 0x040fe20003f64070 */
[----:B------:R-:W-:Y:S02]  /*3780*/  IMAD.MOV R5, RZ, RZ, -R5 ;  /* 0x000000ffff057224 */ /* 0x000fe400078e0a05 */
[----:B------:R-:W-:Y:S02]  /*3790*/  @!P1 IMAD.MOV R131, RZ, RZ, -R131 ;  /* 0x000000ffff839224 */ /* 0x000fe400078e0a83 */
[----:B------:R-:W-:Y:S02]  /*37a0*/  IMAD R89, R0, R5, R89 ;  /* 0x0000000500597224 */ /* 0x000fe400078e0259 */
[----:B------:R-:W-:Y:S01]  /*37b0*/  @!P6 IMAD.IADD R187, R187, 0x1, -R0 ;  /* 0x00000001bbbbe824 */ /* 0x000fe200078e0a00 */
[----:B------:R-:W-:Y:S01]  /*37c0*/  ISETP.GE.AND P6, PT, R14, RZ, PT ;  /* 0x000000ff0e00720c */ /* 0x000fe20003fc6270 */
[----:B------:R-:W-:Y:S01]  /*37d0*/  IMAD.HI.U32 R5, R3, R79, RZ ;  /* 0x0000004f03057227 */ /* 0x000fe200078e00ff */
[----:B------:R-:W-:-:S02]  /*37e0*/  ISETP.GT.U32.AND P1, PT, R0, R89, PT ;  /* 0x000000590000720c */ /* 0x000fc40003f24070 */
[----:B------:R-:W-:Y:S01]  /*37f0*/  LOP3.LUT R14, R2, 0x114, RZ, 0xfc, !PT ;  /* 0x00000114020e7812 */ /* 0x000fe200078efcff */
[----:B------:R-:W-:Y:S01]  /*3800*/  @!P2 IMAD.MOV R187, RZ, RZ, -R187 ;  /* 0x000000ffffbba224 */ /* 0x000fe200078e0abb */
[C---:B------:R-:W-:Y:S01]  /*3810*/  ISETP.GT.U32.AND P2, PT, R0.reuse, R189, PT ;  /* 0x000000bd0000720c */ /* 0x040fe20003f44070 */
[----:B------:R-:W-:Y:S01]  /*3820*/  @!P3 IMAD.IADD R191, R191, 0x1, -R0 ;  /* 0x00000001bfbfb824 */ /* 0x000fe200078e0a00 */
[----:B------:R-:W-:Y:S01]  /*3830*/  IABS R97, R14 ;  /* 0x0000000e00617213 */ /* 0x000fe20000000000 */
[----:B------:R-:W-:Y:S02]  /*3840*/  IMAD.MOV R5, RZ, RZ, -R5 ;  /* 0x000000ffff057224 */ /* 0x000fe400078e0a05 */
[----:B------:R-:W-:Y:S01]  /*3850*/  IMAD.HI.U32 R4, R3, R193, RZ ;  /* 0x000000c103047227 */ /* 0x000fe200078e00ff */
[----:B------:R-:W-:-:S03]  /*3860*/  ISETP.GT.U32.AND P3, PT, R0, R191, PT ;  /* 0x000000bf0000720c */ /* 0x000fc60003f64070 */
[--C-:B------:R-:W-:Y:S01]  /*3870*/  @!P5 IMAD.IADD R15, R15, 0x1, -R0.reuse ;  /* 0x000000010f0fd824 */ /* 0x100fe200078e0a00 */
[----:B------:R-:W-:Y:S01]  /*3880*/  ISETP.GE.AND P5, PT, R16, RZ, PT ;  /* 0x000000ff1000720c */ /* 0x000fe20003fa6270 */
[----:B------:R-:W-:Y:S01]  /*3890*/  IMAD R79, R0, R5, R79 ;  /* 0x00000005004f7224 */ /* 0x000fe200078e024f */
[----:B------:R-:W-:Y:S01]  /*38a0*/  LOP3.LUT R16, R2, 0x118, RZ, 0xfc, !PT ;  /* 0x0000011802107812 */ /* 0x000fe200078efcff */
[----:B------:R-:W-:Y:S02]  /*38b0*/  @!P1 IMAD.IADD R89, R89, 0x1, -R0 ;  /* 0x0000000159599824 */ /* 0x000fe400078e0a00 */
[----:B------:R-:W-:Y:S01]  /*38c0*/  IMAD.MOV R4, RZ, RZ, -R4 ;  /* 0x000000ffff047224 */ /* 0x000fe200078e0a04 */
[----:B------:R-:W-:Y:S01]  /*38d0*/  IABS R195, R16 ;  /* 0x0000001000c37213 */ /* 0x000fe20000000000 */
[--C-:B------:R-:W-:Y:S01]  /*38e0*/  @!P2 IMAD.IADD R189, R189, 0x1, -R0.reuse ;  /* 0x00000001bdbda824 */ /* 0x100fe200078e0a00 */
[C---:B------:R-:W-:Y:S01]  /*38f0*/  ISETP.GT.U32.AND P1, PT, R0.reuse, R89, PT ;  /* 0x000000590000720c */ /* 0x040fe20003f24070 */
[C---:B------:R-:W-:Y:S01]  /*3900*/  IMAD R193, R0.reuse, R4, R193 ;  /* 0x0000000400c17224 */ /* 0x040fe200078e02c1 */
[----:B------:R-:W-:Y:S01]  /*3910*/  ISETP.GT.U32.AND P2, PT, R0, R79, PT ;  /* 0x0000004f0000720c */ /* 0x000fe20003f44070 */
[----:B------:R-:W-:-:S02]  /*3920*/  @!P3 IMAD.IADD R191, R191, 0x1, -R0 ;  /* 0x00000001bfbfb824 */ /* 0x000fc400078e0a00 */
[----:B------:R-:W-:Y:S01]  /*3930*/  IMAD.HI.U32 R5, R3, R195, RZ ;  /* 0x000000c303057227 */ /* 0x000fe200078e00ff */
[----:B------:R-:W-:-:S03]  /*3940*/  ISETP.GT.U32.AND P3, PT, R0, R193, PT ;  /* 0x000000c10000720c */ /* 0x000fc60003f64070 */
[----:B------:R-:W-:Y:S02]  /*3950*/  IMAD.MOV R5, RZ, RZ, -R5 ;  /* 0x000000ffff057224 */ /* 0x000fe400078e0a05 */
[----:B------:R-:W-:Y:S01]  /*3960*/  @!P0 IMAD.MOV R185, RZ, RZ, -R185 ;  /* 0x000000ffffb98224 */ /* 0x000fe200078e0ab9 */
[----:B------:R-:W-:Y:S01]  /*3970*/  ISETP.GE.AND P0, PT, R9, RZ, PT ;  /* 0x000000ff0900720c */ /* 0x000fe20003f06270 */
[--C-:B------:R-:W-:Y:S01]  /*3980*/  @!P1 IMAD.IADD R89, R89, 0x1, -R0.reuse ;  /* 0x0000000159599824 */ /* 0x100fe200078e0a00 */
[----:B------:R-:W-:Y:S01]  /*3990*/  ISETP.GE.AND P1, PT, R17, RZ, PT ;  /* 0x000000ff1100720c */ /* 0x000fe20003f26270 */
[--C-:B------:R-:W-:Y:S01]  /*39a0*/  @!P2 IMAD.IADD R79, R79, 0x1, -R0.reuse ;  /* 0x000000014f4fa824 */ /* 0x100fe200078e0a00 */
[----:B------:R-:W-:Y:S01]  /*39b0*/  ISETP.GE.AND P2, PT, R12, RZ, PT ;  /* 0x000000ff0c00720c */ /* 0x000fe20003f46270 */
[----:B------:R-:W-:Y:S01]  /*39c0*/  IMAD R195, R0, R5, R195 ;  /* 0x0000000500c37224 */ /* 0x000fe200078e02c3 */
[----:B------:R-:W-:Y:S01]  /*39d0*/  LOP3.LUT R12, R2, 0x120, RZ, 0xfc, !PT ;  /* 0x00000120020c7812 */ /* 0x000fe200078efcff */
[----:B------:R-:W-:Y:S01]  /*39e0*/  @!P3 IMAD.IADD R193, R193, 0x1, -R0 ;  /* 0x00000001c1c1b824 */ /* 0x000fe200078e0a00 */
[C---:B------:R-:W-:Y:S01]  /*39f0*/  ISETP.GT.U32.AND P3, PT, R0.reuse, R79, PT ;  /* 0x0000004f0000720c */ /* 0x040fe20003f64070 */
[----:B------:R-:W-:Y:S01]  /*3a00*/  @!P6 IMAD.MOV R89, RZ, RZ, -R89 ;  /* 0x000000ffff59e224 */ /* 0x000fe200078e0a59 */
[----:B------:R-:W-:Y:S01]  /*3a10*/  ISETP.GT.U32.AND P6, PT, R0, R195, PT ;  /* 0x000000c30000720c */ /* 0x000fe20003fc4070 */
[----:B------:R-:W-:Y:S01]  /*3a20*/  IMAD.HI.U32 R9, R3, R83, RZ ;  /* 0x0000005303097227 */ /* 0x000fe200078e00ff */
[----:B------:R-:W-:-:S03]  /*3a30*/  IABS R197, R12 ;  /* 0x0000000c00c57213 */ /* 0x000fc60000000000 */
[----:B------:R-:W-:-:S04]  /*3a40*/  IMAD.HI.U32 R4, R3, R97, RZ ;  /* 0x0000006103047227 */ /* 0x000fc800078e00ff */
[----:B------:R-:W-:Y:S02]  /*3a50*/  IMAD.MOV R9, RZ, RZ, -R9 ;  /* 0x000000ffff097224 */ /* 0x000fe400078e0a09 */
[----:B------:R-:W-:Y:S02]  /*3a60*/  IMAD.MOV R4, RZ, RZ, -R4 ;  /* 0x000000ffff047224 */ /* 0x000fe400078e0a04 */
[----:B------:R-:W-:Y:S01]  /*3a70*/  IMAD R83, R0, R9, R83 ;  /* 0x0000000900537224 */ /* 0x000fe200078e0253 */
[----:B------:R-:W-:Y:S01]  /*3a80*/  LOP3.LUT R9, R2, 0x124, RZ, 0xfc, !PT ;  /* 0x0000012402097812 */ /* 0x000fe200078efcff */
[----:B------:R-:W-:Y:S01]  /*3a90*/  @!P4 IMAD.MOV R15, RZ, RZ, -R15 ;  /* 0x000000ffff0fc224 */ /* 0x000fe200078e0a0f */
[C---:B------:R-:W-:Y:S01]  /*3aa0*/  ISETP.GT.U32.AND P4, PT, R0.reuse, R193, PT ;  /* 0x000000c10000720c */ /* 0x040fe20003f84070 */
[C---:B------:R-:W-:Y:S01]  /*3ab0*/  IMAD R97, R0.reuse, R4, R97 ;  /* 0x0000000400617224 */ /* 0x040fe200078e0261 */
[----:B------:R-:W-:Y:S01]  /*3ac0*/  IABS R85, R9 ;  /* 0x0000000900557213 */ /* 0x000fe20000000000 */
[--C-:B------:R-:W-:Y:S01]  /*3ad0*/  @!P3 IMAD.IADD R79, R79, 0x1, -R0.reuse ;  /* 0x000000014f4fb824 */ /* 0x100fe200078e0a00 */
[----:B------:R-:W-:Y:S01]  /*3ae0*/  ISETP.GT.U32.AND P3, PT, R0, R83, PT ;  /* 0x000000530000720c */ /* 0x000fe20003f64070 */
[----:B------:R-:W-:-:S02]  /*3af0*/  @!P6 IMAD.IADD R195, R195, 0x1, -R0 ;  /* 0x00000001c3c3e824 */ /* 0x000fc400078e0a00 */
[----:B------:R-:W-:-:S04]  /*3b00*/  IMAD.HI.U32 R4, R3, R197, RZ ;  /* 0x000000c503047227 */ /* 0x000fc800078e00ff */
[----:B------:R-:W-:Y:S01]  /*3b10*/  @!P1 IMAD.MOV R79, RZ, RZ, -R79 ;  /* 0x000000ffff4f9224 */ /* 0x000fe200078e0a4f */
[----:B------:R-:W-:Y:S01]  /*3b20*/  ISETP.GT.U32.AND P1, PT, R0, R195, PT ;  /* 0x000000c30000720c */ /* 0x000fe20003f24070 */
[----:B------:R-:W-:Y:S02]  /*3b30*/  IMAD.MOV R5, RZ, RZ, -R4 ;  /* 0x000000ffff057224 */ /* 0x000fe400078e0a04 */
[----:B------:R-:W-:-:S04]  /*3b40*/  IMAD.HI.U32 R4, R3, R85, RZ ;  /* 0x0000005503047227 */ /* 0x000fc800078e00ff */
[----:B------:R-:W-:Y:S01]  /*3b50*/  @!P4 IMAD.IADD R193, R193, 0x1, -R0 ;  /* 0x00000001c1c1c824 */ /* 0x000fe200078e0a00 */
[----:B------:R-:W-:Y:S01]  /*3b60*/  ISETP.GE.AND P4, PT, R16, RZ, PT ;  /* 0x000000ff1000720c */ /* 0x000fe20003f86270 */
[----:B------:R-:W-:Y:S01]  /*3b70*/  IMAD R197, R0, R5, R197 ;  /* 0x0000000500c57224 */ /* 0x000fe200078e02c5 */
[----:B------:R-:W-:Y:S01]  /*3b80*/  LOP3.LUT R16, R2, 0x12c, RZ, 0xfc, !PT ;  /* 0x0000012c02107812 */ /* 0x000fe200078efcff */
[----:B------:R-:W-:Y:S02]  /*3b90*/  IMAD.MOV R4, RZ, RZ, -R4 ;  /* 0x000000ffff047224 */ /* 0x000fe400078e0a04 */
[----:B------:R-:W-:Y:S01]  /*3ba0*/  @!P0 IMAD.MOV R189, RZ, RZ, -R189 ;  /* 0x000000ffffbd8224 */ /* 0x000fe200078e0abd */
[C---:B------:R-:W-:Y:S01]  /*3bb0*/  ISETP.GT.U32.AND P0, PT, R0.reuse, R97, PT ;  /* 0x000000610000720c */ /* 0x040fe20003f04070 */
[C---:B------:R-:W-:Y:S01]  /*3bc0*/  IMAD R85, R0.reuse, R4, R85 ;  /* 0x0000000400557224 */ /* 0x040fe200078e0255 */
[----:B------:R-:W-:Y:S01]  /*3bd0*/  IABS R93, R16 ;  /* 0x00000010005d7213 */ /* 0x000fe20000000000 */
[----:B------:R-:W-:Y:S01]  /*3be0*/  @!P2 IMAD.MOV R193, RZ, RZ, -R193 ;  /* 0x000000ffffc1a224 */ /* 0x000fe200078e0ac1 */
[C---:B------:R-:W-:Y:S01]  /*3bf0*/  ISETP.GT.U32.AND P2, PT, R0.reuse, R197, PT ;  /* 0x000000c50000720c */ /* 0x040fe20003f44070 */
[--C-:B------:R-:W-:Y:S01]  /*3c00*/  @!P1 IMAD.IADD R195, R195, 0x1, -R0.reuse ;  /* 0x00000001c3c39824 */ /* 0x100fe200078e0a00 */
[----:B------:R-:W-:Y:S01]  /*3c10*/  ISETP.GT.U32.AND P1, PT, R0, R85, PT ;  /* 0x000000550000720c */ /* 0x000fe20003f24070 */
[----:B------:R-:W-:-:S02]  /*3c20*/  @!P3 IMAD.IADD R83, R83, 0x1, -R0 ;  /* 0x000000015353b824 */ /* 0x000fc400078e0a00 */
[----:B------:R-:W-:Y:S01]  /*3c30*/  @!P5 IMAD.MOV R191, RZ, RZ, -R191 ;  /* 0x000000ffffbfd224 */ /* 0x000fe200078e0abf */
[----:B------:R-:W-:Y:S01]  /*3c40*/  ISETP.GE.AND P5, PT, R14, RZ, PT ;  /* 0x000000ff0e00720c */ /* 0x000fe20003fa6270 */
[----:B------:R-:W-:Y:S01]  /*3c50*/  IMAD.HI.U32 R5, R3, R93, RZ ;  /* 0x0000005d03057227 */ /* 0x000fe200078e00ff */
[----:B------:R-:W-:Y:S02]  /*3c60*/  ISETP.GT.U32.AND P3, PT, R0, R83, PT ;  /* 0x000000530000720c */ /* 0x000fe40003f64070 */
[----:B------:R-:W-:Y:S01]  /*3c70*/  LOP3.LUT R14, R2, 0x128, RZ, 0xfc, !PT ;  /* 0x00000128020e7812 */ /* 0x000fe200078efcff */
[--C-:B------:R-:W-:Y:S01]  /*3c80*/  @!P0 IMAD.IADD R97, R97, 0x1, -R0.reuse ;  /* 0x0000000161618824 */ /* 0x100fe200078e0a00 */
[----:B------:R-:W-:Y:S01]  /*3c90*/  ISETP.GE.AND P0, PT, R18, RZ, PT ;  /* 0x000000ff1200720c */ /* 0x000fe20003f06270 */
[--C-:B------:R-:W-:Y:S01]  /*3ca0*/  @!P2 IMAD.IADD R197, R197, 0x1, -R0.reuse ;  /* 0x00000001c5c5a824 */ /* 0x100fe200078e0a00 */
[----:B------:R-:W-:Y:S01]  /*3cb0*/  IABS R199, R14 ;  /* 0x0000000e00c77213 */ /* 0x000fe20000000000 */
[----:B------:R-:W-:Y:S01]  /*3cc0*/  @!P1 IMAD.IADD R85, R85, 0x1, -R0 ;  /* 0x0000000155559824 */ /* 0x000fe200078e0a00 */
[C---:B------:R-:W-:Y:S01]  /*3cd0*/  ISETP.GT.U32.AND P6, PT, R0.reuse, R97, PT ;  /* 0x000000610000720c */ /* 0x040fe20003fc4070 */
[----:B------:R-:W-:Y:S01]  /*3ce0*/  IMAD.MOV R5, RZ, RZ, -R5 ;  /* 0x000000ffff057224 */ /* 0x000fe200078e0a05 */
[----:B------:R-:W-:Y:S01]  /*3cf0*/  ISETP.GT.U32.AND P1, PT, R0, R197, PT ;  /* 0x000000c50000720c */ /* 0x000fe20003f24070 */
[----:B------:R-:W-:Y:S01]  /*3d00*/  IMAD.HI.U32 R4, R3, R199, RZ ;  /* 0x000000c703047227 */ /* 0x000fe200078e00ff */
[----:B------:R-:W-:-:S02]  /*3d10*/  ISETP.GE.AND P2, PT, R14, RZ, PT ;  /* 0x000000ff0e00720c */ /* 0x000fc40003f46270 */
[----:B------:R-:W-:Y:S01]  /*3d20*/  LOP3.LUT R14, R2, 0x13c, RZ, 0xfc, !PT ;  /* 0x0000013c020e7812 */ /* 0x000fe200078efcff */
[----:B------:R-:W-:Y:S01]  /*3d30*/  @!P3 IMAD.IADD R83, R83, 0x1, -R0 ;  /* 0x000000015353b824 */ /* 0x000fe200078e0a00 */
[----:B------:R-:W-:Y:S01]  /*3d40*/  ISETP.GE.AND P3, PT, R9, RZ, PT ;  /* 0x000000ff0900720c */ /* 0x000fe20003f66270 */
[----:B------:R-:W-:Y:S01]  /*3d50*/  IMAD R93, R0, R5, R93 ;  /* 0x00000005005d7224 */ /* 0x000fe200078e025d */
[----:B------:R-:W-:Y:S01]  /*3d60*/  LOP3.LUT R9, R2, 0x130, RZ, 0xfc, !PT ;  /* 0x0000013002097812 */ /* 0x000fe200078efcff */
[----:B------:R-:W-:Y:S01]  /*3d70*/  IMAD.MOV R4, RZ, RZ, -R4 ;  /* 0x000000ffff047224 */ /* 0x000fe200078e0a04 */
[----:B------:R-:W-:Y:S01]  /*3d80*/  IABS R87, R14 ;  /* 0x0000000e00577213 */ /* 0x000fe20000000000 */
[--C-:B------:R-:W-:Y:S01]  /*3d90*/  @!P6 IMAD.IADD R97, R97, 0x1, -R0.reuse ;  /* 0x000000016161e824 */ /* 0x100fe200078e0a00 */
[----:B------:R-:W-:Y:S01]  /*3da0*/  IABS R201, R9 ;  /* 0x0000000900c97213 */ /* 0x000fe20000000000 */
[----:B------:R-:W-:Y:S01]  /*3db0*/  @!P1 IMAD.IADD R197, R197, 0x1, -R0 ;  /* 0x00000001c5c59824 */ /* 0x000fe200078e0a00 */
[C---:B------:R-:W-:Y:S01]  /*3dc0*/  ISETP.GT.U32.AND P1, PT, R0.reuse, R93, PT ;  /* 0x0000005d0000720c */ /* 0x040fe20003f24070 */
[----:B------:R-:W-:Y:S01]  /*3dd0*/  @!P5 IMAD.MOV R97, RZ, RZ, -R97 ;  /* 0x000000ffff61d224 */ /* 0x000fe200078e0a61 */
[C---:B------:R-:W-:Y:S01]  /*3de0*/  ISETP.GT.U32.AND P5, PT, R0.reuse, R85, PT ;  /* 0x000000550000720c */ /* 0x040fe20003fa4070 */
[----:B------:R-:W-:Y:S01]  /*3df0*/  IMAD R199, R0, R4, R199 ;  /* 0x0000000400c77224 */ /* 0x000fe200078e02c7 */
[----:B------:R-:W-:Y:S01]  /*3e00*/  ISETP.GE.AND P6, PT, R12, RZ, PT ;  /* 0x000000ff0c00720c */ /* 0x000fe20003fc6270 */
[----:B------:R-:W-:Y:S01]  /*3e10*/  IMAD.HI.U32 R4, R3, R201, RZ ;  /* 0x000000c903047227 */ /* 0x000fe200078e00ff */
[----:B------:R-:W-:-:S02]  /*3e20*/  LOP3.LUT R12, R2, 0x138, RZ, 0xfc, !PT ;  /* 0x00000138020c7812 */ /* 0x000fc400078efcff */
[----:B------:R-:W-:Y:S01]  /*3e30*/  LOP3.LUT R18, R2, 0x150, RZ, 0xfc, !PT ;  /* 0x0000015002127812 */ /* 0x000fe200078efcff */
[----:B------:R-:W-:Y:S01]  /*3e40*/  IMAD.MOV R4, RZ, RZ, -R4 ;  /* 0x000000ffff047224 */ /* 0x000fe200078e0a04 */
[----:B------:R-:W-:Y:S01]  /*3e50*/  IABS R137, R12 ;  /* 0x0000000c00897213 */ /* 0x000fe20000000000 */
[----:B------:R-:W-:Y:S01]  /*3e60*/  @!P4 IMAD.MOV R195, RZ, RZ, -R195 ;  /* 0x000000ffffc3c224 */ /* 0x000fe200078e0ac3 */
[C---:B------:R-:W-:Y:S01]  /*3e70*/  ISETP.GT.U32.AND P4, PT, R0.reuse, R199, PT ;  /* 0x000000c70000720c */ /* 0x040fe20003f84070 */
[----:B------:R-:W-:Y:S01]  /*3e80*/  IMAD R201, R0, R4, R201 ;  /* 0x0000000400c97224 */ /* 0x000fe200078e02c9 */
[----:B------:R-:W-:Y:S01]  /*3e90*/  LOP3.LUT R4, R2, 0x134, RZ, 0xfc, !PT ;  /* 0x0000013402047812 */ /* 0x000fe200078efcff */
[--C-:B------:R-:W-:Y:S01]  /*3ea0*/  @!P1 IMAD.IADD R93, R93, 0x1, -R0.reuse ;  /* 0x000000015d5d9824 */ /* 0x100fe200078e0a00 */
[----:B------:R-:W-:Y:S01]  /*3eb0*/  IABS R123, R18 ;  /* 0x00000012007b7213 */ /* 0x000fe20000000000 */
[----:B------:R-:W-:Y:S01]  /*3ec0*/  @!P5 IMAD.IADD R85, R85, 0x1, -R0 ;  /* 0x000000015555d824 */ /* 0x000fe200078e0a00 */
[----:B------:R-:W-:Y:S01]  /*3ed0*/  IABS R91, R4 ;  /* 0x00000004005b7213 */ /* 0x000fe20000000000 */
[----:B------:R-:W-:Y:S01]  /*3ee0*/  @!P0 IMAD.MOV R83, RZ, RZ, -R83 ;  /* 0x000000ffff538224 */ /* 0x000fe200078e0a53 */
[----:B------:R-:W-:Y:S01]  /*3ef0*/  ISETP.GT.U32.AND P1, PT, R0, R93, PT ;  /* 0x0000005d0000720c */ /* 0x000fe20003f24070 */
[----:B------:R-:W-:Y:S01]  /*3f00*/  @!P6 IMAD.MOV R197, RZ, RZ, -R197 ;  /* 0x000000ffffc5e224 */ /* 0x000fe200078e0ac5 */
[----:B------:R-:W-:Y:S01]  /*3f10*/  ISETP.GE.AND P0, PT, R16, RZ, PT ;  /* 0x000000ff1000720c */ /* 0x000fe20003f06270 */
[----:B------:R-:W-:Y:S01]  /*3f20*/  @!P3 IMAD.MOV R85, RZ, RZ, -R85 ;  /* 0x000000ffff55b224 */ /* 0x000fe200078e0a55 */
[----:B------:R-:W-:Y:S01]  /*3f30*/  ISETP.GE.AND P6, PT, R4, RZ, PT ;  /* 0x000000ff0400720c */ /* 0x000fe20003fc6270 */
[----:B------:R-:W-:Y:S01]  /*3f40*/  IMAD.HI.U32 R4, R3, R91, RZ ;  /* 0x0000005b03047227 */ /* 0x000fe200078e00ff */
[----:B------:R-:W-:-:S02]  /*3f50*/  ISETP.GT.U32.AND P3, PT, R0, R201, PT ;  /* 0x000000c90000720c */ /* 0x000fc40003f64070 */
[----:B------:R-:W-:Y:S01]  /*3f60*/  ISETP.GE.AND P5, PT, R9, RZ, PT ;  /* 0x000000ff0900720c */ /* 0x000fe20003fa6270 */
[----:B------:R-:W-:Y:S01]  /*3f70*/  IMAD.MOV R4, RZ, RZ, -R4 ;  /* 0x000000ffff047224 */ /* 0x000fe200078e0a04 */
[----:B------:R-:W-:Y:S01]  /*3f80*/  LOP3.LUT R16, R2, 0x14c, RZ, 0xfc, !PT ;  /* 0x0000014c02107812 */ /* 0x000fe200078efcff */
[--C-:B------:R-:W-:Y:S02]  /*3f90*/  @!P4 IMAD.IADD R199, R199, 0x1, -R0.reuse ;  /* 0x00000001c7c7c824 */ /* 0x100fe400078e0a00 */
[--C-:B------:R-:W-:Y:S01]  /*3fa0*/  @!P1 IMAD.IADD R93, R93, 0x1, -R0.reuse ;  /* 0x000000015d5d9824 */ /* 0x100fe200078e0a00 */
[----:B------:R-:W-:Y:S01]  /*3fb0*/  ISETP.GE.AND P1, PT, R14, RZ, PT ;  /* 0x000000ff0e00720c */ /* 0x000fe20003f26270 */
[C---:B------:R-:W-:Y:S01]  /*3fc0*/  IMAD R91, R0.reuse, R4, R91 ;  /* 0x00000004005b7224 */ /* 0x040fe200078e025b */
[----:B------:R-:W-:Y:S01]  /*3fd0*/  ISETP.GT.U32.AND P4, PT, R0, R199, PT ;  /* 0x000000c70000720c */ /* 0x000fe20003f84070 */
[----:B------:R-:W-:Y:S01]  /*3fe0*/  @!P0 IMAD.MOV R93, RZ, RZ, -R93 ;  /* 0x000000ffff5d8224 */ /* 0x000fe200078e0a5d */
[----:B------:R-:W-:Y:S01]  /*3ff0*/  LOP3.LUT R4, R2, 0x140, RZ, 0xfc, !PT ;  /* 0x0000014002047812 */ /* 0x000fe200078efcff */
[----:B------:R-:W-:Y:S01]  /*4000*/  @!P3 IMAD.IADD R201, R201, 0x1, -R0 ;  /* 0x00000001c9c9b824 */ /* 0x000fe200078e0a00 */
[----:B------:R-:W-:Y:S01]  /*4010*/  ISETP.GT.U32.AND P0, PT, R0, R91, PT ;  /* 0x0000005b0000720c */ /* 0x000fe20003f04070 */
[----:B------:R-:W-:Y:S01]  /*4020*/  IMAD.HI.U32 R5, R3, R137, RZ ;  /* 0x0000008903057227 */ /* 0x000fe200078e00ff */
[----:B------:R-:W-:-:S02]  /*4030*/  IABS R135, R4 ;  /* 0x0000000400877213 */ /* 0x000fc40000000000 */
[----:B------:R-:W-:Y:S01]  /*4040*/  ISETP.GT.U32.AND P3, PT, R0, R201, PT ;  /* 0x000000c90000720c */ /* 0x000fe20003f64070 */
[----:B------:R-:W-:Y:S01]  /*4050*/  IMAD.MOV R5, RZ, RZ, -R5 ;  /* 0x000000ffff057224 */ /* 0x000fe200078e0a05 */
[----:B------:R-:W-:Y:S01]  /*4060*/  LOP3.LUT R14, R2, 0x148, RZ, 0xfc, !PT ;  /* 0x00000148020e7812 */ /* 0x000fe200078efcff */
[----:B------:R-:W-:Y:S01]  /*4070*/  IMAD.HI.U32 R9, R3, R87, RZ ;  /* 0x0000005703097227 */ /* 0x000fe200078e00ff */
[----:B------:R-:W-:Y:S02]  /*4080*/  IABS R17, R16 ;  /* 0x0000001000117213 */ /* 0x000fe40000000000 */
[----:B------:R-:W-:Y:S01]  /*4090*/  IABS R127, R14 ;  /* 0x0000000e007f7213 */ /* 0x000fe20000000000 */
[--C-:B------:R-:W-:Y:S01]  /*40a0*/  @!P4 IMAD.IADD R199, R199, 0x1, -R0.reuse ;  /* 0x00000001c7c7c824 */ /* 0x100fe200078e0a00 */
[----:B------:R-:W-:Y:S01]  /*40b0*/  ISETP.GE.AND P4, PT, R12, RZ, PT ;  /* 0x000000ff0c00720c */ /* 0x000fe20003f86270 */
[----:B------:R-:W-:Y:S01]  /*40c0*/  IMAD R137, R0, R5, R137 ;  /* 0x0000000500897224 */ /* 0x000fe200078e0289 */
[----:B------:R-:W-:Y:S01]  /*40d0*/  LOP3.LUT R12, R2, 0x144, RZ, 0xfc, !PT ;  /* 0x00000144020c7812 */ /* 0x000fe200078efcff */
[----:B------:R-:W-:-:S02]  /*40e0*/  @!P0 IMAD.IADD R91, R91, 0x1, -R0 ;  /* 0x000000015b5b8824 */ /* 0x000fc400078e0a00 */
[----:B------:R-:W-:Y:S01]  /*40f0*/  @!P2 IMAD.MOV R199, RZ, RZ, -R199 ;  /* 0x000000ffffc7a224 */ /* 0x000fe200078e0ac7 */
[----:B------:R-:W-:Y:S01]  /*4100*/  ISETP.GE.AND P2, PT, R4, RZ, PT ;  /* 0x000000ff0400720c */ /* 0x000fe20003f46270 */
[----:B------:R-:W-:Y:S01]  /*4110*/  @!P3 IMAD.IADD R201, R201, 0x1, -R0 ;  /* 0x00000001c9c9b824 */ /* 0x000fe200078e0a00 */
[C---:B------:R-:W-:Y:S01]  /*4120*/  ISETP.GT.U32.AND P3, PT, R0.reuse, R137, PT ;  /* 0x000000890000720c */ /* 0x040fe20003f64070 */
[----:B------:R-:W-:Y:S01]  /*4130*/  IMAD.MOV R9, RZ, RZ, -R9 ;  /* 0x000000ffff097224 */ /* 0x000fe200078e0a09 */
[----:B------:R-:W-:Y:S01]  /*4140*/  ISETP.GT.U32.AND P0, PT, R0, R91, PT ;  /* 0x0000005b0000720c */ /* 0x000fe20003f04070 */
[----:B------:R-:W-:Y:S01]  /*4150*/  IMAD.HI.U32 R4, R3, R135, RZ ;  /* 0x0000008703047227 */ /* 0x000fe200078e00ff */
[----:B------:R-:W-:-:S03]  /*4160*/  IABS R129, R12 ;  /* 0x0000000c00817213 */ /* 0x000fc60000000000 */
[C---:B------:R-:W-:Y:S02]  /*4170*/  IMAD R87, R0.reuse, R9, R87 ;  /* 0x0000000900577224 */ /* 0x040fe400078e0257 */
[----:B------:R-:W-:Y:S02]  /*4180*/  IMAD.MOV R4, RZ, RZ, -R4 ;  /* 0x000000ffff047224 */ /* 0x000fe400078e0a04 */
[----:B------:R-:W-:Y:S01]  /*4190*/  @!P5 IMAD.MOV R201, RZ, RZ, -R201 ;  /* 0x000000ffffc9d224 */ /* 0x000fe200078e0ac9 */
[C---:B------:R-:W-:Y:S01]  /*41a0*/  ISETP.GT.U32.AND P5, PT, R0.reuse, R87, PT ;  /* 0x000000570000720c */ /* 0x040fe20003fa4070 */
[C---:B------:R-:W-:Y:S02]  /*41b0*/  IMAD R135, R0.reuse, R4, R135 ;  /* 0x0000000400877224 */ /* 0x040fe400078e0287 */
[--C-:B------:R-:W-:Y:S02]  /*41c0*/  @!P3 IMAD.IADD R137, R137, 0x1, -R0.reuse ;  /* 0x000000018989b824 */ /* 0x100fe400078e0a00 */
[----:B------:R-:W-:Y:S01]  /*41d0*/  @!P0 IMAD.IADD R91, R91, 0x1, -R0 ;  /* 0x000000015b5b8824 */ /* 0x000fe200078e0a00 */
[C---:B------:R-:W-:Y:S01]  /*41e0*/  ISETP.GT.U32.AND P0, PT, R0.reuse, R135, PT ;  /* 0x000000870000720c */ /* 0x040fe20003f04070 */
[----:B------:R-:W-:Y:S01]  /*41f0*/  IMAD.HI.U32 R5, R3, R129, RZ ;  /* 0x0000008103057227 */ /* 0x000fe200078e00ff */
[----:B------:R-:W-:-:S03]  /*4200*/  ISETP.GT.U32.AND P3, PT, R0, R137, PT ;  /* 0x000000890000720c */ /* 0x000fc60003f64070 */
[----:B------:R-:W-:-:S04]  /*4210*/  IMAD.HI.U32 R9, R3, R127, RZ ;  /* 0x0000007f03097227 */ /* 0x000fc800078e00ff */
[----:B------:R-:W-:Y:S02]  /*4220*/  IMAD.MOV R5, RZ, RZ, -R5 ;  /* 0x000000ffff057224 */ /* 0x000fe400078e0a05 */
[--C-:B------:R-:W-:Y:S02]  /*4230*/  @!P5 IMAD.IADD R87, R87, 0x1, -R0.reuse ;  /* 0x000000015757d824 */ /* 0x100fe400078e0a00 */
[----:B------:R-:W-:Y:S02]  /*4240*/  IMAD.MOV R9, RZ, RZ, -R9 ;  /* 0x000000ffff097224 */ /* 0x000fe400078e0a09 */
[C---:B------:R-:W-:Y:S02]  /*4250*/  IMAD R129, R0.reuse, R5, R129 ;  /* 0x0000000500817224 */ /* 0x040fe400078e0281 */
[----:B------:R-:W-:Y:S01]  /*4260*/  @!P0 IMAD.IADD R135, R135, 0x1, -R0 ;  /* 0x0000000187878824 */ /* 0x000fe200078e0a00 */
[----:B------:R-:W-:Y:S01]  /*4270*/  ISETP.GT.U32.AND P0, PT, R0, R87, PT ;  /* 0x000000570000720c */ /* 0x000fe20003f04070 */
[----:B------:R-:W-:-:S04]  /*4280*/  IMAD.HI.U32 R4, R3, R17, RZ ;  /* 0x0000001103047227 */ /* 0x000fc800078e00ff */
[----:B------:R-:W-:Y:S01]  /*4290*/  IMAD R127, R0, R9, R127 ;  /* 0x00000009007f7224 */ /* 0x000fe200078e027f */
[----:B------:R-:W-:Y:S01]  /*42a0*/  LOP3.LUT R9, R2, 0x154, RZ, 0xfc, !PT ;  /* 0x0000015402097812 */ /* 0x000fe200078efcff */
[----:B------:R-:W-:Y:S01]  /*42b0*/  @!P3 IMAD.IADD R137, R137, 0x1, -R0 ;  /* 0x000000018989b824 */ /* 0x000fe200078e0a00 */
[C---:B------:R-:W-:Y:S01]  /*42c0*/  ISETP.GT.U32.AND P3, PT, R0.reuse, R129, PT ;  /* 0x000000810000720c */ /* 0x040fe20003f64070 */
[----:B------:R-:W-:Y:S01]  /*42d0*/  IMAD.MOV R4, RZ, RZ, -R4 ;  /* 0x000000ffff047224 */ /* 0x000fe200078e0a04 */
[----:B------:R-:W-:Y:S01]  /*42e0*/  ISETP.GT.U32.AND P5, PT, R0, R127, PT ;  /* 0x0000007f0000720c */ /* 0x000fe20003fa4070 */
[----:B------:R-:W-:Y:S01]  /*42f0*/  IMAD.HI.U32 R5, R3, R123, RZ ;  /* 0x0000007b03057227 */ /* 0x000fe200078e00ff */
[----:B------:R-:W-:-:S03]  /*4300*/  IABS R105, R9 ;  /* 0x0000000900697213 */ /* 0x000fc60000000000 */
[C---:B------:R-:W-:Y:S02]  /*4310*/  IMAD R17, R0.reuse, R4, R17 ;  /* 0x0000000400117224 */ /* 0x040fe400078e0211 */
[--C-:B------:R-:W-:Y:S02]  /*4320*/  @!P0 IMAD.IADD R87, R87, 0x1, -R0.reuse ;  /* 0x0000000157578824 */ /* 0x100fe400078e0a00 */
[----:B------:R-:W-:Y:S01]  /*4330*/  IMAD.MOV R5, RZ, RZ, -R5 ;  /* 0x000000ffff057224 */ /* 0x000fe200078e0a05 */
[C---:B------:R-:W-:Y:S01]  /*4340*/  ISETP.GT.U32.AND P0, PT, R0.reuse, R17, PT ;  /* 0x000000110000720c */ /* 0x040fe20003f04070 */
[--C-:B------:R-:W-:Y:S01]  /*4350*/  @!P3 IMAD.IADD R129, R129, 0x1, -R0.reuse ;  /* 0x000000018181b824 */ /* 0x100fe200078e0a00 */
[C---:B------:R-:W-:Y:S01]  /*4360*/  ISETP.GT.U32.AND P3, PT, R0.reuse, R135, PT ;  /* 0x000000870000720c */ /* 0x040fe20003f64070 */
[----:B------:R-:W-:Y:S02]  /*4370*/  @!P5 IMAD.IADD R127, R127, 0x1, -R0 ;  /* 0x000000017f7fd824 */ /* 0x000fe400078e0a00 */
[----:B------:R-:W-:-:S02]  /*4380*/  IMAD R123, R0, R5, R123 ;  /* 0x00000005007b7224 */ /* 0x000fc400078e027b */
[----:B------:R-:W-:Y:S01]  /*4390*/  IMAD.HI.U32 R4, R3, R105, RZ ;  /* 0x0000006903047227 */ /* 0x000fe200078e00ff */
[----:B------:R-:W-:-:S03]  /*43a0*/  ISETP.GT.U32.AND P5, PT, R0, R127, PT ;  /* 0x0000007f0000720c */ /* 0x000fc60003fa4070 */
[----:B------:R-:W-:-:S04]  /*43b0*/  IMAD.HI.U32 R5, R3, R95, RZ ;  /* 0x0000005f03057227 */ /* 0x000fc800078e00ff */
[--C-:B------:R-:W-:Y:S01]  /*43c0*/  @!P0 IMAD.IADD R17, R17, 0x1, -R0.reuse ;  /* 0x0000000111118824 */ /* 0x100fe200078e0a00 */
[----:B------:R-:W-:Y:S01]  /*43d0*/  ISETP.GE.AND P0, PT, R14, RZ, PT ;  /* 0x000000ff0e00720c */ /* 0x000fe20003f06270 */
[----:B------:R-:W-:Y:S01]  /*43e0*/  @!P3 IMAD.IADD R135, R135, 0x1, -R0 ;  /* 0x000000018787b824 */ /* 0x000fe200078e0a00 */
[----:B------:R-:W-:Y:S01]  /*43f0*/  ISETP.GT.U32.AND P3, PT, R0, R123, PT ;  /* 0x0000007b0000720c */ /* 0x000fe20003f64070 */
[----:B------:R-:W-:Y:S01]  /*4400*/  IMAD.MOV R4, RZ, RZ, -R4 ;  /* 0x000000ffff047224 */ /* 0x000fe200078e0a04 */
[----:B------:R-:W-:Y:S01]  /*4410*/  LOP3.LUT R14, R2, 0x174, RZ, 0xfc, !PT ;  /* 0x00000174020e7812 */ /* 0x000fe200078efcff */
[----:B------:R-:W-:Y:S02]  /*4420*/  IMAD.MOV R5, RZ, RZ, -R5 ;  /* 0x000000ffff057224 */ /* 0x000fe400078e0a05 */
[----:B------:R-:W-:Y:S01]  /*4430*/  @!P6 IMAD.MOV R91, RZ, RZ, -R91 ;  /* 0x000000ffff5be224 */ /* 0x000fe200078e0a5b */
[C---:B------:R-:W-:Y:S01]  /*4440*/  ISETP.GT.U32.AND P6, PT, R0.reuse, R129, PT ;  /* 0x000000810000720c */ /* 0x040fe20003fc4070 */
[----:B------:R-:W-:Y:S01]  /*4450*/  IMAD R105, R0, R4, R105 ;  /* 0x0000000400697224 */ /* 0x000fe200078e0269 */
[----:B------:R-:W-:Y:S01]  /*4460*/  IABS R101, R14 ;  /* 0x0000000e00657213 */ /* 0x000fe20000000000 */
[----:B------:R-:W-:-:S02]  /*4470*/  @!P5 IMAD.IADD R127, R127, 0x1, -R0 ;  /* 0x000000017f7fd824 */ /* 0x000fc400078e0a00 */
[C---:B------:R-:W-:Y:S01]  /*4480*/  IMAD R95, R0.reuse, R5, R95 ;  /* 0x00000005005f7224 */ /* 0x040fe200078e025f */
[C---:B------:R-:W-:Y:S01]  /*4490*/  ISETP.GT.U32.AND P5, PT, R0.reuse, R105, PT ;  /* 0x000000690000720c */ /* 0x040fe20003fa4070 */
[----:B------:R-:W-:Y:S01]  /*44a0*/  @!P4 IMAD.MOV R137, RZ, RZ, -R137 ;  /* 0x000000ffff89c224 */ /* 0x000fe200078e0a89 */
[C---:B------:R-:W-:Y:S01]  /*44b0*/  ISETP.GT.U32.AND P4, PT, R0.reuse, R17, PT ;  /* 0x000000110000720c */ /* 0x040fe20003f84070 */
[----:B------:R-:W-:Y:S01]  /*44c0*/  @!P0 IMAD.MOV R127, RZ, RZ, -R127 ;  /* 0x000000ffff7f8224 */ /* 0x000fe200078e0a7f */
[----:B------:R-:W-:Y:S01]  /*44d0*/  ISETP.GT.U32.AND P0, PT, R0, R95, PT ;  /* 0x0000005f0000720c */ /* 0x000fe20003f04070 */
[--C-:B------:R-:W-:Y:S01]  /*44e0*/  @!P3 IMAD.IADD R123, R123, 0x1, -R0.reuse ;  /* 0x000000017b7bb824 */ /* 0x100fe200078e0a00 */
[----:B------:R-:W-:Y:S01]  /*44f0*/  ISETP.GE.AND P3, PT, R16, RZ, PT ;  /* 0x000000ff1000720c */ /* 0x000fe20003f66270 */
[----:B------:R-:W-:Y:S01]  /*4500*/  @!P6 IMAD.IADD R129, R129, 0x1, -R0 ;  /* 0x000000018181e824 */ /* 0x000fe200078e0a00 */
[----:B------:R-:W-:Y:S01]  /*4510*/  ISETP.GE.AND P6, PT, R12, RZ, PT ;  /* 0x000000ff0c00720c */ /* 0x000fe20003fc6270 */
[----:B------:R-:W-:Y:S01]  /*4520*/  IMAD.HI.U32 R4, R3, R121, RZ ;  /* 0x0000007903047227 */ /* 0x000fe200078e00ff */
[----:B------:R-:W-:-:S02]  /*4530*/  LOP3.LUT R12, R2, 0x160, RZ, 0xfc, !PT ;  /* 0x00000160020c7812 */ /* 0x000fc400078efcff */
[----:B------:R-:W-:Y:S01]  /*4540*/  LOP3.LUT R5, R2, 0x168, RZ, 0xfc, !PT ;  /* 0x0000016802057812 */ /* 0x000fe200078efcff */
[----:B------:R-:W-:Y:S01]  /*4550*/  IMAD.MOV R4, RZ, RZ, -R4 ;  /* 0x000000ffff047224 */ /* 0x000fe200078e0a04 */
[----:B------:R-:W-:Y:S01]  /*4560*/  IABS R115, R12 ;  /* 0x0000000c00737213 */ /* 0x000fe20000000000 */
[--C-:B------:R-:W-:Y:S01]  /*4570*/  @!P5 IMAD.IADD R105, R105, 0x1, -R0.reuse ;  /* 0x000000016969d824 */ /* 0x100fe200078e0a00 */
[----:B------:R-:W-:Y:S01]  /*4580*/  IABS R111, R5 ;  /* 0x00000005006f7213 */ /* 0x000fe20000000000 */
[--C-:B------:R-:W-:Y:S01]  /*4590*/  @!P4 IMAD.IADD R17, R17, 0x1, -R0.reuse ;  /* 0x000000011111c824 */ /* 0x100fe200078e0a00 */
[----:B------:R-:W-:Y:S01]  /*45a0*/  ISETP.GE.AND P4, PT, R9, RZ, PT ;  /* 0x000000ff0900720c */ /* 0x000fe20003f86270 */
[----:B------:R-:W-:Y:S01]  /*45b0*/  @!P0 IMAD.IADD R95, R95, 0x1, -R0 ;  /* 0x000000015f5f8824 */ /* 0x000fe200078e0a00 */
[C---:B------:R-:W-:Y:S01]  /*45c0*/  ISETP.GT.U32.AND P5, PT, R0.reuse, R105, PT ;  /* 0x000000690000720c */ /* 0x040fe20003fa4070 */
[----:B------:R-:W-:Y:S01]  /*45d0*/  IMAD R121, R0, R4, R121 ;  /* 0x0000000400797224 */ /* 0x000fe200078e0279 */
[----:B------:R-:W-:Y:S01]  /*45e0*/  LOP3.LUT R9, R2, 0x16c, RZ, 0xfc, !PT ;  /* 0x0000016c02097812 */ /* 0x000fe200078efcff */
[----:B------:R-:W-:Y:S01]  /*45f0*/  @!P3 IMAD.MOV R17, RZ, RZ, -R17 ;  /* 0x000000ffff11b224 */ /* 0x000fe200078e0a11 */
[----:B------:R-:W-:Y:S01]  /*4600*/  ISETP.GT.U32.AND P3, PT, R0, R95, PT ;  /* 0x0000005f0000720c */ /* 0x000fe20003f64070 */
[----:B------:R-:W-:Y:S01]  /*4610*/  IMAD.HI.U32 R4, R3, R115, RZ ;  /* 0x0000007303047227 */ /* 0x000fe200078e00ff */
[----:B------:R-:W-:-:S02]  /*4620*/  IABS R99, R9 ;  /* 0x0000000900637213 */ /* 0x000fc40000000000 */
[----:B------:R-:W-:Y:S01]  /*4630*/  LOP3.LUT R16, R2, 0x178, RZ, 0xfc, !PT ;  /* 0x0000017802107812 */ /* 0x000fe200078efcff */
[----:B------:R-:W-:Y:S01]  /*4640*/  @!P2 IMAD.MOV R135, RZ, RZ, -R135 ;  /* 0x000000ffff87a224 */ /* 0x000fe200078e0a87 */
[C---:B------:R-:W-:Y:S01]  /*4650*/  ISETP.GT.U32.AND P2, PT, R0.reuse, R121, PT ;  /* 0x000000790000720c */ /* 0x040fe20003f44070 */
[----:B------:R-:W-:Y:S01]  /*4660*/  IMAD.MOV R4, RZ, RZ, -R4 ;  /* 0x000000ffff047224 */ /* 0x000fe200078e0a04 */
[----:B------:R-:W-:Y:S01]  /*4670*/  IABS R39, R16 ;  /* 0x0000001000277213 */ /* 0x000fe20000000000 */
[----:B------:R-:W-:Y:S01]  /*4680*/  @!P1 IMAD.MOV R87, RZ, RZ, -R87 ;  /* 0x000000ffff579224 */ /* 0x000fe200078e0a57 */
[C---:B------:R-:W-:Y:S01]  /*4690*/  ISETP.GT.U32.AND P1, PT, R0.reuse, R123, PT ;  /* 0x0000007b0000720c */ /* 0x040fe20003f24070 */
[----:B------:R-:W-:Y:S01]  /*46a0*/  IMAD R115, R0, R4, R115 ;  /* 0x0000000400737224 */ /* 0x000fe200078e0273 */
[----:B------:R-:W-:Y:S01]  /*46b0*/  LOP3.LUT R4, R2, 0x164, RZ, 0xfc, !PT ;  /* 0x0000016402047812 */ /* 0x000fe200078efcff */
[--C-:B------:R-:W-:Y:S01]  /*46c0*/  @!P5 IMAD.IADD R105, R105, 0x1, -R0.reuse ;  /* 0x000000016969d824 */ /* 0x100fe200078e0a00 */
[----:B------:R-:W-:Y:S01]  /*46d0*/  ISETP.GE.AND P5, PT, R20, RZ, PT ;  /* 0x000000ff1400720c */ /* 0x000fe20003fa6270 */
[--C-:B------:R-:W-:Y:S01]  /*46e0*/  @!P3 IMAD.IADD R95, R95, 0x1, -R0.reuse ;  /* 0x000000015f5fb824 */ /* 0x100fe200078e0a00 */
[----:B------:R-:W-:Y:S01]  /*46f0*/  ISETP.GT.U32.AND P3, PT, R0, R115, PT ;  /* 0x000000730000720c */ /* 0x000fe20003f64070 */
[----:B------:R-:W-:Y:S01]  /*4700*/  @!P6 IMAD.MOV R129, RZ, RZ, -R129 ;  /* 0x000000ffff81e224 */ /* 0x000fe200078e0a81 */
[----:B------:R-:W-:Y:S01]  /*4710*/  ISETP.GE.AND P6, PT, R18, RZ, PT ;  /* 0x000000ff1200720c */ /* 0x000fe20003fc6270 */
[----:B------:R-:W-:Y:S01]  /*4720*/  @!P2 IMAD.IADD R121, R121, 0x1, -R0 ;  /* 0x000000017979a824 */ /* 0x000fe200078e0a00 */
[----:B------:R-:W-:Y:S01]  /*4730*/  IABS R113, R4 ;  /* 0x0000000400717213 */ /* 0x000fe20000000000 */
[----:B------:R-:W-:Y:S01]  /*4740*/  @!P4 IMAD.MOV R105, RZ, RZ, -R105 ;  /* 0x000000ffff69c224 */ /* 0x000fe200078e0a69 */
[----:B------:R-:W-:Y:S01]  /*4750*/  ISETP.GE.AND P4, PT, R5, RZ, PT ;  /* 0x000000ff0500720c */ /* 0x000fe20003f86270 */
[----:B------:R-:W-:Y:S01]  /*4760*/  IMAD.HI.U32 R5, R3, R111, RZ ;  /* 0x0000006f03057227 */ /* 0x000fe200078e00ff */
[----:B------:R-:W-:-:S02]  /*4770*/  ISETP.GT.U32.AND P0, PT, R0, R121, PT ;  /* 0x000000790000720c */ /* 0x000fc40003f04070 */
[----:B------:R-:W-:Y:S01]  /*4780*/  ISETP.GE.AND P2, PT, R12, RZ, PT ;  /* 0x000000ff0c00720c */ /* 0x000fe20003f46270 */
[----:B------:R-:W-:Y:S01]  /*4790*/  IMAD.MOV R5, RZ, RZ, -R5 ;  /* 0x000000ffff057224 */ /* 0x000fe200078e0a05 */
[----:B------:R-:W-:Y:S01]  /*47a0*/  LOP3.LUT R12, R2, 0x170, RZ, 0xfc, !PT ;  /* 0x00000170020c7812 */ /* 0x000fe200078efcff */
[--C-:B------:R-:W-:Y:S01]  /*47b0*/  @!P1 IMAD.IADD R123, R123, 0x1, -R0.reuse ;  /* 0x000000017b7b9824 */ /* 0x100fe200078e0a00 */
[----:B------:R-:W-:Y:S01]  /*47c0*/  ISETP.GE.AND P1, PT, R19, RZ, PT ;  /* 0x000000ff1300720c */ /* 0x000fe20003f26270 */
[----:B------:R-:W-:Y:S01]  /*47d0*/  IMAD R111, R0, R5, R111 ;  /* 0x00000005006f7224 */ /* 0x000fe200078e026f */
[----:B------:R-:W-:Y:S01]  /*47e0*/  IABS R23, R12 ;  /* 0x0000000c00177213 */ /* 0x000fe20000000000 */
[----:B------:R-:W-:Y:S01]  /*47f0*/  @!P3 IMAD.IADD R115, R115, 0x1, -R0 ;  /* 0x000000017373b824 */ /* 0x000fe200078e0a00 */
[----:B------:R-:W-:Y:S01]  /*4800*/  LOP3.LUT R18, R2, 0x17c, RZ, 0xfc, !PT ;  /* 0x0000017c02127812 */ /* 0x000fe200078efcff */
[----:B------:R-:W-:Y:S01]  /*4810*/  @!P6 IMAD.MOV R123, RZ, RZ, -R123 ;  /* 0x000000ffff7be224 */ /* 0x000fe200078e0a7b */
[----:B------:R-:W-:Y:S01]  /*4820*/  ISETP.GE.AND P6, PT, R4, RZ, PT ;  /* 0x000000ff0400720c */ /* 0x000fe20003fc6270 */
[----:B------:R-:W-:Y:S01]  /*4830*/  @!P5 IMAD.MOV R95, RZ, RZ, -R95 ;  /* 0x000000ffff5fd224 */ /* 0x000fe200078e0a5f */
[C---:B------:R-:W-:Y:S01]  /*4840*/  ISETP.GT.U32.AND P3, PT, R0.reuse, R115, PT ;  /* 0x000000730000720c */ /* 0x040fe20003f64070 */
[----:B------:R-:W-:Y:S01]  /*4850*/  IMAD.HI.U32 R4, R3, R113, RZ ;  /* 0x0000007103047227 */ /* 0x000fe200078e00ff */
[----:B------:R-:W-:-:S02]  /*4860*/  ISETP.GT.U32.AND P5, PT, R0, R111, PT ;  /* 0x0000006f0000720c */ /* 0x000fc40003fa4070 */
[----:B------:R-:W-:Y:S01]  /*4870*/  IABS R109, R18 ;  /* 0x00000012006d7213 */ /* 0x000fe20000000000 */
[----:B------:R-:W-:Y:S01]  /*4880*/  @!P0 IMAD.IADD R121, R121, 0x1, -R0 ;  /* 0x0000000179798824 */ /* 0x000fe200078e0a00 */
[----:B------:R-:W-:Y:S01]  /*4890*/  ISETP.GE.AND P0, PT, R9, RZ, PT ;  /* 0x000000ff0900720c */ /* 0x000fe20003f06270 */
[----:B------:R-:W-:Y:S01]  /*48a0*/  IMAD.MOV R9, RZ, RZ, -R4 ;  /* 0x000000ffff097224 */ /* 0x000fe200078e0a04 */
[C---:B------:R-:W-:Y:S01]  /*48b0*/  LOP3.LUT R19, R2.reuse, 0x180, RZ, 0xfc, !PT ;  /* 0x0000018002137812 */ /* 0x040fe200078efcff */
[----:B------:R-:W-:Y:S01]  /*48c0*/  IMAD.HI.U32 R4, R3, R99, RZ ;  /* 0x0000006303047227 */ /* 0x000fe200078e00ff */
[----:B------:R-:W-:Y:S02]  /*48d0*/  LOP3.LUT R20, R2, 0x184, RZ, 0xfc, !PT ;  /* 0x0000018402147812 */ /* 0x000fe400078efcff */
[----:B------:R-:W-:Y:S01]  /*48e0*/  IABS R103, R19 ;  /* 0x0000001300677213 */ /* 0x000fe20000000000 */
[----:B------:R-:W-:Y:S01]  /*48f0*/  IMAD R113, R0, R9, R113 ;  /* 0x0000000900717224 */ /* 0x000fe200078e0271 */
[----:B------:R-:W-:Y:S01]  /*4900*/  IABS R107, R20 ;  /* 0x00000014006b7213 */ /* 0x000fe20000000000 */
[----:B------:R-:W-:-:S02]  /*4910*/  IMAD.MOV R9, RZ, RZ, -R4 ;  /* 0x000000ffff097224 */ /* 0x000fc400078e0a04 */
[----:B------:R-:W-:-:S04]  /*4920*/  IMAD.HI.U32 R4, R3, R23, RZ ;  /* 0x0000001703047227 */ /* 0x000fc800078e00ff */
[----:B------:R-:W-:Y:S01]  /*4930*/  @!P1 IMAD.MOV R121, RZ, RZ, -R121 ;  /* 0x000000ffff799224 */ /* 0x000fe200078e0a79 */
[C---:B------:R-:W-:Y:S01]  /*4940*/  ISETP.GT.U32.AND P1, PT, R0.reuse, R113, PT ;  /* 0x000000710000720c */ /* 0x040fe20003f24070 */
[--C-:B------:R-:W-:Y:S02]  /*4950*/  @!P3 IMAD.IADD R115, R115, 0x1, -R0.reuse ;  /* 0x000000017373b824 */ /* 0x100fe400078e0a00 */
[----:B------:R-:W-:Y:S02]  /*4960*/  @!P5 IMAD.IADD R111, R111, 0x1, -R0 ;  /* 0x000000016f6fd824 */ /* 0x000fe400078e0a00 */
[----:B------:R-:W-:Y:S02]  /*4970*/  IMAD.MOV R4, RZ, RZ, -R4 ;  /* 0x000000ffff047224 */ /* 0x000fe400078e0a04 */
[----:B------:R-:W-:Y:S01]  /*4980*/  @!P2 IMAD.MOV R115, RZ, RZ, -R115 ;  /* 0x000000ffff73a224 */ /* 0x000fe200078e0a73 */
[C---:B------:R-:W-:Y:S01]  /*4990*/  ISETP.GT.U32.AND P2, PT, R0.reuse, R111, PT ;  /* 0x0000006f0000720c */ /* 0x040fe20003f44070 */
[----:B------:R-:W-:-:S02]  /*49a0*/  IMAD R23, R0, R4, R23 ;  /* 0x0000000400177224 */ /* 0x000fc400078e0217 */
[----:B------:R-:W-:-:S04]  /*49b0*/  IMAD.HI.U32 R4, R3, R39, RZ ;  /* 0x0000002703047227 */ /* 0x000fc800078e00ff */
[----:B------:R-:W-:Y:S02]  /*49c0*/  IMAD.MOV R4, RZ, RZ, -R4 ;  /* 0x000000ffff047224 */ /* 0x000fe400078e0a04 */
[--C-:B------:R-:W-:Y:S01]  /*49d0*/  @!P1 IMAD.IADD R113, R113, 0x1, -R0.reuse ;  /* 0x0000000171719824 */ /* 0x100fe200078e0a00 */
[C---:B------:R-:W-:Y:S01]  /*49e0*/  ISETP.GT.U32.AND P1, PT, R0.reuse, R23, PT ;  /* 0x000000170000720c */ /* 0x040fe20003f24070 */
[C---:B------:R-:W-:Y:S02]  /*49f0*/  IMAD R39, R0.reuse, R4, R39 ;  /* 0x0000000400277224 */ /* 0x040fe400078e0227 */
[----:B------:R-:W-:Y:S01]  /*4a00*/  @!P2 IMAD.IADD R111, R111, 0x1, -R0 ;  /* 0x000000016f6fa824 */ /* 0x000fe200078e0a00 */
[C---:B------:R-:W-:Y:S01]  /*4a10*/  ISETP.GT.U32.AND P5, PT, R0.reuse, R113, PT ;  /* 0x000000710000720c */ /* 0x040fe20003fa4070 */
[C---:B------:R-:W-:Y:S01]  /*4a20*/  IMAD R99, R0.reuse, R9, R99 ;  /* 0x0000000900637224 */ /* 0x040fe200078e0263 */
[----:B------:R-:W-:Y:S01]  /*4a30*/  ISETP.GT.U32.AND P2, PT, R0, R39, PT ;  /* 0x000000270000720c */ /* 0x000fe20003f44070 */
[----:B------:R-:W-:-:S03]  /*4a40*/  IMAD.HI.U32 R4, R3, R109, RZ ;  /* 0x0000006d03047227 */ /* 0x000fc600078e00ff */
[C---:B------:R-:W-:Y:S01]  /*4a50*/  ISETP.GT.U32.AND P3, PT, R0.reuse, R99, PT ;  /* 0x000000630000720c */ /* 0x040fe20003f64070 */
[----:B------:R-:W-:Y:S02]  /*4a60*/  IMAD.MOV R4, RZ, RZ, -R4 ;  /* 0x000000ffff047224 */ /* 0x000fe400078e0a04 */
[----:B------:R-:W-:Y:S02]  /*4a70*/  @!P1 IMAD.IADD R23, R23, 0x1, -R0 ;  /* 0x0000000117179824 */ /* 0x000fe400078e0a00 */
[C---:B------:R-:W-:Y:S02]  /*4a80*/  IMAD R109, R0.reuse, R4, R109 ;  /* 0x00000004006d7224 */ /* 0x040fe400078e026d */
[----:B------:R-:W-:Y:S01]  /*4a90*/  IMAD.HI.U32 R4, R3, R103, RZ ;  /* 0x0000006703047227 */ /* 0x000fe200078e00ff */
[----:B------:R-:W-:-:S03]  /*4aa0*/  ISETP.GT.U32.AND P1, PT, R0, R23, PT ;  /* 0x000000170000720c */ /* 0x000fc60003f24070 */
[----:B------:R-:W-:-:S04]  /*4ab0*/  IMAD.HI.U32 R5, R3, R101, RZ ;  /* 0x0000006503057227 */ /* 0x000fc800078e00ff */
[----:B------:R-:W-:Y:S01]  /*4ac0*/  @!P2 IMAD.IADD R39, R39, 0x1, -R0 ;  /* 0x000000012727a824 */ /* 0x000fe200078e0a00 */
[----:B------:R-:W-:Y:S01]  /*4ad0*/  ISETP.GE.AND P2, PT, R16, RZ, PT ;  /* 0x000000ff1000720c */ /* 0x000fe20003f46270 */
[----:B------:R-:W-:Y:S02]  /*4ae0*/  IMAD.MOV R4, RZ, RZ, -R4 ;  /* 0x000000ffff047224 */ /* 0x000fe400078e0a04 */
[----:B------:R-:W-:Y:S02]  /*4af0*/  IMAD.MOV R5, RZ, RZ, -R5 ;  /* 0x000000ffff057224 */ /* 0x000fe400078e0a05 */
[----:B------:R-:W-:Y:S01]  /*4b00*/  @!P4 IMAD.MOV R111, RZ, RZ, -R111 ;  /* 0x000000ffff6fc224 */ /* 0x000fe200078e0a6f */
[C---:B------:R-:W-:Y:S01]  /*4b10*/  ISETP.GT.U32.AND P4, PT, R0.reuse, R39, PT ;  /* 0x000000270000720c */ /* 0x040fe20003f84070 */
[C---:B------:R-:W-:Y:S02]  /*4b20*/  IMAD R103, R0.reuse, R4, R103 ;  /* 0x0000000400677224 */ /* 0x040fe400078e0267 */
[----:B------:R-:W-:-:S02]  /*4b30*/  IMAD R101, R0, R5, R101 ;  /* 0x0000000500657224 */ /* 0x000fc400078e0265 */
[----:B------:R-:W-:Y:S02]  /*4b40*/  @!P3 IMAD.IADD R99, R99, 0x1, -R0 ;  /* 0x000000016363b824 */ /* 0x000fe400078e0a00 */
[----:B------:R-:W-:-:S03]  /*4b50*/  IMAD.HI.U32 R4, R3, R107, RZ ;  /* 0x0000006b03047227 */ /* 0x000fc600078e00ff */
[C---:B------:R-:W-:Y:S01]  /*4b60*/  ISETP.GT.U32.AND P3, PT, R0.reuse, R99, PT ;  /* 0x000000630000720c */ /* 0x040fe20003f64070 */
[----:B------:R-:W-:Y:S01]  /*4b70*/  @!P5 IMAD.IADD R113, R113, 0x1, -R0 ;  /* 0x000000017171d824 */ /* 0x000fe200078e0a00 */
[C---:B------:R-:W-:Y:S01]  /*4b80*/  ISETP.GT.U32.AND P5, PT, R0.reuse, R101, PT ;  /* 0x000000650000720c */ /* 0x040fe20003fa4070 */
[----:B------:R-:W-:Y:S02]  /*4b90*/  IMAD.MOV R5, RZ, RZ, -R4 ;  /* 0x000000ffff057224 */ /* 0x000fe400078e0a04 */
[--C-:B------:R-:W-:Y:S01]  /*4ba0*/  @!P1 IMAD.IADD R23, R23, 0x1, -R0.reuse ;  /* 0x0000000117179824 */ /* 0x100fe200078e0a00 */
[C---:B------:R-:W-:Y:S01]  /*4bb0*/  ISETP.GT.U32.AND P1, PT, R0.reuse, R109, PT ;  /* 0x0000006d0000720c */ /* 0x040fe20003f24070 */
[----:B------:R-:W-:Y:S01]  /*4bc0*/  IMAD R107, R0, R5, R107 ;  /* 0x00000005006b7224 */ /* 0x000fe200078e026b */
[----:B------:R-:W-:Y:S01]  /*4bd0*/  LOP3.LUT R5, R2, 0x18c, RZ, 0xfc, !PT ;  /* 0x0000018c02057812 */ /* 0x000fe200078efcff */
[--C-:B------:R-:W-:Y:S02]  /*4be0*/  @!P4 IMAD.IADD R39, R39, 0x1, -R0.reuse ;  /* 0x000000012727c824 */ /* 0x100fe400078e0a00 */
[----:B------:R-:W-:Y:S01]  /*4bf0*/  @!P6 IMAD.MOV R113, RZ, RZ, -R113 ;  /* 0x000000ffff71e224 */ /* 0x000fe200078e0a71 */
[----:B------:R-:W-:Y:S01]  /*4c00*/  ISETP.GT.U32.AND P4, PT, R0, R107, PT ;  /* 0x0000006b0000720c */ /* 0x000fe20003f84070 */
[--C-:B------:R-:W-:Y:S01]  /*4c10*/  @!P3 IMAD.IADD R99, R99, 0x1, -R0.reuse ;  /* 0x000000016363b824 */ /* 0x100fe200078e0a00 */
[----:B------:R-:W-:Y:S01]  /*4c20*/  ISETP.GE.AND P3, PT, R12, RZ, PT ;  /* 0x000000ff0c00720c */ /* 0x000fe20003f66270 */
[--C-:B------:R-:W-:Y:S01]  /*4c30*/  @!P5 IMAD.IADD R101, R101, 0x1, -R0.reuse ;  /* 0x000000016565d824 */ /* 0x100fe200078e0a00 */
[----:B------:R-:W-:Y:S01]  /*4c40*/  LOP3.LUT R12, R2, 0x188, RZ, 0xfc, !PT ;  /* 0x00000188020c7812 */ /* 0x000fe200078efcff */
[----:B------:R-:W-:Y:S01]  /*4c50*/  @!P0 IMAD.MOV R99, RZ, RZ, -R99 ;  /* 0x000000ffff638224 */ /* 0x000fe200078e0a63 */
[C---:B------:R-:W-:Y:S01]  /*4c60*/  ISETP.GT.U32.AND P0, PT, R0.reuse, R103, PT ;  /* 0x000000670000720c */ /* 0x040fe20003f04070 */
[----:B------:R-:W-:Y:S01]  /*4c70*/  @!P1 IMAD.IADD R109, R109, 0x1, -R0 ;  /* 0x000000016d6d9824 */ /* 0x000fe200078e0a00 */
[----:B------:R-:W-:Y:S01]  /*4c80*/  ISETP.GT.U32.AND P1, PT, R0, R101, PT ;  /* 0x000000650000720c */ /* 0x000fe20003f24070 */
[----:B------:R-:W-:Y:S01]  /*4c90*/  @!P2 IMAD.MOV R39, RZ, RZ, -R39 ;  /* 0x000000ffff27a224 */ /* 0x000fe200078e0a27 */
[----:B------:R-:W-:-:S02]  /*4ca0*/  ISETP.GE.AND P5, PT, R14, RZ, PT ;  /* 0x000000ff0e00720c */ /* 0x000fc40003fa6270 */
[----:B------:R-:W-:Y:S01]  /*4cb0*/  IABS R9, R12 ;  /* 0x0000000c00097213 */ /* 0x000fe20000000000 */
[--C-:B------:R-:W-:Y:S01]  /*4cc0*/  @!P4 IMAD.IADD R107, R107, 0x1, -R0.reuse ;  /* 0x000000016b6bc824 */ /* 0x100fe200078e0a00 */
[----:B------:R-:W-:Y:S01]  /*4cd0*/  ISETP.GT.U32.AND P6, PT, R0, R109, PT ;  /* 0x0000006d0000720c */ /* 0x000fe20003fc4070 */
[----:B------:R-:W-:Y:S01]  /*4ce0*/  @!P3 IMAD.MOV R23, RZ, RZ, -R23 ;  /* 0x000000ffff17b224 */ /* 0x000fe200078e0a17 */
[----:B------:R-:W-:Y:S01]  /*4cf0*/  ISETP.GE.AND P3, PT, R18, RZ, PT ;  /* 0x000000ff1200720c */ /* 0x000fe20003f66270 */
[----:B------:R-:W-:Y:S01]  /*4d00*/  IMAD.HI.U32 R4, R3, R9, RZ ;  /* 0x0000000903047227 */ /* 0x000fe200078e00ff */
[----:B------:R-:W-:Y:S02]  /*4d10*/  ISETP.GT.U32.AND P2, PT, R0, R107, PT ;  /* 0x0000006b0000720c */ /* 0x000fe40003f44070 */
[----:B------:R-:W-:Y:S01]  /*4d20*/  IABS R14, R5 ;  /* 0x00000005000e7213 */ /* 0x000fe20000000000 */
[----:B------:R-:W-:Y:S01]  /*4d30*/  @!P1 IMAD.IADD R101, R101, 0x1, -R0 ;  /* 0x0000000165659824 */ /* 0x000fe200078e0a00 */
[----:B------:R-:W-:Y:S01]  /*4d40*/  ISETP.GE.AND P4, PT, R5, RZ, PT ;  /* 0x000000ff0500720c */ /* 0x000fe20003f86270 */
[----:B------:R-:W-:Y:S01]  /*4d50*/  IMAD.MOV R4, RZ, RZ, -R4 ;  /* 0x000000ffff047224 */ /* 0x000fe200078e0a04 */
[----:B------:R-:W-:Y:S01]  /*4d60*/  ISETP.GE.AND P1, PT, R19, RZ, PT ;  /* 0x000000ff1300720c */ /* 0x000fe20003f26270 */
[--C-:B------:R-:W-:Y:S01]  /*4d70*/  @!P0 IMAD.IADD R103, R103, 0x1, -R0.reuse ;  /* 0x0000000167678824 */ /* 0x100fe200078e0a00 */
[----:B------:R-:W-:Y:S01]  /*4d80*/  ISETP.GE.AND P0, PT, R12, RZ, PT ;  /* 0x000000ff0c00720c */ /* 0x000fe20003f06270 */
[----:B------:R-:W-:Y:S01]  /*4d90*/  @!P5 IMAD.MOV R101, RZ, RZ, -R101 ;  /* 0x000000ffff65d224 */ /* 0x000fe200078e0a65 */
[----:B------:R-:W-:Y:S01]  /*4da0*/  LOP3.LUT R12, R2, 0x194, RZ, 0xfc, !PT ;  /* 0x00000194020c7812 */ /* 0x000fe200078efcff */
[C---:B------:R-:W-:Y:S01]  /*4db0*/  IMAD R4, R0.reuse, R4, R9 ;  /* 0x0000000400047224 */ /* 0x040fe200078e0209 */
[----:B------:R-:W-:Y:S01]  /*4dc0*/  ISETP.GT.U32.AND P5, PT, R0, R103, PT ;  /* 0x000000670000720c */ /* 0x000fe20003fa4070 */
[--C-:B------:R-:W-:Y:S01]  /*4dd0*/  @!P2 IMAD.IADD R107, R107, 0x1, -R0.reuse ;  /* 0x000000016b6ba824 */ /* 0x100fe200078e0a00 */
[----:B------:R-:W-:Y:S01]  /*4de0*/  LOP3.LUT R9, R2, 0x190, RZ, 0xfc, !PT ;  /* 0x0000019002097812 */ /* 0x000fe200078efcff */
[----:B------:R-:W-:Y:S01]  /*4df0*/  @!P6 IMAD.IADD R109, R109, 0x1, -R0 ;  /* 0x000000016d6de824 */ /* 0x000fe200078e0a00 */
[----:B------:R-:W-:Y:S01]  /*4e00*/  ISETP.GT.U32.AND P2, PT, R0, R4, PT ;  /* 0x000000040000720c */ /* 0x000fe20003f44070 */
[----:B------:R-:W-:Y:S01]  /*4e10*/  IMAD.HI.U32 R5, R3, R14, RZ ;  /* 0x0000000e03057227 */ /* 0x000fe200078e00ff */
[----:B------:R-:W-:-:S02]  /*4e20*/  IABS R16, R9 ;  /* 0x0000000900107213 */ /* 0x000fc40000000000 */
[----:B------:R-:W-:Y:S01]  /*4e30*/  IABS R38, R12 ;  /* 0x0000000c00267213 */ /* 0x000fe20000000000 */
[----:B------:R-:W-:Y:S01]  /*4e40*/  @!P3 IMAD.MOV R109, RZ, RZ, -R109 ;  /* 0x000000ffff6db224 */ /* 0x000fe200078e0a6d */
[----:B------:R-:W-:Y:S01]  /*4e50*/  ISETP.GE.AND P6, PT, R20, RZ, PT ;  /* 0x000000ff1400720c */ /* 0x000fe20003fc6270 */
[----:B------:R-:W-:Y:S01]  /*4e60*/  IMAD.MOV R5, RZ, RZ, -R5 ;  /* 0x000000ffff057224 */ /* 0x000fe200078e0a05 */
[----:B------:R-:W-:Y:S01]  /*4e70*/  ISETP.GE.AND P3, PT, R9, RZ, PT ;  /* 0x000000ff0900720c */ /* 0x000fe20003f66270 */
[----:B------:R-:W-:Y:S01]  /*4e80*/  @!P5 IMAD.IADD R103, R103, 0x1, -R0 ;  /* 0x000000016767d824 */ /* 0x000fe200078e0a00 */
[----:B------:R-:W-:Y:S01]  /*4e90*/  ISETP.GE.AND P5, PT, R12, RZ, PT ;  /* 0x000000ff0c00720c */ /* 0x000fe20003fa6270 */
[C---:B------:R-:W-:Y:S01]  /*4ea0*/  IMAD.HI.U32 R9, R3.reuse, R16, RZ ;  /* 0x0000001003097227 */ /* 0x040fe200078e00ff */
[C---:B------:R-:W-:Y:S02]  /*4eb0*/  LOP3.LUT R18, R2.reuse, 0x198, RZ, 0xfc, !PT ;  /* 0x0000019802127812 */ /* 0x040fe400078efcff */
[----:B------:R-:W-:Y:S01]  /*4ec0*/  LOP3.LUT R20, R2, 0x19c, RZ, 0xfc, !PT ;  /* 0x0000019c02147812 */ /* 0x000fe200078efcff */
[----:B------:R-:W-:Y:S01]  /*4ed0*/  IMAD.HI.U32 R12, R3, R38, RZ ;  /* 0x00000026030c7227 */ /* 0x000fe200078e00ff */
[----:B------:R-:W-:-:S02]  /*4ee0*/  IABS R36, R18 ;  /* 0x0000001200247213 */ /* 0x000fc40000000000 */
[----:B------:R-:W-:Y:S01]  /*4ef0*/  IABS R34, R20 ;  /* 0x0000001400227213 */ /* 0x000fe20000000000 */
[----:B------:R-:W-:Y:S02]  /*4f00*/  IMAD.MOV R9, RZ, RZ, -R9 ;  /* 0x000000ffff097224 */ /* 0x000fe400078e0a09 */
[----:B------:R-:W-:Y:S02]  /*4f10*/  @!P2 IMAD.IADD R4, R4, 0x1, -R0 ;  /* 0x000000010404a824 */ /* 0x000fe400078e0a00 */
[----:B------:R-:W-:Y:S02]  /*4f20*/  IMAD.MOV R19, RZ, RZ, -R12 ;  /* 0x000000ffff137224 */ /* 0x000fe400078e0a0c */
[C---:B------:R-:W-:Y:S01]  /*4f30*/  IMAD R12, R0.reuse, R5, R14 ;  /* 0x00000005000c7224 */ /* 0x040fe200078e020e */
[C---:B------:R-:W-:Y:S01]  /*4f40*/  ISETP.GT.U32.AND P2, PT, R0.reuse, R4, PT ;  /* 0x000000040000720c */ /* 0x040fe20003f44070 */
[----:B------:R-:W-:Y:S01]  /*4f50*/  IMAD R14, R0, R9, R16 ;  /* 0x00000009000e7224 */ /* 0x000fe200078e0210 */
[----:B------:R-:W-:Y:S01]  /*4f60*/  LOP3.LUT R16, R2, 0x1a0, RZ, 0xfc, !PT ;  /* 0x000001a002107812 */ /* 0x000fe200078efcff */
[----:B------:R-:W-:Y:S01]  /*4f70*/  @!P1 IMAD.MOV R103, RZ, RZ, -R103 ;  /* 0x000000ffff679224 */ /* 0x000fe200078e0a67 */
[C---:B------:R-:W-:Y:S01]  /*4f80*/  ISETP.GT.U32.AND P1, PT, R0.reuse, R12, PT ;  /* 0x0000000c0000720c */ /* 0x040fe20003f24070 */
[----:B------:R-:W-:Y:S01]  /*4f90*/  @!P6 IMAD.MOV R107, RZ, RZ, -R107 ;  /* 0x000000ffff6be224 */ /* 0x000fe200078e0a6b */
[----:B------:R-:W-:Y:S01]  /*4fa0*/  ISETP.GT.U32.AND P6, PT, R0, R14, PT ;  /* 0x0000000e0000720c */ /* 0x000fe20003fc4070 */
[----:B------:R-:W-:Y:S01]  /*4fb0*/  IMAD.HI.U32 R5, R3, R36, RZ ;  /* 0x0000002403057227 */ /* 0x000fe200078e00ff */
[----:B------:R-:W-:-:S03]  /*4fc0*/  IABS R251, R16 ;  /* 0x0000001000fb7213 */ /* 0x000fc60000000000 */
[----:B------:R-:W-:Y:S02]  /*4fd0*/  IMAD.MOV R5, RZ, RZ, -R5 ;  /* 0x000000ffff057224 */ /* 0x000fe400078e0a05 */
[----:B------:R-:W-:Y:S02]  /*4fe0*/  @!P2 IMAD.IADD R4, R4, 0x1, -R0 ;  /* 0x000000010404a824 */ /* 0x000fe400078e0a00 */
[----:B------:R-:W-:Y:S02]  /*4ff0*/  IMAD R36, R0, R5, R36 ;  /* 0x0000000500247224 */ /* 0x000fe400078e0224 */
[--C-:B------:R-:W-:Y:S02]  /*5000*/  @!P1 IMAD.IADD R12, R12, 0x1, -R0.reuse ;  /* 0x000000010c0c9824 */ /* 0x100fe400078e0a00 */
[----:B------:R-:W-:Y:S02]  /*5010*/  @!P6 IMAD.IADD R14, R14, 0x1, -R0 ;  /* 0x000000010e0ee824 */ /* 0x000fe400078e0a00 */
[----:B------:R-:W-:Y:S01]  /*5020*/  @!P0 IMAD.MOV R4, RZ, RZ, -R4 ;  /* 0x000000ffff048224 */ /* 0x000fe200078e0a04 */
[C---:B------:R-:W-:Y:S01]  /*5030*/  ISETP.GT.U32.AND P0, PT, R0.reuse, R36, PT ;  /* 0x000000240000720c */ /* 0x040fe20003f04070 */
[C---:B------:R-:W-:Y:S01]  /*5040*/  IMAD R38, R0.reuse, R19, R38 ;  /* 0x0000001300267224 */ /* 0x040fe200078e0226 */
[C---:B------:R-:W-:Y:S01]  /*5050*/  ISETP.GT.U32.AND P1, PT, R0.reuse, R12, PT ;  /* 0x0000000c0000720c */ /* 0x040fe20003f24070 */
[----:B------:R-:W-:Y:S01]  /*5060*/  IMAD.HI.U32 R9, R3, R34, RZ ;  /* 0x0000002203097227 */ /* 0x000fe200078e00ff */
[----:B------:R-:W-:-:S02]  /*5070*/  ISETP.GT.U32.AND P6, PT, R0, R14, PT ;  /* 0x0000000e0000720c */ /* 0x000fc40003fc4070 */
[----:B------:R-:W-:Y:S01]  /*5080*/  ISETP.GT.U32.AND P2, PT, R0, R38, PT ;  /* 0x000000260000720c */ /* 0x000fe20003f44070 */
[----:B------:R-:W-:Y:S01]  /*5090*/  IMAD.HI.U32 R5, R3, R251, RZ ;  /* 0x000000fb03057227 */ /* 0x000fe200078e00ff */
[----:B------:R-:W-:-:S03]  /*50a0*/  LOP3.LUT R19, R2, 0x1a4, RZ, 0xfc, !PT ;  /* 0x000001a402137812 */ /* 0x000fc600078efcff */
[----:B------:R-:W-:Y:S01]  /*50b0*/  IMAD.MOV R9, RZ, RZ, -R9 ;  /* 0x000000ffff097224 */ /* 0x000fe200078e0a09 */
[----:B------:R-:W-:Y:S01]  /*50c0*/  IABS R247, R19 ;  /* 0x0000001300f77213 */ /* 0x000fe20000000000 */
[----:B------:R-:W-:Y:S02]  /*50d0*/  IMAD.MOV R5, RZ, RZ, -R5 ;  /* 0x000000ffff057224 */ /* 0x000fe400078e0a05 */
[C---:B------:R-:W-:Y:S02]  /*50e0*/  IMAD R34, R0.reuse, R9, R34 ;  /* 0x0000000900227224 */ /* 0x040fe400078e0222 */
[----:B------:R-:W-:Y:S02]  /*50f0*/  IMAD R251, R0, R5, R251 ;  /* 0x0000000500fb7224 */ /* 0x000fe400078e02fb */
[--C-:B------:R-:W-:Y:S02]  /*5100*/  @!P0 IMAD.IADD R36, R36, 0x1, -R0.reuse ;  /* 0x0000000124248824 */ /* 0x100fe400078e0a00 */
[--C-:B------:R-:W-:Y:S01]  /*5110*/  @!P1 IMAD.IADD R12, R12, 0x1, -R0.reuse ;  /* 0x000000010c0c9824 */ /* 0x100fe200078e0a00 */
[----:B------:R-:W-:Y:S01]  /*5120*/  ISETP.GT.U32.AND P1, PT, R0, R34, PT ;  /* 0x000000220000720c */ /* 0x000fe20003f24070 */
[----:B------:R-:W-:Y:S01]  /*5130*/  @!P6 IMAD.IADD R14, R14, 0x1, -R0 ;  /* 0x000000010e0ee824 */ /* 0x000fe200078e0a00 */
[C---:B------:R-:W-:Y:S01]  /*5140*/  ISETP.GT.U32.AND P6, PT, R0.reuse, R251, PT ;  /* 0x000000fb0000720c */ /* 0x040fe20003fc4070 */
[----:B------:R-:W-:Y:S01]  /*5150*/  IMAD.HI.U32 R5, R3, R247, RZ ;  /* 0x000000f703057227 */ /* 0x000fe200078e00ff */
[----:B------:R-:W-:-:S03]  /*5160*/  ISETP.GT.U32.AND P0, PT, R0, R36, PT ;  /* 0x000000240000720c */ /* 0x000fc60003f04070 */
[----:B------:R-:W-:Y:S02]  /*5170*/  @!P2 IMAD.IADD R38, R38, 0x1, -R0 ;  /* 0x000000012626a824 */ /* 0x000fe400078e0a00 */
[----:B------:R-:W-:Y:S01]  /*5180*/  @!P4 IMAD.MOV R12, RZ, RZ, -R12 ;  /* 0x000000ffff0cc224 */ /* 0x000fe200078e0a0c */
[----:B------:R-:W-:Y:S01]  /*5190*/  ISETP.GE.AND P4, PT, R18, RZ, PT ;  /* 0x000000ff1200720c */ /* 0x000fe20003f86270 */
[----:B------:R-:W-:Y:S01]  /*51a0*/  IMAD.HI.U32 R9, R3, R239, RZ ;  /* 0x000000ef03097227 */ /* 0x000fe200078e00ff */
[----:B------:R-:W-:Y:S02]  /*51b0*/  ISETP.GT.U32.AND P2, PT, R0, R38, PT ;  /* 0x000000260000720c */ /* 0x000fe40003f44070 */
[----:B------:R-:W-:Y:S01]  /*51c0*/  LOP3.LUT R18, R2, 0x1bc, RZ, 0xfc, !PT ;  /* 0x000001bc02127812 */ /* 0x000fe200078efcff */
[----:B------:R-:W-:Y:S02]  /*51d0*/  IMAD.MOV R5, RZ, RZ, -R5 ;  /* 0x000000ffff057224 */ /* 0x000fe400078e0a05 */
[----:B------:R-:W-:-:S02]  /*51e0*/  IMAD.MOV R9, RZ, RZ, -R9 ;  /* 0x000000ffff097224 */ /* 0x000fc400078e0a09 */
[----:B------:R-:W-:Y:S01]  /*51f0*/  IMAD R247, R0, R5, R247 ;  /* 0x0000000500f77224 */ /* 0x000fe200078e02f7 */
[----:B------:R-:W-:Y:S01]  /*5200*/  LOP3.LUT R5, R2, 0x1ac, RZ, 0xfc, !PT ;  /* 0x000001ac02057812 */ /* 0x000fe200078efcff */
[--C-:B------:R-:W-:Y:S01]  /*5210*/  @!P1 IMAD.IADD R34, R34, 0x1, -R0.reuse ;  /* 0x0000000122229824 */ /* 0x100fe200078e0a00 */
[----:B------:R-:W-:Y:S01]  /*5220*/  ISETP.GE.AND P1, PT, R16, RZ, PT ;  /* 0x000000ff1000720c */ /* 0x000fe20003f26270 */
[----:B------:R-:W-:Y:S01]  /*5230*/  IMAD R239, R0, R9, R239 ;  /* 0x0000000900ef7224 */ /* 0x000fe200078e02ef */
[----:B------:R-:W-:Y:S01]  /*5240*/  IABS R29, R5 ;  /* 0x00000005001d7213 */ /* 0x000fe20000000000 */
[--C-:B------:R-:W-:Y:S01]  /*5250*/  @!P6 IMAD.IADD R251, R251, 0x1, -R0.reuse ;  /* 0x00000001fbfbe824 */ /* 0x100fe200078e0a00 */
[----:B------:R-:W-:Y:S01]  /*5260*/  LOP3.LUT R16, R2, 0x1b0, RZ, 0xfc, !PT ;  /* 0x000001b002107812 */ /* 0x000fe200078efcff */
[----:B------:R-:W-:Y:S01]  /*5270*/  @!P0 IMAD.IADD R36, R36, 0x1, -R0 ;  /* 0x0000000124248824 */ /* 0x000fe200078e0a00 */
[C---:B------:R-:W-:Y:S01]  /*5280*/  ISETP.GT.U32.AND P0, PT, R0.reuse, R247, PT ;  /* 0x000000f70000720c */ /* 0x040fe20003f04070 */
[----:B------:R-:W-:Y:S01]  /*5290*/  @!P3 IMAD.MOV R14, RZ, RZ, -R14 ;  /* 0x000000ffff0eb224 */ /* 0x000fe200078e0a0e */
[C---:B------:R-:W-:Y:S01]  /*52a0*/  ISETP.GT.U32.AND P3, PT, R0.reuse, R34, PT ;  /* 0x000000220000720c */ /* 0x040fe20003f64070 */
[----:B------:R-:W-:Y:S01]  /*52b0*/  @!P4 IMAD.MOV R36, RZ, RZ, -R36 ;  /* 0x000000ffff24c224 */ /* 0x000fe200078e0a24 */
[----:B------:R-:W-:Y:S01]  /*52c0*/  ISETP.GT.U32.AND P6, PT, R0, R251, PT ;  /* 0x000000fb0000720c */ /* 0x000fe20003fc4070 */
[----:B------:R-:W-:Y:S01]  /*52d0*/  @!P2 IMAD.IADD R38, R38, 0x1, -R0 ;  /* 0x000000012626a824 */ /* 0x000fe200078e0a00 */
[----:B------:R-:W-:-:S02]  /*52e0*/  ISETP.GT.U32.AND P4, PT, R0, R239, PT ;  /* 0x000000ef0000720c */ /* 0x000fc40003f84070 */
[----:B------:R-:W-:Y:S01]  /*52f0*/  ISETP.GE.AND P2, PT, R20, RZ, PT ;  /* 0x000000ff1400720c */ /* 0x000fe20003f46270 */
[----:B------:R-:W-:Y:S01]  /*5300*/  @!P5 IMAD.MOV R38, RZ, RZ, -R38 ;  /* 0x000000ffff26d224 */ /* 0x000fe200078e0a26 */
[----:B------:R-:W-:Y:S02]  /*5310*/  IABS R21, R16 ;  /* 0x0000001000157213 */ /* 0x000fe40000000000 */
[----:B------:R-:W-:Y:S01]  /*5320*/  ISETP.GE.AND P5, PT, R19, RZ, PT ;  /* 0x000000ff1300720c */ /* 0x000fe20003fa6270 */
[--C-:B------:R-:W-:Y:S01]  /*5330*/  @!P0 IMAD.IADD R247, R247, 0x1, -R0.reuse ;  /* 0x00000001f7f78824 */ /* 0x100fe200078e0a00 */
[----:B------:R-:W-:Y:S01]  /*5340*/  ISETP.GE.AND P0, PT, R16, RZ, PT ;  /* 0x000000ff1000720c */ /* 0x000fe20003f06270 */
[--C-:B------:R-:W-:Y:S01]  /*5350*/  @!P3 IMAD.IADD R34, R34, 0x1, -R0.reuse ;  /* 0x000000012222b824 */ /* 0x100fe200078e0a00 */
[----:B------:R-:W-:Y:S01]  /*5360*/  ISETP.GE.AND P3, PT, R22, RZ, PT ;  /* 0x000000ff1600720c */ /* 0x000fe20003f66270 */
[--C-:B------:R-:W-:Y:S01]  /*5370*/  @!P6 IMAD.IADD R251, R251, 0x1, -R0.reuse ;  /* 0x00000001fbfbe824 */ /* 0x100fe200078e0a00 */
[----:B------:R-:W-:Y:S01]  /*5380*/  ISETP.GE.AND P6, PT, R5, RZ, PT ;  /* 0x000000ff0500720c */ /* 0x000fe20003fc6270 */
[----:B------:R-:W-:Y:S01]  /*5390*/  @!P4 IMAD.IADD R239, R239, 0x1, -R0 ;  /* 0x00000001efefc824 */ /* 0x000fe200078e0a00 */
[----:B------:R-:W-:Y:S01]  /*53a0*/  ISETP.GT.U32.AND P4, PT, R0, R247, PT ;  /* 0x000000f70000720c */ /* 0x000fe20003f84070 */
[----:B------:R-:W-:Y:S01]  /*53b0*/  IMAD.HI.U32 R5, R3, R29, RZ ;  /* 0x0000001d03057227 */ /* 0x000fe200078e00ff */
[----:B------:R-:W-:-:S02]  /*53c0*/  IABS R20, R18 ;  /* 0x0000001200147213 */ /* 0x000fc40000000000 */
[----:B------:R-:W-:Y:S01]  /*53d0*/  LOP3.LUT R22, R2, 0x1c0, RZ, 0xfc, !PT ;  /* 0x000001c002167812 */ /* 0x000fe200078efcff */
[----:B------:R-:W-:Y:S01]  /*53e0*/  @!P2 IMAD.MOV R34, RZ, RZ, -R34 ;  /* 0x000000ffff22a224 */ /* 0x000fe200078e0a22 */
[----:B------:R-:W-:Y:S01]  /*53f0*/  ISETP.GT.U32.AND P2, PT, R0, R239, PT ;  /* 0x000000ef0000720c */ /* 0x000fe20003f44070 */
[----:B------:R-:W-:Y:S01]  /*5400*/  IMAD.MOV R5, RZ, RZ, -R5 ;  /* 0x000000ffff057224 */ /* 0x000fe200078e0a05 */
[----:B------:R-:W-:Y:S01]  /*5410*/  IABS R31, R22 ;  /* 0x00000016001f7213 */ /* 0x000fe20000000000 */
[----:B------:R-:W-:-:S04]  /*5420*/  IMAD.HI.U32 R9, R3, R21, RZ ;  /* 0x0000001503097227 */ /* 0x000fc800078e00ff */
[----:B------:R-:W-:Y:S01]  /*5430*/  IMAD R29, R0, R5, R29 ;  /* 0x00000005001d7224 */ /* 0x000fe200078e021d */
[----:B------:R-:W-:Y:S01]  /*5440*/  LOP3.LUT R5, R2, 0x1b4, RZ, 0xfc, !PT ;  /* 0x000001b402057812 */ /* 0x000fe200078efcff */
[----:B------:R-:W-:Y:S02]  /*5450*/  IMAD.MOV R9, RZ, RZ, -R9 ;  /* 0x000000ffff097224 */ /* 0x000fe400078e0a09 */
[--C-:B------:R-:W-:Y:S01]  /*5460*/  @!P4 IMAD.IADD R247, R247, 0x1, -R0.reuse ;  /* 0x00000001f7f7c824 */ /* 0x100fe200078e0a00 */
[C---:B------:R-:W-:Y:S01]  /*5470*/  ISETP.GT.U32.AND P4, PT, R0.reuse, R29, PT ;  /* 0x0000001d0000720c */ /* 0x040fe20003f84070 */
[----:B------:R-:W-:Y:S01]  /*5480*/  IMAD R21, R0, R9, R21 ;  /* 0x0000000900157224 */ /* 0x000fe200078e0215 */
[----:B------:R-:W-:Y:S01]  /*5490*/  IABS R19, R5 ;  /* 0x0000000500137213 */ /* 0x000fe20000000000 */
[----:B------:R-:W-:Y:S01]  /*54a0*/  @!P2 IMAD.IADD R239, R239, 0x1, -R0 ;  /* 0x00000001efefa824 */ /* 0x000fe200078e0a00 */
[----:B------:R-:W-:Y:S01]  /*54b0*/  LOP3.LUT R9, R2, 0x1b8, RZ, 0xfc, !PT ;  /* 0x000001b802097812 */ /* 0x000fe200078efcff */
[----:B------:R-:W-:Y:S01]  /*54c0*/  @!P1 IMAD.MOV R251, RZ, RZ, -R251 ;  /* 0x000000fffffb9224 */ /* 0x000fe200078e0afb */
[----:B------:R-:W-:Y:S01]  /*54d0*/  ISETP.GE.AND P1, PT, R5, RZ, PT ;  /* 0x000000ff0500720c */ /* 0x000fe20003f26270 */
[----:B------:R-:W-:Y:S01]  /*54e0*/  @!P3 IMAD.MOV R239, RZ, RZ, -R239 ;  /* 0x000000ffffefb224 */ /* 0x000fe200078e0aef */
[----:B------:R-:W-:Y:S01]  /*54f0*/  ISETP.GT.U32.AND P3, PT, R0, R21, PT ;  /* 0x000000150000720c */ /* 0x000fe20003f64070 */
[----:B------:R-:W-:Y:S01]  /*5500*/  IMAD.HI.U32 R5, R3, R19, RZ ;  /* 0x0000001303057227 */ /* 0x000fe200078e00ff */
[----:B------:R-:W-:-:S02]  /*5510*/  IABS R16, R9 ;  /* 0x0000000900107213 */ /* 0x000fc40000000000 */
[----:B------:R-:W-:Y:S01]  /*5520*/  ISETP.GE.AND P2, PT, R9, RZ, PT ;  /* 0x000000ff0900720c */ /* 0x000fe20003f46270 */
[----:B------:R-:W-:Y:S02]  /*5530*/  @!P4 IMAD.IADD R29, R29, 0x1, -R0 ;  /* 0x000000011d1dc824 */ /* 0x000fe400078e0a00 */
[----:B------:R-:W-:Y:S02]  /*5540*/  IMAD.MOV R5, RZ, RZ, -R5 ;  /* 0x000000ffff057224 */ /* 0x000fe400078e0a05 */
[----:B------:R-:W-:Y:S01]  /*5550*/  IMAD.HI.U32 R9, R3, R16, RZ ;  /* 0x0000001003097227 */ /* 0x000fe200078e00ff */
[----:B------:R-:W-:-:S03]  /*5560*/  ISETP.GT.U32.AND P4, PT, R0, R29, PT ;  /* 0x0000001d0000720c */ /* 0x000fc60003f84070 */
[----:B------:R-:W-:Y:S02]  /*5570*/  @!P3 IMAD.IADD R21, R21, 0x1, -R0 ;  /* 0x000000011515b824 */ /* 0x000fe400078e0a00 */
[C---:B------:R-:W-:Y:S02]  /*5580*/  IMAD R19, R0.reuse, R5, R19 ;  /* 0x0000000500137224 */ /* 0x040fe400078e0213 */
[----:B------:R-:W-:Y:S01]  /*5590*/  IMAD.MOV R9, RZ, RZ, -R9 ;  /* 0x000000ffff097224 */ /* 0x000fe200078e0a09 */
[----:B------:R-:W-:Y:S01]  /*55a0*/  ISETP.GT.U32.AND P3, PT, R0, R21, PT ;  /* 0x000000150000720c */ /* 0x000fe20003f64070 */
[----:B------:R-:W-:-:S04]  /*55b0*/  IMAD.HI.U32 R5, R3, R20, RZ ;  /* 0x0000001403057227 */ /* 0x000fc800078e00ff */
[C---:B------:R-:W-:Y:S02]  /*55c0*/  IMAD R9, R0.reuse, R9, R16 ;  /* 0x0000000900097224 */ /* 0x040fe400078e0210 */
[----:B------:R-:W-:Y:S01]  /*55d0*/  @!P4 IMAD.IADD R29, R29, 0x1, -R0 ;  /* 0x000000011d1dc824 */ /* 0x000fe200078e0a00 */
[C---:B------:R-:W-:Y:S01]  /*55e0*/  ISETP.GT.U32.AND P4, PT, R0.reuse, R19, PT ;  /* 0x000000130000720c */ /* 0x040fe20003f84070 */
[----:B------:R-:W-:Y:S02]  /*55f0*/  IMAD.MOV R5, RZ, RZ, -R5 ;  /* 0x000000ffff057224 */ /* 0x000fe400078e0a05 */
[----:B------:R-:W-:Y:S01]  /*5600*/  @!P6 IMAD.MOV R29, RZ, RZ, -R29 ;  /* 0x000000ffff1de224 */ /* 0x000fe200078e0a1d */
[C---:B------:R-:W-:Y:S01]  /*5610*/  ISETP.GT.U32.AND P6, PT, R0.reuse, R9, PT ;  /* 0x000000090000720c */ /* 0x040fe20003fc4070 */
[----:B------:R-:W-:Y:S02]  /*5620*/  IMAD R5, R0, R5, R20 ;  /* 0x0000000500057224 */ /* 0x000fe400078e0214 */
[----:B------:R-:W-:-:S02]  /*5630*/  @!P3 IMAD.IADD R21, R21, 0x1, -R0 ;  /* 0x000000011515b824 */ /* 0x000fc400078e0a00 */
[----:B------:R-:W-:Y:S01]  /*5640*/  IMAD.HI.U32 R16, R3, R31, RZ ;  /* 0x0000001f03107227 */ /* 0x000fe200078e00ff */
[----:B------:R-:W-:-:S03]  /*5650*/  ISETP.GT.U32.AND P3, PT, R0, R5, PT ;  /* 0x000000050000720c */ /* 0x000fc60003f64070 */
[----:B------:R-:W-:Y:S01]  /*5660*/  @!P5 IMAD.MOV R247, RZ, RZ, -R247 ;  /* 0x000000fffff7d224 */ /* 0x000fe200078e0af7 */
[----:B------:R-:W-:Y:S01]  /*5670*/  ISETP.GE.AND P5, PT, R18, RZ, PT ;  /* 0x000000ff1200720c */ /* 0x000fe20003fa6270 */
[----:B------:R-:W-:Y:S02]  /*5680*/  IMAD.MOV R16, RZ, RZ, -R16 ;  /* 0x000000ffff107224 */ /* 0x000fe400078e0a10 */
[----:B------:R-:W-:Y:S02]  /*5690*/  @!P6 IMAD.IADD R9, R9, 0x1, -R0 ;  /* 0x000000010909e824 */ /* 0x000fe400078e0a00 */
[----:B------:R-:W-:-:S03]  /*56a0*/  IMAD.HI.U32 R18, R3, R237, RZ ;  /* 0x000000ed03127227 */ /* 0x000fc600078e00ff */
[C---:B------:R-:W-:Y:S01]  /*56b0*/  ISETP.GT.U32.AND P6, PT, R0.reuse, R9, PT ;  /* 0x000000090000720c */ /* 0x040fe20003fc4070 */
[----:B------:R-:W-:Y:S02]  /*56c0*/  @!P3 IMAD.IADD R5, R5, 0x1, -R0 ;  /* 0x000000010505b824 */ /* 0x000fe400078e0a00 */
[C---:B------:R-:W-:Y:S02]  /*56d0*/  IMAD R31, R0.reuse, R16, R31 ;  /* 0x00000010001f7224 */ /* 0x040fe400078e021f */
[----:B------:R-:W-:Y:S01]  /*56e0*/  IMAD.MOV R18, RZ, RZ, -R18 ;  /* 0x000000ffff127224 */ /* 0x000fe200078e0a12 */
[----:B------:R-:W-:Y:S01]  /*56f0*/  ISETP.GT.U32.AND P3, PT, R0, R5, PT ;  /* 0x000000050000720c */ /* 0x000fe20003f64070 */
[----:B------:R-:W-:-:S04]  /*5700*/  IMAD.HI.U32 R16, R3, R235, RZ ;  /* 0x000000eb03107227 */ /* 0x000fc800078e00ff */
[C---:B------:R-:W-:Y:S02]  /*5710*/  IMAD R237, R0.reuse, R18, R237 ;  /* 0x0000001200ed7224 */ /* 0x040fe400078e02ed */
[----:B------:R-:W-:Y:S02]  /*5720*/  IMAD.MOV R16, RZ, RZ, -R16 ;  /* 0x000000ffff107224 */ /* 0x000fe400078e0a10 */
[--C-:B------:R-:W-:Y:S01]  /*5730*/  @!P6 IMAD.IADD R9, R9, 0x1, -R0.reuse ;  /* 0x000000010909e824 */ /* 0x100fe200078e0a00 */
[C---:B------:R-:W-:Y:S01]  /*5740*/  ISETP.GT.U32.AND P6, PT, R0.reuse, R237, PT ;  /* 0x000000ed0000720c */ /* 0x040fe20003fc4070 */
[C---:B------:R-:W-:Y:S02]  /*5750*/  IMAD R235, R0.reuse, R16, R235 ;  /* 0x0000001000eb7224 */ /* 0x040fe400078e02eb */
[--C-:B------:R-:W-:Y:S02]  /*5760*/  @!P3 IMAD.IADD R5, R5, 0x1, -R0.reuse ;  /* 0x000000010505b824 */ /* 0x100fe400078e0a00 */
[----:B------:R-:W-:Y:S01]  /*5770*/  @!P4 IMAD.IADD R19, R19, 0x1, -R0 ;  /* 0x000000011313c824 */ /* 0x000fe200078e0a00 */
[----:B------:R-:W-:Y:S01]  /*5780*/  ISETP.GT.U32.AND P3, PT, R0, R235, PT ;  /* 0x000000eb0000720c */ /* 0x000fe20003f64070 */
[----:B------:R-:W-:-:S03]  /*5790*/  IMAD.HI.U32 R18, R3, R33, RZ ;  /* 0x0000002103127227 */ /* 0x000fc600078e00ff */
[----:B------:R-:W-:Y:S01]  /*57a0*/  ISETP.GT.U32.AND P4, PT, R0, R19, PT ;  /* 0x000000130000720c */ /* 0x000fe20003f84070 */
[----:B------:R-:W-:Y:S02]  /*57b0*/  IMAD.MOV R18, RZ, RZ, -R18 ;  /* 0x000000ffff127224 */ /* 0x000fe400078e0a12 */
[----:B------:R-:W-:Y:S02]  /*57c0*/  @!P6 IMAD.IADD R237, R237, 0x1, -R0 ;  /* 0x00000001edede824 */ /* 0x000fe400078e0a00 */
[----:B------:R-:W-:-:S04]  /*57d0*/  IMAD.HI.U32 R16, R3, R233, RZ ;  /* 0x000000e903107227 */ /* 0x000fc800078e00ff */
[----:B------:R-:W-:Y:S01]  /*57e0*/  @!P3 IMAD.IADD R235, R235, 0x1, -R0 ;  /* 0x00000001ebebb824 */ /* 0x000fe200078e0a00 */
[C---:B------:R-:W-:Y:S01]  /*57f0*/  ISETP.GT.U32.AND P3, PT, R0.reuse, R237, PT ;  /* 0x000000ed0000720c */ /* 0x040fe20003f64070 */
[----:B------:R-:W-:Y:S02]  /*5800*/  IMAD R33, R0, R18, R33 ;  /* 0x0000001200217224 */ /* 0x000fe400078e0221 */
[----:B------:R-:W-:-:S04]  /*5810*/  IMAD.HI.U32 R20, R3, R35, RZ ;  /* 0x0000002303147227 */ /* 0x000fc800078e00ff */
[----:B------:R-:W-:Y:S02]  /*5820*/  IMAD.MOV R16, RZ, RZ, -R16 ;  /* 0x000000ffff107224 */ /* 0x000fe400078e0a10 */
[----:B------:R-:W-:Y:S01]  /*5830*/  @!P4 IMAD.IADD R19, R19, 0x1, -R0 ;  /* 0x000000011313c824 */ /* 0x000fe200078e0a00 */
[C---:B------:R-:W-:Y:S01]  /*5840*/  ISETP.GT.U32.AND P4, PT, R0.reuse, R31, PT ;  /* 0x0000001f0000720c */ /* 0x040fe20003f84070 */
[----:B------:R-:W-:Y:S02]  /*5850*/  IMAD.MOV R20, RZ, RZ, -R20 ;  /* 0x000000ffff147224 */ /* 0x000fe400078e0a14 */
[----:B------:R-:W-:Y:S01]  /*5860*/  @!P3 IMAD.IADD R237, R237, 0x1, -R0 ;  /* 0x00000001ededb824 */ /* 0x000fe200078e0a00 */
[C---:B------:R-:W-:Y:S01]  /*5870*/  ISETP.GT.U32.AND P3, PT, R0.reuse, R33, PT ;  /* 0x000000210000720c */ /* 0x040fe20003f64070 */
[----:B------:R-:W-:Y:S02]  /*5880*/  IMAD R233, R0, R16, R233 ;  /* 0x0000001000e97224 */ /* 0x000fe400078e02e9 */
[----:B------:R-:W-:-:S04]  /*5890*/  IMAD.HI.U32 R16, R3, R37, RZ ;  /* 0x0000002503107227 */ /* 0x000fc800078e00ff */
[C---:B------:R-:W-:Y:S02]  /*58a0*/  IMAD R35, R0.reuse, R20, R35 ;  /* 0x0000001400237224 */ /* 0x040fe400078e0223 */
[----:B------:R-:W-:Y:S02]  /*58b0*/  IMAD.MOV R20, RZ, RZ, -R16 ;  /* 0x000000ffff147224 */ /* 0x000fe400078e0a10 */
[----:B------:R-:W-:Y:S01]  /*58c0*/  @!P0 IMAD.MOV R21, RZ, RZ, -R21 ;  /* 0x000000ffff158224 */ /* 0x000fe200078e0a15 */
[C---:B------:R-:W-:Y:S01]  /*58d0*/  ISETP.GT.U32.AND P0, PT, R0.reuse, R235, PT ;  /* 0x000000eb0000720c */ /* 0x040fe20003f04070 */
[C---:B------:R-:W-:Y:S02]  /*58e0*/  IMAD R37, R0.reuse, R20, R37 ;  /* 0x0000001400257224 */ /* 0x040fe400078e0225 */
[--C-:B------:R-:W-:Y:S02]  /*58f0*/  @!P3 IMAD.IADD R33, R33, 0x1, -R0.reuse ;  /* 0x000000012121b824 */ /* 0x100fe400078e0a00 */
[----:B------:R-:W-:Y:S01]  /*5900*/  @!P4 IMAD.IADD R31, R31, 0x1, -R0 ;  /* 0x000000011f1fc824 */ /* 0x000fe200078e0a00 */
[----:B------:R-:W-:Y:S01]  /*5910*/  ISETP.GT.U32.AND P3, PT, R0, R37, PT ;  /* 0x000000250000720c */ /* 0x000fe20003f64070 */
[----:B------:R-:W-:Y:S01]  /*5920*/  IMAD.HI.U32 R16, R3, R117, RZ ;  /* 0x0000007503107227 */ /* 0x000fe200078e00ff */
[----:B------:R-:W-:-:S02]  /*5930*/  ISETP.GE.AND P4, PT, R22, RZ, PT ;  /* 0x000000ff1600720c */ /* 0x000fc40003f86270 */
[C---:B------:R-:W-:Y:S01]  /*5940*/  ISETP.GT.U32.AND P6, PT, R0.reuse, R31, PT ;  /* 0x0000001f0000720c */ /* 0x040fe20003fc4070 */
[----:B------:R-:W-:Y:S02]  /*5950*/  IMAD.MOV R16, RZ, RZ, -R16 ;  /* 0x000000ffff107224 */ /* 0x000fe400078e0a10 */
[----:B------:R-:W-:Y:S01]  /*5960*/  @!P0 IMAD.IADD R235, R235, 0x1, -R0 ;  /* 0x00000001ebeb8824 */ /* 0x000fe200078e0a00 */
[C---:B------:R-:W-:Y:S01]  /*5970*/  ISETP.GT.U32.AND P0, PT, R0.reuse, R35, PT ;  /* 0x000000230000720c */ /* 0x040fe20003f04070 */
[----:B------:R-:W-:Y:S02]  /*5980*/  IMAD R117, R0, R16, R117 ;  /* 0x0000001000757224 */ /* 0x000fe400078e0275 */
[----:B------:R-:W-:-:S04]  /*5990*/  IMAD.HI.U32 R18, R3, R249, RZ ;  /* 0x000000f903127227 */ /* 0x000fc800078e00ff */
[--C-:B------:R-:W-:Y:S01]  /*59a0*/  @!P3 IMAD.IADD R37, R37, 0x1, -R0.reuse ;  /* 0x000000012525b824 */ /* 0x100fe200078e0a00 */
[C---:B------:R-:W-:Y:S01]  /*59b0*/  ISETP.GT.U32.AND P3, PT, R0.reuse, R117, PT ;  /* 0x000000750000720c */ /* 0x040fe20003f64070 */
[----:B------:R-:W-:Y:S01]  /*59c0*/  @!P6 IMAD.IADD R31, R31, 0x1, -R0 ;  /* 0x000000011f1fe824 */ /* 0x000fe200078e0a00 */
[----:B------:R-:W-:Y:S01]  /*59d0*/  ISETP.GT.U32.AND P6, PT, R0, R233, PT ;  /* 0x000000e90000720c */ /* 0x000fe20003fc4070 */
[----:B------:R-:W-:Y:S02]  /*59e0*/  IMAD.MOV R18, RZ, RZ, -R18 ;  /* 0x000000ffff127224 */ /* 0x000fe400078e0a12 */
[----:B------:R-:W-:Y:S01]  /*59f0*/  @!P0 IMAD.IADD R35, R35, 0x1, -R0 ;  /* 0x0000000123238824 */ /* 0x000fe200078e0a00 */
[----:B------:R-:W-:Y:S01]  /*5a00*/  ISETP.GE.AND P0, PT, R26, RZ, PT ;  /* 0x000000ff1a00720c */ /* 0x000fe20003f06270 */
[----:B------:R-:W-:Y:S01]  /*5a10*/  IMAD R249, R0, R18, R249 ;  /* 0x0000001200f97224 */ /* 0x000fe200078e02f9 */
[----:B------:R-:W-:Y:S01]  /*5a20*/  LOP3.LUT R26, R2, 0x1e8, RZ, 0xfc, !PT ;  /* 0x000001e8021a7812 */ /* 0x000fe200078efcff */
[----:B------:R-:W-:-:S03]  /*5a30*/  IMAD.HI.U32 R20, R3, R125, RZ ;  /* 0x0000007d03147227 */ /* 0x000fc600078e00ff */
[----:B------:R-:W-:Y:S01]  /*5a40*/  IABS R231, R26 ;  /* 0x0000001a00e77213 */ /* 0x000fe20000000000 */
[--C-:B------:R-:W-:Y:S01]  /*5a50*/  @!P3 IMAD.IADD R117, R117, 0x1, -R0.reuse ;  /* 0x000000017575b824 */ /* 0x100fe200078e0a00 */
[----:B------:R-:W-:Y:S01]  /*5a60*/  ISETP.GT.U32.AND P3, PT, R0, R249, PT ;  /* 0x000000f90000720c */ /* 0x000fe20003f64070 */
[----:B------:R-:W-:Y:S01]  /*5a70*/  @!P6 IMAD.IADD R233, R233, 0x1, -R0 ;  /* 0x00000001e9e9e824 */ /* 0x000fe200078e0a00 */
[----:B------:R-:W-:Y:S01]  /*5a80*/  ISETP.GE.AND P6, PT, R24, RZ, PT ;  /* 0x000000ff1800720c */ /* 0x000fe20003fc6270 */
[----:B------:R-:W-:Y:S01]  /*5a90*/  IMAD.MOV R20, RZ, RZ, -R20 ;  /* 0x000000ffff147224 */ /* 0x000fe200078e0a14 */
[----:B------:R-:W-:Y:S01]  /*5aa0*/  LOP3.LUT R24, R2, 0x1f8, RZ, 0xfc, !PT ;  /* 0x000001f802187812 */ /* 0x000fe200078efcff */
[----:B------:R-:W-:Y:S01]  /*5ab0*/  @!P1 IMAD.MOV R19, RZ, RZ, -R19 ;  /* 0x000000ffff139224 */ /* 0x000fe200078e0a13 */
[C---:B------:R-:W-:Y:S01]  /*5ac0*/  ISETP.GT.U32.AND P1, PT, R0.reuse, R233, PT ;  /* 0x000000e90000720c */ /* 0x040fe20003f24070 */
[----:B------:R-:W-:Y:S01]  /*5ad0*/  IMAD R125, R0, R20, R125 ;  /* 0x00000014007d7224 */ /* 0x000fe200078e027d */
[----:B------:R-:W-:Y:S01]  /*5ae0*/  IABS R22, R24 ;  /* 0x0000001800167213 */ /* 0x000fe20000000000 */
[----:B------:R-:W-:-:S04]  /*5af0*/  IMAD.HI.U32 R2, R3, R231, RZ ;  /* 0x000000e703027227 */ /* 0x000fc800078e00ff */
[----:B------:R-:W-:Y:S01]  /*5b00*/  @!P3 IMAD.IADD R249, R249, 0x1, -R0 ;  /* 0x00000001f9f9b824 */ /* 0x000fe200078e0a00 */
[C---:B------:R-:W-:Y:S01]  /*5b10*/  ISETP.GT.U32.AND P3, PT, R0.reuse, R35, PT ;  /* 0x000000230000720c */ /* 0x040fe20003f64070 */
[----:B------:R-:W-:Y:S01]  /*5b20*/  @!P0 IMAD.MOV R235, RZ, RZ, -R235 ;  /* 0x000000ffffeb8224 */ /* 0x000fe200078e0aeb */
[----:B------:R-:W-:Y:S01]  /*5b30*/  ISETP.GT.U32.AND P0, PT, R0, R125, PT ;  /* 0x0000007d0000720c */ /* 0x000fe20003f04070 */
[----:B------:R-:W-:-:S04]  /*5b40*/  IMAD.HI.U32 R16, R3, R133, RZ ;  /* 0x0000008503107227 */ /* 0x000fc800078e00ff */
[----:B------:R-:W-:-:S04]  /*5b50*/  IMAD.HI.U32 R18, R3, R245, RZ ;  /* 0x000000f503127227 */ /* 0x000fc800078e00ff */
[----:B------:R-:W-:-:S04]  /*5b60*/  IMAD.HI.U32 R20, R3, R229, RZ ;  /* 0x000000e503147227 */ /* 0x000fc800078e00ff */
[----:B------:R-:W-:Y:S02]  /*5b70*/  IMAD.MOV R2, RZ, RZ, -R2 ;  /* 0x000000ffff027224 */ /* 0x000fe400078e0a02 */
[----:B------:R-:W-:Y:S01]  /*5b80*/  @!P2 IMAD.MOV R9, RZ, RZ, -R9 ;  /* 0x000000ffff09a224 */ /* 0x000fe200078e0a09 */
[----:B------:R-:W-:Y:S01]  /*5b90*/  ISETP.GT.U32.AND P2, PT, R0, R33, PT ;  /* 0x000000210000720c */ /* 0x000fe20003f44070 */
[----:B------:R-:W-:-:S04]  /*5ba0*/  IMAD.HI.U32 R3, R3, R22, RZ ;  /* 0x0000001603037227 */ /* 0x000fc800078e00ff */
[C---:B------:R-:W-:Y:S02]  /*5bb0*/  IMAD R231, R0.reuse, R2, R231 ;  /* 0x0000000200e77224 */ /* 0x040fe400078e02e7 */
[----:B------:R-:W-:Y:S02]  /*5bc0*/  IMAD.MOV R18, RZ, RZ, -R18 ;  /* 0x000000ffff127224 */ /* 0x000fe400078e0a12 */
[----:B------:R-:W-:Y:S02]  /*5bd0*/  IMAD.MOV R241, RZ, RZ, -R3 ;  /* 0x000000fffff17224 */ /* 0x000fe400078e0a03 */
[----:B------:R-:W-:Y:S01]  /*5be0*/  @!P5 IMAD.MOV R5, RZ, RZ, -R5 ;  /* 0x000000ffff05d224 */ /* 0x000fe200078e0a05 */
[----:B------:R-:W-:Y:S01]  /*5bf0*/  ISETP.GT.U32.AND P5, PT, R0, R249, PT ;  /* 0x000000f90000720c */ /* 0x000fe20003fa4070 */
[----:B------:R-:W-:Y:S02]  /*5c00*/  IMAD.MOV R16, RZ, RZ, -R16 ;  /* 0x000000ffff107224 */ /* 0x000fe400078e0a10 */
[----:B------:R-:W-:-:S02]  /*5c10*/  IMAD.MOV.U32 R3, RZ, RZ, R31 ;  /* 0x000000ffff037224 */ /* 0x000fc400078e001f */
[--C-:B------:R-:W-:Y:S01]  /*5c20*/  @!P1 IMAD.IADD R233, R233, 0x1, -R0.reuse ;  /* 0x00000001e9e99824 */ /* 0x100fe200078e0a00 */
[C---:B------:R-:W-:Y:S01]  /*5c30*/  ISETP.GT.U32.AND P1, PT, R0.reuse, R231, PT ;  /* 0x000000e70000720c */ /* 0x040fe20003f24070 */
[C---:B------:R-:W-:Y:S02]  /*5c40*/  IMAD R245, R0.reuse, R18, R245 ;  /* 0x0000001200f57224 */ /* 0x040fe400078e02f5 */
[----:B------:R-:W-:Y:S01]  /*5c50*/  @!P6 IMAD.MOV R237, RZ, RZ, -R237 ;  /* 0x000000ffffede224 */ /* 0x000fe200078e0aed */
[C---:B------:R-:W-:Y:S01]  /*5c60*/  ISETP.GT.U32.AND P6, PT, R0.reuse, R117, PT ;  /* 0x000000750000720c */ /* 0x040fe20003fc4070 */
[C---:B------:R-:W-:Y:S02]  /*5c70*/  IMAD R133, R0.reuse, R16, R133 ;  /* 0x0000001000857224 */ /* 0x040fe400078e0285 */
[----:B------:R-:W-:Y:S01]  /*5c80*/  @!P4 IMAD.MOV R3, RZ, RZ, -R3 ;  /* 0x000000ffff03c224 */ /* 0x000fe200078e0a03 */
[C---:B------:R-:W-:Y:S01]  /*5c90*/  ISETP.GT.U32.AND P4, PT, R0.reuse, R37, PT ;  /* 0x000000250000720c */ /* 0x040fe20003f84070 */
[--C-:B------:R-:W-:Y:S01]  /*5ca0*/  @!P3 IMAD.IADD R35, R35, 0x1, -R0.reuse ;  /* 0x000000012323b824 */ /* 0x100fe200078e0a00 */
[----:B------:R-:W-:Y:S01]  /*5cb0*/  ISETP.GT.U32.AND P3, PT, R0, R245, PT ;  /* 0x000000f50000720c */ /* 0x000fe20003f64070 */
[--C-:B------:R-:W-:Y:S01]  /*5cc0*/  @!P0 IMAD.IADD R125, R125, 0x1, -R0.reuse ;  /* 0x000000017d7d8824 */ /* 0x100fe200078e0a00 */
[----:B------:R-:W-:Y:S01]  /*5cd0*/  ISETP.GE.AND P0, PT, R30, RZ, PT ;  /* 0x000000ff1e00720c */ /* 0x000fe20003f06270 */
[----:B------:R-:W-:Y:S01]  /*5ce0*/  @!P2 IMAD.IADD R33, R33, 0x1, -R0 ;  /* 0x000000012121a824 */ /* 0x000fe200078e0a00 */
[----:B------:R-:W-:Y:S01]  /*5cf0*/  ISETP.GT.U32.AND P2, PT, R0, R133, PT ;  /* 0x000000850000720c */ /* 0x000fe20003f44070 */
[----:B------:R-:W-:-:S02]  /*5d00*/  IMAD.MOV R20, RZ, RZ, -R20 ;  /* 0x000000ffff147224 */ /* 0x000fc400078e0a14 */
[----:B------:R-:W-:Y:S02]  /*5d10*/  IMAD R2, R0, R241, R22 ;  /* 0x000000f100027224 */ /* 0x000fe400078e0216 */
[--C-:B------:R-:W-:Y:S01]  /*5d20*/  @!P5 IMAD.IADD R249, R249, 0x1, -R0.reuse ;  /* 0x00000001f9f9d824 */ /* 0x100fe200078e0a00 */
[----:B------:R-:W-:Y:S01]  /*5d30*/  ISETP.GE.AND P5, PT, R28, RZ, PT ;  /* 0x000000ff1c00720c */ /* 0x000fe20003fa6270 */
[----:B------:R-:W-:Y:S01]  /*5d40*/  IMAD R229, R0, R20, R229 ;  /* 0x0000001400e57224 */ /* 0x000fe200078e02e5 */
[----:B------:R-:W1:Y:S01]  /*5d50*/  LDC.64 R240, c[0x0][0x238] ;  /* 0x00008e00fff07b82 */ /* 0x000e620000000a00 */
[--C-:B------:R-:W-:Y:S01]  /*5d60*/  @!P1 IMAD.IADD R231, R231, 0x1, -R0.reuse ;  /* 0x00000001e7e79824 */ /* 0x100fe200078e0a00 */
[----:B------:R-:W-:Y:S01]  /*5d70*/  ISETP.GE.AND P1, PT, R32, RZ, PT ;  /* 0x000000ff2000720c */ /* 0x000fe20003f26270 */
[----:B------:R-:W-:Y:S01]  /*5d80*/  @!P6 IMAD.IADD R117, R117, 0x1, -R0 ;  /* 0x000000017575e824 */ /* 0x000fe200078e0a00 */
[----:B------:R-:W-:Y:S01]  /*5d90*/  ISETP.GT.U32.AND P6, PT, R0, R2, PT ;  /* 0x000000020000720c */ /* 0x000fe20003fc4070 */
[----:B------:R-:W-:-:S02]  /*5da0*/  IMAD.MOV.U32 R31, RZ, RZ, R33 ;  /* 0x000000ffff1f7224 */ /* 0x000fc400078e0021 */
[--C-:B------:R-:W-:Y:S01]  /*5db0*/  @!P4 IMAD.IADD R37, R37, 0x1, -R0.reuse ;  /* 0x000000012525c824 */ /* 0x100fe200078e0a00 */
[----:B------:R-:W-:Y:S01]  /*5dc0*/  ISETP.GT.U32.AND P4, PT, R0, R229, PT ;  /* 0x000000e50000720c */ /* 0x000fe20003f84070 */
[--C-:B------:R-:W-:Y:S01]  /*5dd0*/  @!P3 IMAD.IADD R245, R245, 0x1, -R0.reuse ;  /* 0x00000001f5f5b824 */ /* 0x100fe200078e0a00 */
[----:B------:R-:W-:Y:S01]  /*5de0*/  ISETP.GE.AND P3, PT, R42, RZ, PT ;  /* 0x000000ff2a00720c */ /* 0x000fe20003f66270 */
[----:B------:R-:W-:Y:S01]  /*5df0*/  @!P0 IMAD.MOV R31, RZ, RZ, -R31 ;  /* 0x000000ffff1f8224 */ /* 0x000fe200078e0a1f */
[----:B------:R-:W-:Y:S01]  /*5e00*/  ISETP.GT.U32.AND P0, PT, R0, R231, PT ;  /* 0x000000e70000720c */ /* 0x000fe20003f04070 */
[----:B------:R-:W-:Y:S01]  /*5e10*/  @!P2 IMAD.IADD R133, R133, 0x1, -R0 ;  /* 0x000000018585a824 */ /* 0x000fe200078e0a00 */
[----:B------:R-:W-:Y:S01]  /*5e20*/  ISETP.GE.AND P2, PT, R40, RZ, PT ;  /* 0x000000ff2800720c */ /* 0x000fe20003f46270 */
[----:B------:R-:W-:Y:S02]  /*5e30*/  IMAD.MOV.U32 R33, RZ, RZ, R35 ;  /* 0x000000ffff217224 */ /* 0x000fe400078e0023 */
[----:B------:R-:W-:Y:S01]  /*5e40*/  @!P5 IMAD.MOV R233, RZ, RZ, -R233 ;  /* 0x000000ffffe9d224 */ /* 0x000fe200078e0ae9 */
[----:B------:R-:W-:Y:S01]  /*5e50*/  ISETP.GT.U32.AND P5, PT, R0, R125, PT ;  /* 0x0000007d0000720c */ /* 0x000fe20003fa4070 */
[----:B------:R-:W-:-:S02]  /*5e60*/  IMAD.MOV.U32 R35, RZ, RZ, R37 ;  /* 0x000000ffff237224 */ /* 0x000fc400078e0025 */
[----:B------:R-:W-:Y:S01]  /*5e70*/  @!P1 IMAD.MOV R33, RZ, RZ, -R33 ;  /* 0x000000ffff219224 */ /* 0x000fe200078e0a21 */
[----:B------:R-:W-:Y:S01]  /*5e80*/  ISETP.GT.U32.AND P1, PT, R0, R133, PT ;  /* 0x000000850000720c */ /* 0x000fe20003f24070 */
[--C-:B------:R-:W-:Y:S02]  /*5e90*/  @!P6 IMAD.IADD R2, R2, 0x1, -R0.reuse ;  /* 0x000000010202e824 */ /* 0x100fe400078e0a00 */
[----:B------:R-:W-:Y:S02]  /*5ea0*/  IMAD.MOV.U32 R37, RZ, RZ, R117 ;  /* 0x000000ffff257224 */ /* 0x000fe400078e0075 */
[--C-:B------:R-:W-:Y:S01]  /*5eb0*/  @!P4 IMAD.IADD R229, R229, 0x1, -R0.reuse ;  /* 0x00000001e5e5c824 */ /* 0x100fe200078e0a00 */
[----:B------:R-:W-:Y:S01]  /*5ec0*/  ISETP.GE.AND P4, PT, R44, RZ, PT ;  /* 0x000000ff2c00720c */ /* 0x000fe20003f86270 */
[----:B------:R-:W-:Y:S01]  /*5ed0*/  @!P3 IMAD.MOV R37, RZ, RZ, -R37 ;  /* 0x000000ffff25b224 */ /* 0x000fe200078e0a25 */
[----:B------:R-:W-:Y:S01]  /*5ee0*/  ISETP.GT.U32.AND P3, PT, R0, R2, PT ;  /* 0x000000020000720c */ /* 0x000fe20003f64070 */
[--C-:B------:R-:W-:Y:S01]  /*5ef0*/  @!P0 IMAD.IADD R231, R231, 0x1, -R0.reuse ;  /* 0x00000001e7e78824 */ /* 0x100fe200078e0a00 */
[----:B------:R-:W-:Y:S01]  /*5f00*/  ISETP.GE.AND P0, PT, R48, RZ, PT ;  /* 0x000000ff3000720c */ /* 0x000fe20003f06270 */
[----:B------:R-:W-:Y:S01]  /*5f10*/  @!P2 IMAD.MOV R35, RZ, RZ, -R35 ;  /* 0x000000ffff23a224 */ /* 0x000fe200078e0a23 */
[C---:B------:R-:W-:Y:S01]  /*5f20*/  ISETP.GT.U32.AND P2, PT, R0.reuse, R245, PT ;  /* 0x000000f50000720c */ /* 0x040fe20003f44070 */
[--C-:B------:R-:W-:Y:S01]  /*5f30*/  @!P5 IMAD.IADD R125, R125, 0x1, -R0.reuse ;  /* 0x000000017d7dd824 */ /* 0x100fe200078e0a00 */
[----:B------:R-:W-:Y:S01]  /*5f40*/  ISETP.GT.U32.AND P6, PT, R0, R229, PT ;  /* 0x000000e50000720c */ /* 0x000fe20003fc4070 */
[--C-:B------:R-:W-:Y:S01]  /*5f50*/  @!P1 IMAD.IADD R133, R133, 0x1, -R0.reuse ;  /* 0x0000000185859824 */ /* 0x100fe200078e0a00 */
[----:B------:R-:W-:Y:S01]  /*5f60*/  ISETP.GE.AND P5, PT, R26, RZ, PT ;  /* 0x000000ff1a00720c */ /* 0x000fe20003fa6270 */
[----:B------:R-:W-:Y:S01]  /*5f70*/  IMAD.MOV.U32 R117, RZ, RZ, R125 ;  /* 0x000000ffff757224 */ /* 0x000fe200078e007d */
[----:B------:R-:W-:Y:S01]  /*5f80*/  ISETP.GE.AND P1, PT, R50, RZ, PT ;  /* 0x000000ff3200720c */ /* 0x000fe20003f26270 */
[----:B------:R-:W-:Y:S01]  /*5f90*/  @!P4 IMAD.MOV R249, RZ, RZ, -R249 ;  /* 0x000000fffff9c224 */ /* 0x000fe200078e0af9 */
[----:B------:R-:W-:Y:S01]  /*5fa0*/  ISETP.GE.AND P4, PT, R46, RZ, PT ;  /* 0x000000ff2e00720c */ /* 0x000fe20003f86270 */
[--C-:B------:R-:W-:Y:S01]  /*5fb0*/  @!P3 IMAD.IADD R2, R2, 0x1, -R0.reuse ;  /* 0x000000010202b824 */ /* 0x100fe200078e0a00 */
[----:B------:R-:W-:Y:S01]  /*5fc0*/  ISETP.NE.AND P3, PT, R58, RZ, PT ;  /* 0x000000ff3a00720c */ /* 0x000fe20003f65270 */
[----:B------:R-:W-:Y:S01]  /*5fd0*/  @!P0 IMAD.MOV R133, RZ, RZ, -R133 ;  /* 0x000000ffff858224 */ /* 0x000fe200078e0a85 */
[----:B------:R-:W-:Y:S01]  /*5fe0*/  ISETP.GE.AND P0, PT, R7, RZ, PT ;  /* 0x000000ff0700720c */ /* 0x000fe20003f06270 */
[--C-:B------:R-:W-:Y:S01]  /*5ff0*/  @!P2 IMAD.IADD R245, R245, 0x1, -R0.reuse ;  /* 0x00000001f5f5a824 */ /* 0x100fe200078e0a00 */
[----:B------:R-:W-:Y:S01]  /*6000*/  ISETP.GE.AND P2, PT, R52, RZ, PT ;  /* 0x000000ff3400720c */ /* 0x000fe20003f46270 */
[----:B------:R-:W-:Y:S01]  /*6010*/  @!P6 IMAD.IADD R229, R229, 0x1, -R0 ;  /* 0x00000001e5e5e824 */ /* 0x000fe200078e0a00 */
[----:B------:R-:W-:Y:S01]  /*6020*/  ISETP.GE.AND P6, PT, R24, RZ, PT ;  /* 0x000000ff1800720c */ /* 0x000fe20003fc6270 */
[----:B-1----:R-:W-:Y:S01]  /*6030*/  IMAD R0, R56, R241, RZ ;  /* 0x000000f138007224 */ /* 0x002fe200078e02ff */
[C---:B------:R-:W-:Y:S01]  /*6040*/  SEL R227, R244.reuse, R227, !P3 ;  /* 0x000000e3f4e37207 */ /* 0x040fe20005800000 */
[----:B------:R-:W-:Y:S01]  /*6050*/  @!P5 IMAD.MOV R231, RZ, RZ, -R231 ;  /* 0x000000ffffe7d224 */ /* 0x000fe200078e0ae7 */
[----:B------:R-:W-:Y:S01]  /*6060*/  SEL R119, R244, R119, !P3 ;  /* 0x00000077f4777207 */ /* 0x000fe20005800000 */
[----:B------:R-:W-:Y:S01]  /*6070*/  @!P1 IMAD.MOV R245, RZ, RZ, -R245 ;  /* 0x000000fffff59224 */ /* 0x000fe200078e0af5 */
[----:B------:R-:W-:Y:S01]  /*6080*/  LEA R32, P5, R0, UR4, 0x2 ;  /* 0x0000000400207c11 */ /* 0x000fe2000f8a10ff */
[----:B------:R-:W-:Y:S01]  /*6090*/  ULDC UR4, c[0x0][0x240] ;  /* 0x0000900000047ab9 */ /* 0x000fe20000000800 */
[----:B------:R-:W-:Y:S01]  /*60a0*/  ISETP.GE.AND P1, PT, R8, RZ, PT ;  /* 0x000000ff0800720c */ /* 0x000fe20003f26270 */
[----:B------:R-:W-:Y:S01]  /*60b0*/  IMAD R227, R227, UR4, RZ ;  /* 0x00000004e3e37c24 */ /* 0x000fe2000f8e02ff */
[C---:B------:R-:W-:Y:S01]  /*60c0*/  SEL R225, R244.reuse, R225, !P3 ;  /* 0x000000e1f4e17207 */ /* 0x040fe20005800000 */
[----:B------:R-:W-:Y:S01]  /*60d0*/  IMAD.MOV.U32 R125, RZ, RZ, R229 ;  /* 0x000000ffff7d7224 */ /* 0x000fe200078e00e5 */
[C---:B------:R-:W-:Y:S01]  /*60e0*/  SEL R223, R244.reuse, R223, !P3 ;  /* 0x000000dff4df7207 */ /* 0x040fe20005800000 */
[----:B------:R-:W-:Y:S01]  /*60f0*/  IMAD.MOV.U32 R229, RZ, RZ, R2 ;  /* 0x000000ffffe57224 */ /* 0x000fe200078e0002 */
[----:B------:R-:W-:Y:S01]  /*6100*/  SEL R219, R244, R219, !P3 ;  /* 0x000000dbf4db7207 */ /* 0x000fe20005800000 */
[----:B------:R-:W-:Y:S01]  /*6110*/  @!P0 IMAD.MOV R242, RZ, RZ, -R242 ;  /* 0x000000fffff28224 */ /* 0x000fe200078e0af2 */
[----:B------:R-:W-:Y:S01]  /*6120*/  LEA.HI.X.SX32 R0, R0, UR5, 0x2, P5 ;  /* 0x0000000500007c11 */ /* 0x000fe2000a8f16ff */
[----:B------:R-:W-:Y:S01]  /*6130*/  @!P4 IMAD.MOV R117, RZ, RZ, -R117 ;  /* 0x000000ffff75c224 */ /* 0x000fe200078e0a75 */
[----:B--2---:R-:W-:Y:S01]  /*6140*/  LEA R6, P0, R227, R32, 0x2 ;  /* 0x00000020e3067211 */ /* 0x004fe200078010ff */
[----:B------:R-:W-:Y:S01]  /*6150*/  @!P2 IMAD.MOV R125, RZ, RZ, -R125 ;  /* 0x000000ffff7da224 */ /* 0x000fe200078e0a7d */
[C---:B------:R-:W-:Y:S01]  /*6160*/  SEL R221, R244.reuse, R221, !P3 ;  /* 0x000000ddf4dd7207 */ /* 0x040fe20005800000 */
[----:B------:R-:W-:Y:S01]  /*6170*/  @!P6 IMAD.MOV R229, RZ, RZ, -R229 ;  /* 0x000000ffffe5e224 */ /* 0x000fe200078e0ae5 */
[C---:B------:R-:W-:Y:S01]  /*6180*/  SEL R217, R244.reuse, R217, !P3 ;  /* 0x000000d9f4d97207 */ /* 0x040fe20005800000 */
[----:B------:R-:W-:Y:S01]  /*6190*/  IMAD R119, R119, UR4, RZ ;  /* 0x0000000477777c24 */ /* 0x000fe2000f8e02ff */
        /* <DEDUP_REMOVED lines=10> */
[----:B------:R-:W-:Y:S01]  /*6240*/  LEA.HI.X.SX32 R7, R227, R0, 0x2, P0 ;  /* 0x00000000e3077211 */ /* 0x000fe200000f16ff */
[----:B------:R-:W-:Y:S01]  /*6250*/  @!P1 IMAD.MOV R10, RZ, RZ, -R10 ;  /* 0x000000ffff0a9224 */ /* 0x000fe200078e0a0a */
[C---:B------:R-:W-:Y:S01]  /*6260*/  SEL R213, R244.reuse, R213, !P3 ;  /* 0x000000d5f4d57207 */ /* 0x040fe20005800000 */
[----:B------:R-:W-:Y:S01]  /*6270*/  IMAD R215, R215, UR4, RZ ;  /* 0x00000004d7d77c24 */ /* 0x000fe2000f8e02ff */
[C---:B------:R-:W-:Y:S01]  /*6280*/  SEL R211, R244.reuse, R211, !P3 ;  /* 0x000000d3f4d37207 */ /* 0x040fe20005800000 */
[----:B------:R1:W-:Y:S01]  /*6290*/  STL.64 [R1+0x60], R6 ;  /* 0x0000600601007387 */ /* 0x0003e20000100a00 */
        /* <DEDUP_REMOVED lines=170> */
[----:B------:R-:W-:Y:S01]  /*6d40*/  SEL R107, R244, R107, !P3 ;  /* 0x0000006bf46b7207 */ /* 0x000fe20005800000 */
[----:B------:R-:W-:Y:S01]  /*6d50*/  IMAD R22, R22, UR4, RZ ;  /* 0x0000000416167c24 */ /* 0x000fe2000f8e02ff */
[C---:B------:R-:W-:Y:S01]  /*6d60*/  SEL R23, R244.reuse, R12, !P3 ;  /* 0x0000000cf4177207 */ /* 0x040fe20005800000 */
[----:B------:R-:W-:Y:S01]  /*6d70*/  IMAD R109, R109, UR4, RZ ;  /* 0x000000046d6d7c24 */ /* 0x000fe2000f8e02ff */
[C---:B------:R-:W-:Y:S01]  /*6d80*/  SEL R39, R244.reuse, R14, !P3 ;  /* 0x0000000ef4277207 */ /* 0x040fe20005800000 */
[----:B------:R-:W-:Y:S01]  /*6d90*/  IMAD R101, R101, UR4, RZ ;  /* 0x0000000465657c24 */ /* 0x000fe2000f8e02ff */
[----:B------:R-:W-:Y:S01]  /*6da0*/  SEL R38, R244, R38, !P3 ;  /* 0x00000026f4267207 */ /* 0x000fe20005800000 */
        /* <DEDUP_REMOVED lines=17> */
[----:B------:R-:W-:Y:S01]  /*6ec0*/  SEL R9, R244, R9, !P3 ;  /* 0x00000009f4097207 */ /* 0x000fe20005800000 */
[----:B------:R-:W-:Y:S01]  /*6ed0*/  IMAD R18, R18, UR4, RZ ;  /* 0x0000000412127c24 */ /* 0x000fe2000f8e02ff */
[----:B------:R-:W-:Y:S01]  /*6ee0*/  SEL R5, R244, R5, !P3 ;  /* 0x00000005f4057207 */ /* 0x000fe20005800000 */
[----:B------:R-:W-:Y:S01]  /*6ef0*/  IMAD R30, R30, UR4, RZ ;  /* 0x000000041e1e7c24 */ /* 0x000fe2000f8e02ff */
[C---:B------:R-:W-:Y:S01]  /*6f00*/  SEL R3, R244.reuse, R3, !P3 ;  /* 0x00000003f4037207 */ /* 0x040fe20005800000 */
[----:B------:R-:W2:Y:S01]  /*6f10*/  LDC.64 R246, c[0x0][0x230] ;  /* 0x00008c00fff67b82 */ /* 0x000ea20000000a00 */
        /* <DEDUP_REMOVED lines=28> */
[-C--:B------:R-:W-:Y:S01]  /*70e0*/  LEA R118, P3, R119, R32.reuse, 0x2 ;  /* 0x0000002077767211 */ /* 0x080fe200078610ff */
[----:B------:R-:W-:Y:S01]  /*70f0*/  IMAD R249, R249, UR4, RZ ;  /* 0x00000004f9f97c24 */ /* 0x000fe2000f8e02ff */
[----:B------:R-:W-:Y:S01]  /*7100*/  ISETP.NE.AND P4, PT, R54, RZ, PT ;  /* 0x000000ff3600720c */ /* 0x000fe20003f85270 */
[----:B------:R-:W-:Y:S01]  /*7110*/  IMAD R117, R117, UR4, RZ ;  /* 0x0000000475757c24 */ /* 0x000fe2000f8e02ff */
[-C--:B------:R-:W-:Y:S01]  /*7120*/  LEA R238, P2, R225, R32.reuse, 0x2 ;  /* 0x00000020e1ee7211 */ /* 0x080fe200078410ff */
[----:B------:R-:W-:Y:S01]  /*7130*/  IMAD R248, R248, UR4, RZ ;  /* 0x00000004f8f87c24 */ /* 0x000fe2000f8e02ff */
[-C--:B------:R-:W-:Y:S01]  /*7140*/  LEA R236, P1, R223, R32.reuse, 0x2 ;  /* 0x00000020dfec7211 */ /* 0x080fe200078210ff */
[----:B------:R-:W-:Y:S01]  /*7150*/  IMAD R133, R133, UR4, RZ ;  /* 0x0000000485857c24 */ /* 0x000fe2000f8e02ff */
[-C--:B-1----:R-:W-:Y:S01]  /*7160*/  LEA R6, P6, R219, R32.reuse, 0x2 ;  /* 0x00000020db067211 */ /* 0x082fe200078c10ff */
[----:B------:R-:W-:Y:S01]  /*7170*/  IMAD R245, R245, UR4, RZ ;  /* 0x00000004f5f57c24 */ /* 0x000fe2000f8e02ff */
[----:B------:R-:W-:Y:S01]  /*7180*/  LEA R234, P0, R221, R32, 0x2 ;  /* 0x00000020ddea7211 */ /* 0x000fe200078010ff */
[----:B------:R-:W-:Y:S01]  /*7190*/  IMAD R125, R125, UR4, RZ ;  /* 0x000000047d7d7c24 */ /* 0x000fe2000f8e02ff */
[----:B------:R-:W-:Y:S01]  /*71a0*/  LEA.HI.X.SX32 R119, R119, R0, 0x2, P3 ;  /* 0x0000000077777211 */ /* 0x000fe200018f16ff */
[----:B------:R-:W-:Y:S01]  /*71b0*/  IMAD R244, R244, UR4, RZ ;  /* 0x00000004f4f47c24 */ /* 0x000fe2000f8e02ff */
[----:B------:R-:W-:Y:S01]  /*71c0*/  SEL R242, R243, R242, !P4 ;  /* 0x000000f2f3f27207 */ /* 0x000fe20006000000 */
[----:B------:R-:W1:Y:S01]  /*71d0*/  S2UR UR5, SR_CgaCtaId ;  /* 0x00000000000579c3 */ /* 0x000e620000008800 */
[----:B------:R-:W-:Y:S01]  /*71e0*/  LEA R232, P5, R217, R32, 0x2 ;  /* 0x00000020d9e87211 */ /* 0x000fe200078a10ff */
[----:B------:R3:W-:Y:S01]  /*71f0*/  STL.64 [R1+0x1818], R118 ;  /* 0x0018187601007387 */ /* 0x0007e20000100a00 */
[----:B------:R-:W-:-:S02]  /*7200*/  LEA.HI.X.SX32 R239, R225, R0, 0x2, P2 ;  /* 0x00000000e1ef7211 */ /* 0x000fc400010f16ff */
[----:B------:R-:W-:Y:S02]  /*7210*/  SEL R243, R243, R10, !P4 ;  /* 0x0000000af3f37207 */ /* 0x000fe40006000000 */
[----:B------:R-:W-:Y:S01]  /*7220*/  LEA.HI.X.SX32 R237, R223, R0, 0x2, P1 ;  /* 0x00000000dfed7211 */ /* 0x000fe200008f16ff */
[----:B------:R-:W-:Y:S01]  /*7230*/  STL.64 [R1+0x58], R238 ;  /* 0x000058ee01007387 */ /* 0x000fe20000100a00 */
[----:B------:R-:W-:Y:S02]  /*7240*/  LEA R230, P4, R215, R32, 0x2 ;  /* 0x00000020d7e67211 */ /* 0x000fe400078810ff */
[----:B------:R-:W-:Y:S01]  /*7250*/  LEA.HI.X.SX32 R7, R219, R0, 0x2, P6 ;  /* 0x00000000db077211 */ /* 0x000fe200030f16ff */
[----:B------:R-:W-:Y:S01]  /*7260*/  STL.64 [R1+0x50], R236 ;  /* 0x000050ec01007387 */ /* 0x000fe20000100a00 */
[----:B------:R-:W-:Y:S02]  /*7270*/  LEA R228, P3, R213, R32, 0x2 ;  /* 0x00000020d5e47211 */ /* 0x000fe400078610ff */
[----:B------:R-:W-:Y:S01]  /*7280*/  LEA.HI.X.SX32 R235, R221, R0, 0x2, P0 ;  /* 0x00000000ddeb7211 */ /* 0x000fe200000f16ff */
[----:B------:R4:W-:Y:S01]  /*7290*/  STL.64 [R1+0x40], R6 ;  /* 0x0000400601007387 */ /* 0x0009e20000100a00 */
[----:B------:R-:W-:-:S02]  /*72a0*/  LEA R226, P2, R211, R32, 0x2 ;  /* 0x00000020d3e27211 */ /* 0x000fc400078410ff */
[----:B------:R-:W-:Y:S01]  /*72b0*/  LEA.HI.X.SX32 R233, R217, R0, 0x2, P5 ;  /* 0x00000000d9e97211 */ /* 0x000fe200028f16ff */
[----:B------:R-:W-:Y:S01]  /*72c0*/  STL.64 [R1+0x48], R234 ;  /* 0x000048ea01007387 */ /* 0x000fe20000100a00 */
[-C--:B---3--:R-:W-:Y:S02]  /*72d0*/  LEA R118, P1, R209, R32.reuse, 0x2 ;  /* 0x00000020d1767211 */ /* 0x088fe400078210ff */
[----:B------:R-:W-:Y:S01]  /*72e0*/  LEA R218, P5, R203, R32, 0x2 ;  /* 0x00000020cbda7211 */ /* 0x000fe200078a10ff */
[----:B------:R-:W-:Y:S01]  /*72f0*/  STL.64 [R1+0x38], R232 ;  /* 0x000038e801007387 */ /* 0x000fe20000100a00 */
[----:B------:R-:W-:Y:S02]  /*7300*/  LEA.HI.X.SX32 R231, R215, R0, 0x2, P4 ;  /* 0x00000000d7e77211 */ /* 0x000fe400020f16ff */
[----:B------:R-:W-:Y:S01]  /*7310*/  LEA R222, P0, R207, R32, 0x2 ;  /* 0x00000020cfde7211 */ /* 0x000fe200078010ff */
[----:B------:R-:W-:Y:S01]  /*7320*/  STL [R1], R218 ;  /* 0x000000da01007387 */ /* 0x000fe20000100800 */
[----:B------:R-:W-:-:S02]  /*7330*/  LEA.HI.X.SX32 R229, R213, R0, 0x2, P3 ;  /* 0x00000000d5e57211 */ /* 0x000fc400018f16ff */
[-C--:B------:R-:W-:Y:S01]  /*7340*/  LEA.HI.X.SX32 R227, R211, R0.reuse, 0x2, P2 ;  /* 0x00000000d3e37211 */ /* 0x080fe200010f16ff */
[----:B------:R-:W-:Y:S01]  /*7350*/  STL.64 [R1+0x30], R230 ;  /* 0x000030e601007387 */ /* 0x000fe20000100a00 */
[-C--:B------:R-:W-:Y:S02]  /*7360*/  LEA.HI.X.SX32 R119, R209, R0.reuse, 0x2, P1 ;  /* 0x00000000d1777211 */ /* 0x080fe400008f16ff */
[----:B------:R-:W-:Y:S01]  /*7370*/  LEA.HI.X.SX32 R223, R207, R0, 0x2, P0 ;  /* 0x00000000cfdf7211 */ /* 0x000fe200000f16ff */
[----:B------:R-:W-:Y:S01]  /*7380*/  STL.64 [R1+0x28], R228 ;  /* 0x000028e401007387 */ /* 0x000fe20000100a00 */
[-C--:B----4-:R-:W-:Y:S02]  /*7390*/  LEA R6, P6, R205, R32.reuse, 0x2 ;  /* 0x00000020cd067211 */ /* 0x090fe400078c10ff */
[-C--:B------:R-:W-:Y:S01]  /*73a0*/  LEA R40, P4, R41, R32.reuse, 0x2 ;  /* 0x0000002029287211 */ /* 0x080fe200078810ff */
[----:B------:R-:W-:Y:S01]  /*73b0*/  STL.64 [R1+0x20], R226 ;  /* 0x000020e201007387 */ /* 0x000fe20000100a00 */
[----:B------:R-:W-:-:S02]  /*73c0*/  LEA R138, P3, R139, R32, 0x2 ;  /* 0x000000208b8a7211 */ /* 0x000fc400078610ff */
[-C--:B------:R-:W-:Y:S01]  /*73d0*/  LEA R46, P2, R47, R32.reuse, 0x2 ;  /* 0x000000202f2e7211 */ /* 0x080fe200078410ff */
[----:B------:R-:W-:Y:S01]  /*73e0*/  STL.64 [R1+0x18], R118 ;  /* 0x0000187601007387 */ /* 0x000fe20000100a00 */
[-C--:B------:R-:W-:Y:S02]  /*73f0*/  LEA R140, P1, R141, R32.reuse, 0x2 ;  /* 0x000000208d8c7211 */ /* 0x080fe400078210ff */
[----:B------:R-:W-:Y:S01]  /*7400*/  LEA R44, P0, R45, R32, 0x2 ;  /* 0x000000202d2c7211 */ /* 0x000fe200078010ff */
[----:B------:R3:W-:Y:S04]  /*7410*/  STL.64 [R1+0x1820], R118 ;  /* 0x0018207601007387 */ /* 0x0007e80000100a00 */
[----:B------:R-:W-:Y:S04]  /*7420*/  STL.64 [R1+0x10], R222 ;  /* 0x000010de01007387 */ /* 0x000fe80000100a00 */
[----:B---3--:R-:W3:Y:S01]  /*7430*/  LDL.64 R118, [R1] ;  /* 0x0000000001767983 */ /* 0x008ee20000100a00 */
[----:B------:R-:W-:Y:S01]  /*7440*/  LEA.HI.X.SX32 R7, R205, R0, 0x2, P6 ;  /* 0x00000000cd077211 */ /* 0x000fe200030f16ff */
[----:B------:R-:W-:Y:S01]  /*7450*/  UMOV UR4, 0x400 ;  /* 0x0000040000047882 */ /* 0x000fe20000000000 */
[----:B------:R-:W-:Y:S01]  /*7460*/  LEA R142, P6, R143, R32, 0x2 ;  /* 0x000000208f8e7211 */ /* 0x000fe200078c10ff */
[----:B-1----:R-:W-:Y:S01]  /*7470*/  ULEA UR4, UR5, UR4, 0x18 ;  /* 0x0000000405047291 */ /* 0x002fe2000f8ec03f */
[----:B------:R-:W-:Y:S01]  /*7480*/  LEA.HI.X.SX32 R41, R41, R0, 0x2, P4 ;  /* 0x0000000029297211 */ /* 0x000fe200020f16ff */
[----:B------:R-:W-:Y:S01]  /*7490*/  STL.64 [R1+0x1828], R6 ;  /* 0x0018280601007387 */ /* 0x000fe20000100a00 */
[----:B------:R-:W-:Y:S01]  /*74a0*/  LEA R144, P4, R145, R32, 0x2 ;  /* 0x0000002091907211 */ /* 0x000fe200078810ff */
[----:B------:R-:W-:Y:S01]  /*74b0*/  IMAD R251, R240, 0x19, RZ ;  /* 0x00000019f0fb7824 */ /* 0x000fe200078e02ff */
[----:B------:R-:W-:Y:S01]  /*74c0*/  LEA.HI.X.SX32 R139, R139, R0, 0x2, P3 ;  /* 0x000000008b8b7211 */ /* 0x000fe200018f16ff */
[----:B------:R1:W-:Y:S01]  /*74d0*/  STL.64 [R1+0x1830], R40 ;  /* 0x0018302801007387 */ /* 0x0003e20000100a00 */
[----:B------:R-:W-:Y:S01]  /*74e0*/  LEA R24, P3, R25, R32, 0x2 ;  /* 0x0000002019187211 */ /* 0x000fe200078610ff */
[----:B--2---:R-:W-:Y:S01]  /*74f0*/  VIADD R252, R246, 0xffffffe1 ;  /* 0xffffffe1f6fc7836 */ /* 0x004fe20000000000 */
[----:B------:R-:W-:-:S02]  /*7500*/  LEA.HI.X.SX32 R143, R143, R0, 0x2, P6 ;  /* 0x000000008f8f7211 */ /* 0x000fc400030f16ff */
[-C--:B------:R-:W-:Y:S02]  /*7510*/  LEA.HI.X.SX32 R47, R47, R0.reuse, 0x2, P2 ;  /* 0x000000002f2f7211 */ /* 0x080fe400010f16ff */
[-C--:B------:R-:W-:Y:S02]  /*7520*/  LEA.HI.X.SX32 R141, R141, R0.reuse, 0x2, P1 ;  /* 0x000000008d8d7211 */ /* 0x080fe400008f16ff */
[----:B------:R-:W-:Y:S02]  /*7530*/  LEA.HI.X.SX32 R45, R45, R0, 0x2, P0 ;  /* 0x000000002d2d7211 */ /* 0x000fe400000f16ff */
[----:B------:R-:W-:Y:S01]  /*7540*/  LEA R56, P6, R57, R32, 0x2 ;  /* 0x0000002039387211 */ /* 0x000fe200078c10ff */
[----:B-1----:R-:W1:Y:S01]  /*7550*/  S2R R41, SR_TID.X ;  /* 0x0000000000297919 */ /* 0x002e620000002100 */
[----:B------:R-:W-:Y:S02]  /*7560*/  LEA.HI.X.SX32 R145, R145, R0, 0x2, P4 ;  /* 0x0000000091917211 */ /* 0x000fe400020f16ff */
[----:B------:R-:W-:-:S02]  /*7570*/  LEA R146, P2, R147, R32, 0x2 ;  /* 0x0000002093927211 */ /* 0x000fc400078410ff */
[-C--:B------:R-:W-:Y:S02]  /*7580*/  LEA R10, P1, R11, R32.reuse, 0x2 ;  /* 0x000000200b0a7211 */ /* 0x080fe400078210ff */
[-C--:B------:R-:W-:Y:S02]  /*7590*/  LEA R148, P0, R149, R32.reuse, 0x2 ;  /* 0x0000002095947211 */ /* 0x080fe400078010ff */
[----:B------:R-:W-:Y:S02]  /*75a0*/  LEA R48, P4, R49, R32, 0x2 ;  /* 0x0000002031307211 */ /* 0x000fe400078810ff */
[----:B------:R-:W-:Y:S02]  /*75b0*/  LEA.HI.X.SX32 R25, R25, R0, 0x2, P3 ;  /* 0x0000000019197211 */ /* 0x000fe400018f16ff */
[----:B------:R-:W-:Y:S02]  /*75c0*/  LEA R152, P3, R153, R32, 0x2 ;  /* 0x0000002099987211 */ /* 0x000fe400078610ff */
[----:B------:R-:W-:-:S02]  /*75d0*/  LEA.HI.X.SX32 R57, R57, R0, 0x2, P6 ;  /* 0x0000000039397211 */ /* 0x000fc400030f16ff */
[-C--:B------:R-:W-:Y:S02]  /*75e0*/  LEA.HI.X.SX32 R147, R147, R0.reuse, 0x2, P2 ;  /* 0x0000000093937211 */ /* 0x080fe400010f16ff */
[-C--:B------:R-:W-:Y:S02]  /*75f0*/  LEA.HI.X.SX32 R11, R11, R0.reuse, 0x2, P1 ;  /* 0x000000000b0b7211 */ /* 0x080fe400008f16ff */
[----:B------:R-:W-:Y:S02]  /*7600*/  LEA.HI.X.SX32 R149, R149, R0, 0x2, P0 ;  /* 0x0000000095957211 */ /* 0x000fe400000f16ff */
[----:B------:R-:W-:Y:S02]  /*7610*/  LEA R156, P6, R157, R32, 0x2 ;  /* 0x000000209d9c7211 */ /* 0x000fe400078c10ff */
[----:B------:R-:W-:Y:S02]  /*7620*/  LEA.HI.X.SX32 R49, R49, R0, 0x2, P4 ;  /* 0x0000000031317211 */ /* 0x000fe400020f16ff */
[----:B------:R-:W-:-:S02]  /*7630*/  LEA R64, P2, R65, R32, 0x2 ;  /* 0x0000002041407211 */ /* 0x000fc400078410ff */
[-C--:B------:R-:W-:Y:S02]  /*7640*/  LEA R154, P1, R155, R32.reuse, 0x2 ;  /* 0x000000209b9a7211 */ /* 0x080fe400078210ff */
[-C--:B------:R-:W-:Y:S01]  /*7650*/  LEA R50, P0, R51, R32.reuse, 0x2 ;  /* 0x0000002033327211 */ /* 0x080fe200078010ff */
[----:B-1----:R-:W-:Y:S01]  /*7660*/  IMAD.SHL.U32 R6, R41, 0x10, RZ ;  /* 0x0000001029067824 */ /* 0x002fe200078e00ff */
        /* <DEDUP_REMOVED lines=89> */
[----:B------:R-:W-:Y:S02]  /*7c00*/  LEA.HI.X.SX32 R205, R135, R0, 0x2, P0 ;  /* 0x0000000087cd7211 */ /* 0x000fe400000f16ff */
[----:B------:R-:W-:Y:S02]  /*7c10*/  LEA R212, P6, R115, R32, 0x2 ;  /* 0x0000002073d47211 */ /* 0x000fe400078c10ff */
[----:B------:R-:W-:Y:S02]  /*7c20*/  LEA.HI.X.SX32 R17, R17, R0, 0x2, P4 ;  /* 0x0000000011117211 */ /* 0x000fe400020f16ff */
[-C--:B------:R-:W-:Y:S02]  /*7c30*/  LEA R210, P1, R121, R32.reuse, 0x2 ;  /* 0x0000002079d27211 */ /* 0x080fe400078210ff */
[----:B------:R-:W-:-:S02]  /*7c40*/  LEA R94, P0, R95, R32, 0x2 ;  /* 0x000000205f5e7211 */ /* 0x000fc400078010ff */
[----:B------:R-:W-:Y:S02]  /*7c50*/  LEA R214, P4, R111, R32, 0x2 ;  /* 0x000000206fd67211 */ /* 0x000fe400078810ff */
[----:B------:R-:W-:Y:S02]  /*7c60*/  LEA.HI.X.SX32 R209, R123, R0, 0x2, P3 ;  /* 0x000000007bd17211 */ /* 0x000fe400018f16ff */
[----:B------:R-:W-:Y:S02]  /*7c70*/  LEA R98, P3, R99, R32, 0x2 ;  /* 0x0000002063627211 */ /* 0x000fe400078610ff */
[-C--:B------:R-:W-:Y:S02]  /*7c80*/  LEA.HI.X.SX32 R213, R115, R0.reuse, 0x2, P6 ;  /* 0x0000000073d57211 */ /* 0x080fe400030f16ff */
[-C--:B------:R-:W-:Y:S02]  /*7c90*/  LEA.HI.X.SX32 R211, R121, R0.reuse, 0x2, P1 ;  /* 0x0000000079d37211 */ /* 0x080fe400008f16ff */
[----:B------:R-:W-:-:S02]  /*7ca0*/  LEA.HI.X.SX32 R95, R95, R0, 0x2, P0 ;  /* 0x000000005f5f7211 */ /* 0x000fc400000f16ff */
[----:B------:R-:W-:Y:S02]  /*7cb0*/  LEA R108, P6, R109, R32, 0x2 ;  /* 0x000000206d6c7211 */ /* 0x000fe400078c10ff */
[----:B------:R-:W-:Y:S02]  /*7cc0*/  LEA.HI.X.SX32 R215, R111, R0, 0x2, P4 ;  /* 0x000000006fd77211 */ /* 0x000fe400020f16ff */
[-C--:B------:R-:W-:Y:S02]  /*7cd0*/  LEA R100, P1, R101, R32.reuse, 0x2 ;  /* 0x0000002065647211 */ /* 0x080fe400078210ff */
[----:B------:R-:W-:Y:S02]  /*7ce0*/  LEA R106, P4, R107, R32, 0x2 ;  /* 0x000000206b6a7211 */ /* 0x000fe400078810ff */
[----:B------:R-:W-:Y:S02]  /*7cf0*/  LEA.HI.X.SX32 R99, R99, R0, 0x2, P3 ;  /* 0x0000000063637211 */ /* 0x000fe400018f16ff */
[----:B------:R-:W-:-:S02]  /*7d00*/  LEA R222, P3, R103, R32, 0x2 ;  /* 0x0000002067de7211 */ /* 0x000fc400078610ff */
[-C--:B------:R-:W-:Y:S02]  /*7d10*/  LEA.HI.X.SX32 R109, R109, R0.reuse, 0x2, P6 ;  /* 0x000000006d6d7211 */ /* 0x080fe400030f16ff */
[----:B------:R-:W-:Y:S02]  /*7d20*/  LEA.HI.X.SX32 R101, R101, R0, 0x2, P1 ;  /* 0x0000000065657211 */ /* 0x000fe400008f16ff */
[----:B------:R-:W-:Y:S02]  /*7d30*/  LEA R226, P6, R36, R32, 0x2 ;  /* 0x0000002024e27211 */ /* 0x000fe400078c10ff */
[----:B------:R-:W-:Y:S02]  /*7d40*/  LEA.HI.X.SX32 R107, R107, R0, 0x2, P4 ;  /* 0x000000006b6b7211 */ /* 0x000fe400020f16ff */
[-C--:B------:R-:W-:Y:S02]  /*7d50*/  LEA R224, P1, R39, R32.reuse, 0x2 ;  /* 0x0000002027e07211 */ /* 0x080fe400078210ff */
[----:B------:R-:W-:-:S02]  /*7d60*/  LEA R228, P4, R18, R32, 0x2 ;  /* 0x0000002012e47211 */ /* 0x000fc400078810ff */
[----:B------:R-:W-:Y:S02]  /*7d70*/  LEA.HI.X.SX32 R223, R103, R0, 0x2, P3 ;  /* 0x0000000067df7211 */ /* 0x000fe400018f16ff */
[----:B------:R-:W-:Y:S02]  /*7d80*/  LEA R114, P3, R30, R32, 0x2 ;  /* 0x000000201e727211 */ /* 0x000fe400078610ff */
[-C--:B------:R-:W-:Y:S02]  /*7d90*/  LEA.HI.X.SX32 R227, R36, R0.reuse, 0x2, P6 ;  /* 0x0000000024e37211 */ /* 0x080fe400030f16ff */
[----:B------:R-:W-:Y:S02]  /*7da0*/  LEA.HI.X.SX32 R225, R39, R0, 0x2, P1 ;  /* 0x0000000027e17211 */ /* 0x000fe400008f16ff */
[----:B------:R-:W-:Y:S02]  /*7db0*/  LEA R136, P6, R19, R32, 0x2 ;  /* 0x0000002013887211 */ /* 0x000fe400078c10ff */
[----:B------:R-:W-:-:S02]  /*7dc0*/  LEA.HI.X.SX32 R229, R18, R0, 0x2, P4 ;  /* 0x0000000012e57211 */ /* 0x000fc400020f16ff */
[-C--:B------:R-:W-:Y:S02]  /*7dd0*/  LEA R122, P1, R29, R32.reuse, 0x2 ;  /* 0x000000201d7a7211 */ /* 0x080fe400078210ff */
[----:B------:R-:W-:Y:S02]  /*7de0*/  LEA R18, P4, R5, R32, 0x2 ;  /* 0x0000002005127211 */ /* 0x000fe400078810ff */
[----:B------:R-:W-:Y:S02]  /*7df0*/  LEA.HI.X.SX32 R115, R30, R0, 0x2, P3 ;  /* 0x000000001e737211 */ /* 0x000fe400018f16ff */
[----:B------:R-:W-:Y:S02]  /*7e00*/  LEA R236, P3, R3, R32, 0x2 ;  /* 0x0000002003ec7211 */ /* 0x000fe400078610ff */
[-C--:B------:R-:W-:Y:S01]  /*7e10*/  LEA.HI.X.SX32 R123, R29, R0.reuse, 0x2, P1 ;  /* 0x000000001d7b7211 */ /* 0x080fe200008f16ff */
[----:B---3--:R-:W-:Y:S01]  /*7e20*/  IMAD.MOV.U32 R118, RZ, RZ, R218 ;  /* 0x000000ffff767224 */ /* 0x008fe200078e00da */
[----:B------:R-:W-:-:S02]  /*7e30*/  LEA.HI.X.SX32 R119, R203, R0, 0x2, P5 ;  /* 0x00000000cb777211 */ /* 0x000fc400028f16ff */
[----:B------:R-:W-:Y:S02]  /*7e40*/  LEA R42, P5, R43, R32, 0x2 ;  /* 0x000000202b2a7211 */ /* 0x000fe400078a10ff */
[-C--:B------:R-:W-:Y:S01]  /*7e50*/  LEA.HI.X.SX32 R203, R137, R0.reuse, 0x2, P2 ;  /* 0x0000000089cb7211 */ /* 0x080fe200010f16ff */
[----:B------:R-:W-:Y:S01]  /*7e60*/  STL [R1+0x4], R119 ;  /* 0x0000047701007387 */ /* 0x000fe20000100800 */
[----:B------:R-:W-:Y:S02]  /*7e70*/  LEA.HI.X.SX32 R43, R43, R0, 0x2, P5 ;  /* 0x000000002b2b7211 */ /* 0x000fe400028f16ff */
[-C--:B------:R-:W-:Y:S01]  /*7e80*/  LEA R150, P5, R151, R32.reuse, 0x2 ;  /* 0x0000002097967211 */ /* 0x080fe200078a10ff */
[----:B------:R-:W-:Y:S01]  /*7e90*/  STL.64 [R1+0x1840], R118 ;  /* 0x0018407601007387 */ /* 0x000fe20000100a00 */
[----:B------:R-:W-:Y:S02]  /*7ea0*/  LEA R104, P2, R105, R32, 0x2 ;  /* 0x0000002069687211 */ /* 0x000fe400078410ff */
[----:B------:R-:W-:Y:S01]  /*7eb0*/  LEA.HI.X.SX32 R151, R151, R0, 0x2, P5 ;  /* 0x0000000097977211 */ /* 0x000fe200028f16ff */
[----:B------:R-:W-:Y:S01]  /*7ec0*/  STL.64 [R1+0x1848], R138 ;  /* 0x0018488a01007387 */ /* 0x000fe20000100a00 */
[----:B------:R-:W-:-:S02]  /*7ed0*/  LEA R52, P5, R53, R32, 0x2 ;  /* 0x0000002035347211 */ /* 0x000fc400078a10ff */
[-C--:B------:R-:W-:Y:S01]  /*7ee0*/  LEA.HI.X.SX32 R105, R105, R0.reuse, 0x2, P2 ;  /* 0x0000000069697211 */ /* 0x080fe200010f16ff */
[----:B------:R-:W-:Y:S01]  /*7ef0*/  STL.64 [R1+0x1838], R46 ;  /* 0x0018382e01007387 */ /* 0x000fe20000100a00 */
[----:B------:R-:W-:Y:S02]  /*7f00*/  LEA.HI.X.SX32 R53, R53, R0, 0x2, P5 ;  /* 0x0000000035357211 */ /* 0x000fe400028f16ff */
[CC--:B------:R-:W-:Y:S01]  /*7f10*/  LEA R164, P5, R165.reuse, R32.reuse, 0x2 ;  /* 0x00000020a5a47211 */ /* 0x0c0fe200078a10ff */
[----:B------:R-:W-:Y:S01]  /*7f20*/  STL.64 [R1+0x1850], R140 ;  /* 0x0018508c01007387 */ /* 0x000fe20000100a00 */
[----:B------:R-:W-:Y:S02]  /*7f30*/  LEA R216, P2, R22, R32, 0x2 ;  /* 0x0000002016d87211 */ /* 0x000fe400078410ff */
[----:B------:R-:W-:Y:S01]  /*7f40*/  LEA.HI.X.SX32 R165, R165, R0, 0x2, P5 ;  /* 0x00000000a5a57211 */ /* 0x000fe200028f16ff */
[----:B------:R-:W-:Y:S01]  /*7f50*/  STL.64 [R1+0x1858], R44 ;  /* 0x0018582c01007387 */ /* 0x000fe20000100a00 */
[----:B------:R-:W-:-:S02]  /*7f60*/  LEA R62, P5, R63, R32, 0x2 ;  /* 0x000000203f3e7211 */ /* 0x000fc400078a10ff */
[----:B------:R-:W-:Y:S01]  /*7f70*/  LEA R218, P0, R102, R32, 0x2 ;  /* 0x0000002066da7211 */ /* 0x000fe200078010ff */
[----:B------:R-:W-:Y:S01]  /*7f80*/  STL.64 [R1+0x1860], R142 ;  /* 0x0018608e01007387 */ /* 0x000fe20000100a00 */
[----:B------:R-:W-:Y:S02]  /*7f90*/  LEA.HI.X.SX32 R63, R63, R0, 0x2, P5 ;  /* 0x000000003f3f7211 */ /* 0x000fe400028f16ff */
[C---:B------:R-:W-:Y:S01]  /*7fa0*/  LEA R178, P5, R179.reuse, R32, 0x2 ;  /* 0x00000020b3b27211 */ /* 0x040fe200078a10ff */
[----:B------:R-:W-:Y:S01]  /*7fb0*/  STL.64 [R1+0x1868], R42 ;  /* 0x0018682a01007387 */ /* 0x000fe20000100a00 */
[-C--:B------:R-:W-:Y:S02]  /*7fc0*/  LEA.HI.X.SX32 R217, R22, R0.reuse, 0x2, P2 ;  /* 0x0000000016d97211 */ /* 0x080fe400010f16ff */
[----:B------:R-:W-:Y:S01]  /*7fd0*/  LEA.HI.X.SX32 R179, R179, R0, 0x2, P5 ;  /* 0x00000000b3b37211 */ /* 0x000fe200028f16ff */
[----:B------:R-:W-:Y:S01]  /*7fe0*/  STL.64 [R1+0x1870], R144 ;  /* 0x0018709001007387 */ /* 0x000fe20000100a00 */
[----:B------:R-:W-:-:S02]  /*7ff0*/  LEA R130, P5, R131, R32, 0x2 ;  /* 0x0000002083827211 */ /* 0x000fc400078a10ff */
[-C--:B------:R-:W-:Y:S01]  /*8000*/  LEA.HI.X.SX32 R219, R102, R0.reuse, 0x2, P0 ;  /* 0x0000000066db7211 */ /* 0x080fe200000f16ff */
[----:B------:R-:W-:Y:S01]  /*8010*/  STL.64 [R1+0x1878], R24 ;  /* 0x0018781801007387 */ /* 0x000fe20000100a00 */
[----:B------:R-:W-:Y:S02]  /*8020*/  LEA.HI.X.SX32 R131, R131, R0, 0x2, P5 ;  /* 0x0000000083837211 */ /* 0x000fe400028f16ff */
[-C--:B------:R-:W-:Y:S01]  /*8030*/  LEA R192, P5, R193, R32.reuse, 0x2 ;  /* 0x00000020c1c07211 */ /* 0x080fe200078a10ff */
[----:B------:R-:W-:Y:S01]  /*8040*/  STL.64 [R1+0x1880], R146 ;  /* 0x0018809201007387 */ /* 0x000fe20000100a00 */
[----:B------:R-:W-:Y:S02]  /*8050*/  LEA R22, P2, R23, R32, 0x2 ;  /* 0x0000002017167211 */ /* 0x000fe400078410ff */
[----:B------:R-:W-:Y:S01]  /*8060*/  LEA.HI.X.SX32 R193, R193, R0, 0x2, P5 ;  /* 0x00000000c1c17211 */ /* 0x000fe200028f16ff */
[----:B------:R1:W-:Y:S01]  /*8070*/  STL.64 [R1+0x1888], R10 ;  /* 0x0018880a01007387 */ /* 0x0003e20000100a00 */
[----:B------:R-:W-:-:S02]  /*8080*/  LEA R92, P5, R93, R32, 0x2 ;  /* 0x000000205d5c7211 */ /* 0x000fc400078a10ff */
[----:B------:R-:W-:Y:S02]  /*8090*/  LEA R102, P0, R38, R32, 0x2 ;  /* 0x0000002026667211 */ /* 0x000fe400078010ff */
[----:B------:R-:W-:Y:S02]  /*80a0*/  LEA.HI.X.SX32 R93, R93, R0, 0x2, P5 ;  /* 0x000000005d5d7211 */ /* 0x000fe400028f16ff */
[----:B------:R-:W-:Y:S02]  /*80b0*/  LEA R206, P5, R127, R32, 0x2 ;  /* 0x000000207fce7211 */ /* 0x000fe400078a10ff */
[-C--:B------:R-:W-:Y:S02]  /*80c0*/  LEA.HI.X.SX32 R23, R23, R0.reuse, 0x2, P2 ;  /* 0x0000000017177211 */ /* 0x080fe400010f16ff */
[----:B------:R-:W-:Y:S02]  /*80d0*/  LEA.HI.X.SX32 R207, R127, R0, 0x2, P5 ;  /* 0x000000007fcf7211 */ /* 0x000fe400028f16ff */
[----:B------:R-:W-:-:S02]  /*80e0*/  LEA R112, P5, R113, R32, 0x2 ;  /* 0x0000002071707211 */ /* 0x000fc400078a10ff */
[-C--:B------:R-:W-:Y:S02]  /*80f0*/  LEA.HI.X.SX32 R103, R38, R0.reuse, 0x2, P0 ;  /* 0x0000000026677211 */ /* 0x080fe400000f16ff */
[----:B------:R-:W-:Y:S02]  /*8100*/  LEA.HI.X.SX32 R113, R113, R0, 0x2, P5 ;  /* 0x0000000071717211 */ /* 0x000fe400028f16ff */
[-C--:B------:R-:W-:Y:S02]  /*8110*/  LEA R220, P5, R110, R32.reuse, 0x2 ;  /* 0x000000206edc7211 */ /* 0x080fe400078a10ff */
[----:B------:R-:W-:Y:S02]  /*8120*/  LEA R230, P2, R20, R32, 0x2 ;  /* 0x0000002014e67211 */ /* 0x000fe400078410ff */
[----:B------:R-:W-:Y:S02]  /*8130*/  LEA.HI.X.SX32 R221, R110, R0, 0x2, P5 ;  /* 0x000000006edd7211 */ /* 0x000fe400028f16ff */
        /* <DEDUP_REMOVED lines=8> */
[-C--:B------:R-:W-:Y:S02]  /*81c0*/  LEA.HI.X.SX32 R235, R9, R0.reuse, 0x2, P5 ;  /* 0x0000000009eb7211 */ /* 0x080fe400028f16ff */
[----:B------:R-:W-:Y:S01]  /*81d0*/  LEA.HI.X.SX32 R19, R5, R0, 0x2, P4 ;  /* 0x0000000005137211 */ /* 0x000fe200020f16ff */
[----:B------:R-:W-:Y:S01]  /*81e0*/  VIADD R5, R246, 0xfffffff5 ;  /* 0xfffffff5f6057836 */ /* 0x000fe20000000000 */
[-C--:B------:R-:W-:Y:S02]  /*81f0*/  LEA R20, P2, R2, R32.reuse, 0x2 ;  /* 0x0000002002147211 */ /* 0x080fe400078410ff */
[-C--:B------:R-:W-:Y:S02]  /*8200*/  LEA R238, P1, R4, R32.reuse, 0x2 ;  /* 0x0000002004ee7211 */ /* 0x080fe400078210ff */
[----:B------:R-:W-:-:S02]  /*8210*/  LEA R110, P0, R28, R32, 0x2 ;  /* 0x000000201c6e7211 */ /* 0x000fc400078010ff */
[-C--:B------:R-:W-:Y:S02]  /*8220*/  LEA R126, P5, R33, R32.reuse, 0x2 ;  /* 0x00000020217e7211 */ /* 0x080fe400078a10ff */
[----:B------:R-:W-:Y:S02]  /*8230*/  LEA R30, P4, R35, R32, 0x2 ;  /* 0x00000020231e7211 */ /* 0x000fe400078810ff */
[----:B------:R-:W-:Y:S01]  /*8240*/  LEA.HI.X.SX32 R237, R3, R0, 0x2, P3 ;  /* 0x0000000003ed7211 */ /* 0x000fe200018f16ff */
[----:B------:R-:W-:Y:S01]  /*8250*/  VIADD R3, R246, 0xfffffffe ;  /* 0xfffffffef6037836 */ /* 0x000fe20000000000 */
[----:B------:R-:W-:Y:S02]  /*8260*/  LEA R120, P3, R37, R32, 0x2 ;  /* 0x0000002025787211 */ /* 0x000fe400078610ff */
[-C--:B------:R-:W-:Y:S02]  /*8270*/  LEA.HI.X.SX32 R39, R31, R0.reuse, 0x2, P6 ;  /* 0x000000001f277211 */ /* 0x080fe400030f16ff */
[-C--:B------:R-:W-:Y:S01]  /*8280*/  LEA.HI.X.SX32 R21, R2, R0.reuse, 0x2, P2 ;  /* 0x0000000002157211 */ /* 0x080fe200010f16ff */
[----:B------:R-:W-:Y:S01]  /*8290*/  VIADD R2, R246, 0xfffffffd ;  /* 0xfffffffdf6027836 */ /* 0x000fe20000000000 */
[-C--:B------:R-:W-:Y:S01]  /*82a0*/  LEA.HI.X.SX32 R239, R4, R0.reuse, 0x2, P1 ;  /* 0x0000000004ef7211 */ /* 0x080fe200008f16ff */
[----:B------:R-:W-:Y:S01]  /*82b0*/  VIADD R4, R246, 0xffffffff ;  /* 0xfffffffff6047836 */ /* 0x000fe20000000000 */
[----:B------:R-:W-:-:S02]  /*82c0*/  LEA.HI.X.SX32 R111, R28, R0, 0x2, P0 ;  /* 0x000000001c6f7211 */ /* 0x000fc400000f16ff */
[-C--:B------:R-:W-:Y:S02]  /*82d0*/  LEA.HI.X.SX32 R127, R33, R0.reuse, 0x2, P5 ;  /* 0x00000000217f7211 */ /* 0x080fe400028f16ff */
[----:B------:R-:W-:Y:S02]  /*82e0*/  LEA.HI.X.SX32 R31, R35, R0, 0x2, P4 ;  /* 0x00000000231f7211 */ /* 0x000fe400020f16ff */
[-C--:B------:R-:W-:Y:S02]  /*82f0*/  LEA R36, P2, R249, R32.reuse, 0x2 ;  /* 0x00000020f9247211 */ /* 0x080fe400078410ff */
[-C--:B------:R-:W-:Y:S02]  /*8300*/  LEA R116, P1, R117, R32.reuse, 0x2 ;  /* 0x0000002075747211 */ /* 0x080fe400078210ff */
[-C--:B------:R-:W-:Y:S02]  /*8310*/  LEA R28, P0, R248, R32.reuse, 0x2 ;  /* 0x00000020f81c7211 */ /* 0x080fe400078010ff */
[----:B------:R-:W-:-:S02]  /*8320*/  LEA R132, P6, R133, R32, 0x2 ;  /* 0x0000002085847211 */ /* 0x000fc400078c10ff */
[-C--:B------:R-:W-:Y:S02]  /*8330*/  LEA R34, P5, R245, R32.reuse, 0x2 ;  /* 0x00000020f5227211 */ /* 0x080fe400078a10ff */
[----:B------:R-:W-:Y:S02]  /*8340*/  LEA R124, P4, R125, R32, 0x2 ;  /* 0x000000207d7c7211 */ /* 0x000fe400078810ff */
[----:B------:R-:W-:Y:S02]  /*8350*/  LEA.HI.X.SX32 R121, R37, R0, 0x2, P3 ;  /* 0x0000000025797211 */ /* 0x000fe400018f16ff */
[----:B------:R-:W-:Y:S02]  /*8360*/  LEA R32, P3, R244, R32, 0x2 ;  /* 0x00000020f4207211 */ /* 0x000fe400078610ff */
[-C--:B------:R-:W-:Y:S02]  /*8370*/  LEA.HI.X.SX32 R37, R249, R0.reuse, 0x2, P2 ;  /* 0x00000000f9257211 */ /* 0x080fe400010f16ff */
[----:B------:R-:W-:-:S02]  /*8380*/  LEA.HI.X.SX32 R117, R117, R0, 0x2, P1 ;  /* 0x0000000075757211 */ /* 0x000fc400008f16ff */
[-C--:B------:R-:W-:Y:S02]  /*8390*/  LEA.HI.X.SX32 R29, R248, R0.reuse, 0x2, P0 ;  /* 0x00000000f81d7211 */ /* 0x080fe400000f16ff */
[-C--:B------:R-:W-:Y:S02]  /*83a0*/  LEA.HI.X.SX32 R133, R133, R0.reuse, 0x2, P6 ;  /* 0x0000000085857211 */ /* 0x080fe400030f16ff */
[-C--:B------:R-:W-:Y:S02]  /*83b0*/  LEA.HI.X.SX32 R35, R245, R0.reuse, 0x2, P5 ;  /* 0x00000000f5237211 */ /* 0x080fe400028f16ff */
[-C--:B------:R-:W-:Y:S02]  /*83c0*/  LEA.HI.X.SX32 R125, R125, R0.reuse, 0x2, P4 ;  /* 0x000000007d7d7211 */ /* 0x080fe400020f16ff */
[----:B------:R-:W-:Y:S01]  /*83d0*/  LEA.HI.X.SX32 R33, R244, R0, 0x2, P3 ;  /* 0x00000000f4217211 */ /* 0x000fe200018f16ff */
[----:B------:R-:W-:Y:S01]  /*83e0*/  VIADD R0, R246, 0xfffffffc ;  /* 0xfffffffcf6007836 */ /* 0x000fe20000000000 */
[----:B------:R-:W-:Y:S01]  /*83f0*/  ISETP.GE.U32.AND P6, PT, R2, 0x7fffffde, PT ;  /* 0x7fffffde0200780c */ /* 0x000fe20003fc6070 */
[----:B------:R-:W-:Y:S01]  /*8400*/  VIADD R2, R246, 0xfffffffb ;  /* 0xfffffffbf6027836 */ /* 0x000fe20000000000 */
[----:B------:R-:W-:-:S02]  /*8410*/  ISETP.GE.U32.AND P3, PT, R3, 0x7fffffdf, PT ;  /* 0x7fffffdf0300780c */ /* 0x000fc40003f66070 */
[----:B------:R-:W-:Y:S01]  /*8420*/  ISETP.GE.U32.AND P5, PT, R0, 0x7fffffdd, PT ;  /* 0x7fffffdd0000780c */ /* 0x000fe20003fa6070 */
[-C--:B------:R-:W-:Y:S01]  /*8430*/  IMAD R0, R242, R247.reuse, RZ ;  /* 0x000000f7f2007224 */ /* 0x080fe200078e02ff */
[----:B------:R-:W-:Y:S01]  /*8440*/  LOP3.LUT R3, R6, 0x70, RZ, 0xc0, !PT ;  /* 0x0000007006037812 */ /* 0x000fe200078ec0ff */
[----:B------:R-:W-:Y:S01]  /*8450*/  IMAD R247, R243, R247, RZ ;  /* 0x000000f7f3f77224 */ /* 0x000fe200078e02ff */
[----:B------:R-:W-:Y:S01]  /*8460*/  ISETP.GE.U32.AND P0, PT, R4, 0x7fffffe0, PT ;  /* 0x7fffffe00400780c */ /* 0x000fe20003f06070 */
[----:B------:R-:W-:Y:S01]  /*8470*/  VIADD R4, R246, 0xfffffff7 ;  /* 0xfffffff7f6047836 */ /* 0x000fe20000000000 */
[----:B------:R-:W-:Y:S01]  /*8480*/  LEA R242, P1, R0, UR6, 0x2 ;  /* 0x0000000600f27c11 */ /* 0x000fe2000f8210ff */
[----:B------:R-:W-:Y:S01]  /*8490*/  IMAD R7, R250, 0x80, R3 ;  /* 0x00000080fa077824 */ /* 0x000fe200078e0203 */
[----:B------:R-:W-:Y:S01]  /*84a0*/  ISETP.GE.U32.AND P2, PT, R2, 0x7fffffdc, PT ;  /* 0x7fffffdc0200780c */ /* 0x000fe20003f46070 */
[----:B------:R-:W-:Y:S01]  /*84b0*/  VIADD R2, R246, 0xfffffffa ;  /* 0xfffffffaf6027836 */ /* 0x000fe20000000000 */
[----:B------:R-:W-:Y:S01]  /*84c0*/  LEA.HI.X.SX32 R243, R0, UR7, 0x2, P1 ;  /* 0x0000000700f37c11 */ /* 0x000fe200088f16ff */
[C---:B------:R-:W-:Y:S01]  /*84d0*/  VIADD R0, R246.reuse, 0xfffffff9 ;  /* 0xfffffff9f6007836 */ /* 0x040fe20000000000 */
[----:B------:R-:W-:Y:S01]  /*84e0*/  LEA R244, P1, R247, UR6, 0x2 ;  /* 0x00000006f7f47c11 */ /* 0x000fe2000f8210ff */
[----:B------:R-:W-:Y:S01]  /*84f0*/  VIADD R3, R246, 0xfffffff6 ;  /* 0xfffffff6f6037836 */ /* 0x000fe20000000000 */
[----:B------:R-:W-:Y:S01]  /*8500*/  LOP3.LUT R6, R7, 0x10, RZ, 0x3c, !PT ;  /* 0x0000001007067812 */ /* 0x000fe200078e3cff */
[----:B-1----:R-:W-:Y:S01]  /*8510*/  IMAD.WIDE R10, R240, 0x4, R242 ;  /* 0x00000004f00a7825 */ /* 0x002fe200078e02f2 */
[----:B------:R-:W-:Y:S01]  /*8520*/  LEA.HI.X.SX32 R245, R247, UR7, 0x2, P1 ;  /* 0x00000007f7f57c11 */ /* 0x000fe200088f16ff */
[----:B------:R-:W-:Y:S01]  /*8530*/  ULDC.64 UR6, c[0x0][0x208] ;  /* 0x0000820000067ab9 */ /* 0x000fe20000000a00 */
[----:B------:R-:W-:Y:S01]  /*8540*/  ISETP.GE.U32.AND P1, PT, R2, 0x7fffffdb, PT ;  /* 0x7fffffdb0200780c */ /* 0x000fe20003f26070 */
[----:B------:R-:W-:Y:S01]  /*8550*/  VIADD R2, R7, UR4 ;  /* 0x0000000407027c36 */ /* 0x000fe20008000000 */
[----:B------:R-:W-:Y:S01]  /*8560*/  ISETP.GE.U32.AND P4, PT, R0, 0x7fffffda, PT ;  /* 0x7fffffda0000780c */ /* 0x000fe20003f86070 */
[----:B------:R-:W-:Y:S01]  /*8570*/  VIADD R0, R246, 0xfffffff8 ;  /* 0xfffffff8f6007836 */ /* 0x000fe20000000000 */
[----:B------:R-:W-:Y:S01]  /*8580*/  LOP3.LUT R41, R41, 0x1f, RZ, 0xc0, !PT ;  /* 0x0000001f29297812 */ /* 0x000fe200078ec0ff */
[----:B------:R-:W-:Y:S01]  /*8590*/  IMAD.WIDE R144, R240, 0x4, R244 ;  /* 0x00000004f0907825 */ /* 0x000fe200078e02f4 */
[----:B------:R-:W-:Y:S01]  /*85a0*/  @!PT LDS RZ, [RZ] ;  /* 0x00000000fffff984 */ /* 0x000fe20000000800 */
[----:B------:R-:W-:Y:S01]  /*85b0*/  @!PT LDS RZ, [RZ] ;  /* 0x00000000fffff984 */ /* 0x000fe20000000800 */
[----:B------:R-:W-:Y:S01]  /*85c0*/  @!PT LDS RZ, [RZ] ;  /* 0x00000000fffff984 */ /* 0x000fe20000000800 */
[----:B------:R-:W-:Y:S04]  /*85d0*/  LDGSTS.E [R2+0x30000], desc[UR6][R242.64], !P0 ;  /* 0x30000000f2027fae */ /* 0x000fe8000c121846 */
[----:B------:R-:W-:Y:S01]  /*85e0*/  LDGSTS.E [R2+0x34000], desc[UR6][R244.64], !P0 ;  /* 0x34000000f4027fae */ /* 0x000fe2000c121846 */
[----:B------:R-:W-:Y:S01]  /*85f0*/  ISETP.GE.U32.AND P0, PT, R0, 0x7fffffd9, PT ;  /* 0x7fffffd90000780c */ /* 0x000fe20003f06070 */
[----:B------:R-:W-:-:S02]  /*8600*/  IMAD.SHL.U32 R0, R240, 0x2, RZ ;  /* 0x00000002f0007824 */ /* 0x000fc400078e00ff */
[----:B------:R-:W-:Y:S02]  /*8610*/  LDGSTS.E [R2+0x30004], desc[UR6][R10.64], !P3 ;  /* 0x300040000a027fae */ /* 0x000fe4000d921846 */
[----:B------:R-:W-:Y:S02]  /*8620*/  IMAD.WIDE R146, R0, 0x4, R242 ;  /* 0x0000000400927825 */ /* 0x000fe400078e02f2 */
[----:B------:R-:W-:Y:S01]  /*8630*/  LDGSTS.E [R2+0x34004], desc[UR6][R144.64], !P3 ;  /* 0x3400400090027fae */ /* 0x000fe2000d921846 */
[----:B------:R-:W-:Y:S01]  /*8640*/  ISETP.GE.U32.AND P3, PT, R4, 0x7fffffd8, PT ;  /* 0x7fffffd80400780c */ /* 0x000fe20003f66070 */
[----:B------:R-:W-:Y:S02]  /*8650*/  IMAD.WIDE R42, R0, 0x4, R244 ;  /* 0x00000004002a7825 */ /* 0x000fe400078e02f4 */
[----:B------:R-:W-:Y:S02]  /*8660*/  LDGSTS.E [R2+0x30008], desc[UR6][R146.64], !P6 ;  /* 0x3000800092027fae */ /* 0x000fe4000f121846 */
[----:B------:R-:W-:-:S02]  /*8670*/  IMAD R0, R240, 0x3, RZ ;  /* 0x00000003f0007824 */ /* 0x000fc400078e02ff */
[----:B------:R-:W-:Y:S01]  /*8680*/  LDGSTS.E [R2+0x34008], desc[UR6][R42.64], !P6 ;  /* 0x340080002a027fae */ /* 0x000fe2000f121846 */
[----:B------:R-:W-:Y:S01]  /*8690*/  ISETP.GE.U32.AND P6, PT, R3, 0x7fffffd7, PT ;  /* 0x7fffffd70300780c */ /* 0x000fe20003fc6070 */
[----:B------:R-:W-:Y:S02]  /*86a0*/  IMAD.SHL.U32 R3, R240, 0x4, RZ ;  /* 0x00000004f0037824 */ /* 0x000fe400078e00ff */
[----:B------:R-:W-:-:S04]  /*86b0*/  IMAD.WIDE R24, R0, 0x4, R242 ;  /* 0x0000000400187825 */ /* 0x000fc800078e02f2 */
[----:B------:R-:W-:Y:S01]  /*86c0*/  IMAD.WIDE R142, R0, 0x4, R244 ;  /* 0x00000004008e7825 */ /* 0x000fe200078e02f4 */
[----:B------:R-:W-:Y:S03]  /*86d0*/  LDGSTS.E [R2+0x3000c], desc[UR6][R24.64], !P5 ;  /* 0x3000c00018027fae */ /* 0x000fe6000e921846 */
[----:B------:R-:W-:Y:S01]  /*86e0*/  VIADD R4, R6, UR4 ;  /* 0x0000000406047c36 */ /* 0x000fe20008000000 */
[----:B------:R-:W-:Y:S01]  /*86f0*/  LDGSTS.E [R2+0x3400c], desc[UR6][R142.64], !P5 ;  /* 0x3400c0008e027fae */ /* 0x000fe2000e921846 */
[----:B------:R-:W-:Y:S01]  /*8700*/  IMAD.WIDE R46, R3, 0x4, R242 ;  /* 0x00000004032e7825 */ /* 0x000fe200078e02f2 */
[----:B------:R-:W-:Y:S02]  /*8710*/  LOP3.LUT R6, R7, 0x20, RZ, 0x3c, !PT ;  /* 0x0000002007067812 */ /* 0x000fe400078e3cff */
[----:B------:R-:W-:Y:S01]  /*8720*/  ISETP.GE.U32.AND P5, PT, R5, 0x7fffffd6, PT ;  /* 0x7fffffd60500780c */ /* 0x000fe20003fa6070 */
[----:B------:R-:W-:Y:S01]  /*8730*/  IMAD.WIDE R44, R3, 0x4, R244 ;  /* 0x00000004032c7825 */ /* 0x000fe200078e02f4 */
[----:B------:R1:W-:Y:S03]  /*8740*/  LDGSTS.E [R4+0x30000], desc[UR6][R46.64], !P2 ;  /* 0x300000002e047fae */ /* 0x0003e6000d121846 */
[----:B------:R-:W-:Y:S01]  /*8750*/  VIADD R3, R246, 0xfffffff4 ;  /* 0xfffffff4f6037836 */ /* 0x000fe20000000000 */
[----:B------:R2:W-:Y:S01]  /*8760*/  LDGSTS.E [R4+0x34000], desc[UR6][R44.64], !P2 ;  /* 0x340000002c047fae */ /* 0x0005e2000d121846 */
[----:B------:R-:W-:-:S02]  /*8770*/  IMAD R0, R240, 0x5, RZ ;  /* 0x00000005f0007824 */ /* 0x000fc400078e02ff */
[----:B------:R-:W-:Y:S01]  /*8780*/  VIADD R9, R6, UR4 ;  /* 0x0000000406097c36 */ /* 0x000fe20008000000 */
[----:B------:R-:W-:Y:S01]  /*8790*/  ISETP.GE.U32.AND P2, PT, R3, 0x7fffffd5, PT ;  /* 0x7fffffd50300780c */ /* 0x000fe20003f46070 */
[----:B------:R-:W-:Y:S01]  /*87a0*/  IMAD R3, R240, 0x6, RZ ;  /* 0x00000006f0037824 */ /* 0x000fe200078e02ff */
[----:B------:R1:W-:Y:S01]  /*87b0*/  STL.64 [R1+0x218], R46 ;  /* 0x0002182e01007387 */ /* 0x0003e20000100a00 */
[C---:B------:R-:W-:Y:S01]  /*87c0*/  IMAD.WIDE R138, R0.reuse, 0x4, R242 ;  /* 0x00000004008a7825 */ /* 0x040fe200078e02f2 */
[----:B------:R-:W-:Y:S02]  /*87d0*/  LOP3.LUT R6, R7, 0x30, RZ, 0x3c, !PT ;  /* 0x0000003007067812 */ /* 0x000fe400078e3cff */
[----:B------:R2:W-:Y:S01]  /*87e0*/  STL.64 [R1+0x210], R44 ;  /* 0x0002102c01007387 */ /* 0x0005e20000100a00 */
[----:B------:R-:W-:-:S03]  /*87f0*/  IMAD.WIDE R118, R0, 0x4, R244 ;  /* 0x0000000400767825 */ /* 0x000fc600078e02f4 */
[----:B------:R3:W-:Y:S01]  /*8800*/  LDGSTS.E [R4+0x30004], desc[UR6][R138.64], !P1 ;  /* 0x300040008a047fae */ /* 0x0007e2000c921846 */
[C---:B------:R-:W-:Y:S02]  /*8810*/  VIADD R0, R246.reuse, 0xfffffff2 ;  /* 0xfffffff2f6007836 */ /* 0x040fe40000000000 */
[----:B------:R-:W-:Y:S01]  /*8820*/  VIADD R5, R246, 0xfffffff3 ;  /* 0xfffffff3f6057836 */ /* 0x000fe20000000000 */
[----:B------:R4:W-:Y:S01]  /*8830*/  LDGSTS.E [R4+0x34004], desc[UR6][R118.64], !P1 ;  /* 0x3400400076047fae */ /* 0x0009e2000c921846 */
[----:B-1----:R-:W-:-:S03]  /*8840*/  IMAD.WIDE R46, R3, 0x4, R242 ;  /* 0x00000004032e7825 */ /* 0x002fc600078e02f2 */
[----:B------:R3:W-:Y:S01]  /*8850*/  STL.64 [R1+0x208], R138 ;  /* 0x0002088a01007387 */ /* 0x0007e20000100a00 */
[----:B--2---:R-:W-:Y:S01]  /*8860*/  IMAD.WIDE R44, R3, 0x4, R244 ;  /* 0x00000004032c7825 */ /* 0x004fe200078e02f4 */
[----:B------:R-:W-:Y:S02]  /*8870*/  ISETP.GE.U32.AND P1, PT, R5, 0x7fffffd4, PT ;  /* 0x7fffffd40500780c */ /* 0x000fe40003f26070 */
[----:B------:R1:W-:Y:S01]  /*8880*/  LDGSTS.E [R4+0x30008], desc[UR6][R46.64], !P4 ;  /* 0x300080002e047fae */ /* 0x0003e2000e121846 */
[----:B------:R-:W-:Y:S02]  /*8890*/  IMAD.SHL.U32 R3, R240, 0x8, RZ ;  /* 0x00000008f0037824 */ /* 0x000fe400078e00ff */
[----:B------:R-:W-:Y:S01]  /*88a0*/  VIADD R5, R246, 0xfffffff1 ;  /* 0xfffffff1f6057836 */ /* 0x000fe20000000000 */
[----:B------:R2:W-:Y:S01]  /*88b0*/  LDGSTS.E [R4+0x34008], desc[UR6][R44.64], !P4 ;  /* 0x340080002c047fae */ /* 0x0005e2000e121846 */
[----:B------:R-:W-:Y:S01]  /*88c0*/  ISETP.GE.U32.AND P4, PT, R0, 0x7fffffd3, PT ;  /* 0x7fffffd30000780c */ /* 0x000fe20003f86070 */
[----:B------:R-:W-:-:S02]  /*88d0*/  IMAD R0, R240, 0x7, RZ ;  /* 0x00000007f0007824 */ /* 0x000fc400078e02ff */
[----:B------:R4:W-:Y:S01]  /*88e0*/  STL.64 [R1+0x200], R118 ;  /* 0x0002007601007387 */ /* 0x0009e20000100a00 */
[----:B------:R-:W-:Y:S01]  /*88f0*/  VIADD R247, R6, UR4 ;  /* 0x0000000406f77c36 */ /* 0x000fe20008000000 */
[C---:B------:R-:W-:Y:S01]  /*8900*/  LOP3.LUT R6, R7.reuse, 0x40, RZ, 0x3c, !PT ;  /* 0x0000004007067812 */ /* 0x040fe200078e3cff */
[----:B---3--:R-:W-:Y:S01]  /*8910*/  IMAD.WIDE R138, R0, 0x4, R242 ;  /* 0x00000004008a7825 */ /* 0x008fe200078e02f2 */
[----:B------:R1:W-:Y:S03]  /*8920*/  STL.64 [R1+0x1f8], R46 ;  /* 0x0001f82e01007387 */ /* 0x0003e60000100a00 */
[----:B------:R-:W-:Y:S01]  /*8930*/  VIADD R248, R6, UR4 ;  /* 0x0000000406f87c36 */ /* 0x000fe20008000000 */
[----:B------:R2:W-:Y:S01]  /*8940*/  STL.64 [R1+0x1f0], R44 ;  /* 0x0001f02c01007387 */ /* 0x0005e20000100a00 */
[----:B------:R-:W-:Y:S01]  /*8950*/  LOP3.LUT R6, R7, 0x50, RZ, 0x3c, !PT ;  /* 0x0000005007067812 */ /* 0x000fe200078e3cff */
[----:B----4-:R-:W-:-:S02]  /*8960*/  IMAD.WIDE R118, R0, 0x4, R244 ;  /* 0x0000000400767825 */ /* 0x010fc400078e02f4 */
[----:B------:R3:W-:Y:S02]  /*8970*/  LDGSTS.E [R4+0x3000c], desc[UR6][R138.64], !P0 ;  /* 0x3000c0008a047fae */ /* 0x0007e4000c121846 */
[----:B-1----:R-:W-:Y:S02]  /*8980*/  IMAD.WIDE R46, R3, 0x4, R242 ;  /* 0x00000004032e7825 */ /* 0x002fe400078e02f2 */
[----:B------:R1:W-:Y:S01]  /*8990*/  LDGSTS.E [R4+0x3400c], desc[UR6][R118.64], !P0 ;  /* 0x3400c00076047fae */ /* 0x0003e2000c121846 */
[----:B------:R-:W-:Y:S01]  /*89a0*/  ISETP.GE.U32.AND P0, PT, R5, 0x7fffffd2, PT ;  /* 0x7fffffd20500780c */ /* 0x000fe20003f06070 */
[----:B--2---:R-:W-:Y:S02]  /*89b0*/  IMAD.WIDE R44, R3, 0x4, R244 ;  /* 0x00000004032c7825 */ /* 0x004fe400078e02f4 */
[----:B------:R2:W-:Y:S02]  /*89c0*/  LDGSTS.E [R9+0x30000], desc[UR6][R46.64], !P3 ;  /* 0x300000002e097fae */ /* 0x0005e4000d921846 */
[----:B------:R-:W-:-:S02]  /*89d0*/  VIADD R3, R246, 0xfffffff0 ;  /* 0xfffffff0f6037836 */ /* 0x000fc40000000000 */
[----:B------:R4:W-:Y:S01]  /*89e0*/  LDGSTS.E [R9+0x34000], desc[UR6][R44.64], !P3 ;  /* 0x340000002c097fae */ /* 0x0009e2000d921846 */
[----:B------:R-:W-:Y:S02]  /*89f0*/  IMAD R0, R240, 0x9, RZ ;  /* 0x00000009f0007824 */ /* 0x000fe400078e02ff */
[----:B------:R-:W-:Y:S01]  /*8a00*/  VIADD R5, R246, 0xffffffef ;  /* 0xffffffeff6057836 */ /* 0x000fe20000000000 */
[----:B------:R-:W-:Y:S01]  /*8a10*/  ISETP.GE.U32.AND P3, PT, R3, 0x7fffffd1, PT ;  /* 0x7fffffd10300780c */ /* 0x000fe20003f66070 */
[----:B------:R-:W-:Y:S01]  /*8a20*/  IMAD R3, R240, 0xa, RZ ;  /* 0x0000000af0037824 */ /* 0x000fe200078e02ff */
[----:B------:R3:W-:Y:S01]  /*8a30*/  STL.64 [R1+0x1e8], R138 ;  /* 0x0001e88a01007387 */ /* 0x0007e20000100a00 */
[----:B------:R-:W-:Y:S02]  /*8a40*/  VIADD R249, R6, UR4 ;  /* 0x0000000406f97c36 */ /* 0x000fe40008000000 */
[----:B------:R-:W-:Y:S01]  /*8a50*/  VIADD R6, R246, 0x1f ;  /* 0x0000001ff6067836 */ /* 0x000fe20000000000 */
[----:B------:R1:W-:Y:S04]  /*8a60*/  STL.64 [R1+0x1e0], R118 ;  /* 0x0001e07601007387 */ /* 0x0003e80000100a00 */
[----:B------:R2:W-:Y:S01]  /*8a70*/  STL.64 [R1+0x1d8], R46 ;  /* 0x0001d82e01007387 */ /* 0x0005e20000100a00 */
[----:B---3--:R-:W-:-:S03]  /*8a80*/  IMAD.WIDE R138, R0, 0x4, R242 ;  /* 0x00000004008a7825 */ /* 0x008fc600078e02f2 */
[----:B------:R4:W-:Y:S01]  /*8a90*/  STL.64 [R1+0x1d0], R44 ;  /* 0x0001d02c01007387 */ /* 0x0009e20000100a00 */
[----:B-1----:R-:W-:-:S03]  /*8aa0*/  IMAD.WIDE R118, R0, 0x4, R244 ;  /* 0x0000000400767825 */ /* 0x002fc600078e02f4 */
[----:B------:R1:W-:Y:S01]  /*8ab0*/  LDGSTS.E [R9+0x30004], desc[UR6][R138.64], !P6 ;  /* 0x300040008a097fae */ /* 0x0003e2000f121846 */
[----:B--2---:R-:W-:-:S03]  /*8ac0*/  IMAD.WIDE R46, R3, 0x4, R242 ;  /* 0x00000004032e7825 */ /* 0x004fc600078e02f2 */
[----:B------:R2:W-:Y:S01]  /*8ad0*/  LDGSTS.E [R9+0x34004], desc[UR6][R118.64], !P6 ;  /* 0x3400400076097fae */ /* 0x0005e2000f121846 */
[----:B------:R-:W-:Y:S01]  /*8ae0*/  ISETP.GE.U32.AND P6, PT, R5, 0x7fffffd0, PT ;  /* 0x7fffffd00500780c */ /* 0x000fe20003fc6070 */
[----:B------:R-:W-:Y:S02]  /*8af0*/  VIADD R0, R246, 0xffffffee ;  /* 0xffffffeef6007836 */ /* 0x000fe40000000000 */
[----:B------:R3:W-:Y:S01]  /*8b00*/  LDGSTS.E [R9+0x30008], desc[UR6][R46.64], !P5 ;  /* 0x300080002e097fae */ /* 0x0007e2000e921846 */
[----:B----4-:R-:W-:-:S03]  /*8b10*/  IMAD.WIDE R44, R3, 0x4, R244 ;  /* 0x00000004032c7825 */ /* 0x010fc600078e02f4 */
[----:B------:R1:W-:Y:S01]  /*8b20*/  STL.64 [R1+0x1c8], R138 ;  /* 0x0001c88a01007387 */ /* 0x0003e20000100a00 */
[----:B------:R-:W-:Y:S02]  /*8b30*/  IMAD R3, R240, 0xc, RZ ;  /* 0x0000000cf0037824 */ /* 0x000fe400078e02ff */
[----:B------:R-:W-:Y:S01]  /*8b40*/  VIADD R5, R246, 0xffffffed ;  /* 0xffffffedf6057836 */ /* 0x000fe20000000000 */
[----:B------:R4:W-:Y:S01]  /*8b50*/  LDGSTS.E [R9+0x34008], desc[UR6][R44.64], !P5 ;  /* 0x340080002c097fae */ /* 0x0009e2000e921846 */
[----:B------:R-:W-:Y:S01]  /*8b60*/  ISETP.GE.U32.AND P5, PT, R0, 0x7fffffcf, PT ;  /* 0x7fffffcf0000780c */ /* 0x000fe20003fa6070 */
[----:B------:R-:W-:Y:S02]  /*8b70*/  IMAD R0, R240, 0xb, RZ ;  /* 0x0000000bf0007824 */ /* 0x000fe400078e02ff */
[----:B------:R2:W-:Y:S02]  /*8b80*/  STL.64 [R1+0x1c0], R118 ;  /* 0x0001c07601007387 */ /* 0x0005e40000100a00 */
[----:B-1----:R-:W-:-:S02]  /*8b90*/  IMAD.WIDE R138, R0, 0x4, R242 ;  /* 0x00000004008a7825 */ /* 0x002fc400078e02f2 */
[----:B------:R3:W-:Y:S04]  /*8ba0*/  STL.64 [R1+0x1b8], R46 ;  /* 0x0001b82e01007387 */ /* 0x0007e80000100a00 */
[----:B------:R4:W-:Y:S01]  /*8bb0*/  STL.64 [R1+0x1b0], R44 ;  /* 0x0001b02c01007387 */ /* 0x0009e20000100a00 */
[----:B--2---:R-:W-:-:S03]  /*8bc0*/  IMAD.WIDE R118, R0, 0x4, R244 ;  /* 0x0000000400767825 */ /* 0x004fc600078e02f4 */
[----:B------:R-:W-:Y:S01]  /*8bd0*/  LDGSTS.E [R9+0x3000c], desc[UR6][R138.64], !P2 ;  /* 0x3000c0008a097fae */ /* 0x000fe2000d121846 */
[----:B------:R-:W-:-:S03]  /*8be0*/  IMAD R0, R240, 0xd, RZ ;  /* 0x0000000df0007824 */ /* 0x000fc600078e02ff */
[----:B------:R1:W-:Y:S01]  /*8bf0*/  LDGSTS.E [R9+0x3400c], desc[UR6][R118.64], !P2 ;  /* 0x3400c00076097fae */ /* 0x0003e2000d121846 */
[----:B---3--:R-:W-:Y:S01]  /*8c00*/  IMAD.WIDE R46, R3, 0x4, R242 ;  /* 0x00000004032e7825 */ /* 0x008fe200078e02f2 */
[----:B------:R-:W-:Y:S02]  /*8c10*/  ISETP.GE.U32.AND P2, PT, R5, 0x7fffffce, PT ;  /* 0x7fffffce0500780c */ /* 0x000fe40003f46070 */
[----:B------:R-:W-:Y:S01]  /*8c20*/  STL.64 [R1+0x1a8], R138 ;  /* 0x0001a88a01007387 */ /* 0x000fe20000100a00 */
[----:B----4-:R-:W-:-:S03]  /*8c30*/  IMAD.WIDE R44, R3, 0x4, R244 ;  /* 0x00000004032c7825 */ /* 0x010fc600078e02f4 */
[----:B------:R2:W-:Y:S01]  /*8c40*/  LDGSTS.E [R247+0x30000], desc[UR6][R46.64], !P1 ;  /* 0x300000002ef77fae */ /* 0x0005e2000c921846 */
[C---:B------:R-:W-:Y:S02]  /*8c50*/  VIADD R3, R246.reuse, 0xffffffec ;  /* 0xffffffecf6037836 */ /* 0x040fe40000000000 */
[----:B------:R-:W-:Y:S01]  /*8c60*/  VIADD R5, R246, 0xffffffeb ;  /* 0xffffffebf6057836 */ /* 0x000fe20000000000 */
[----:B------:R3:W-:Y:S02]  /*8c70*/  LDGSTS.E [R247+0x34000], desc[UR6][R44.64], !P1 ;  /* 0x340000002cf77fae */ /* 0x0007e4000c921846 */
[----:B------:R-:W-:Y:S01]  /*8c80*/  ISETP.GE.U32.AND P1, PT, R3, 0x7fffffcd, PT ;  /* 0x7fffffcd0300780c */ /* 0x000fe20003f26070 */
[----:B------:R-:W-:Y:S01]  /*8c90*/  IMAD R3, R240, 0xe, RZ ;  /* 0x0000000ef0037824 */ /* 0x000fe200078e02ff */
[----:B------:R1:W-:Y:S04]  /*8ca0*/  STL.64 [R1+0x1a0], R118 ;  /* 0x0001a07601007387 */ /* 0x0003e80000100a00 */
[----:B------:R2:W-:Y:S04]  /*8cb0*/  STL.64 [R1+0x198], R46 ;  /* 0x0001982e01007387 */ /* 0x0005e80000100a00 */
[----:B------:R4:W-:Y:S01]  /*8cc0*/  STL.64 [R1+0x1800], R8 ;  /* 0x0018000801007387 */ /* 0x0009e20000100a00 */
[----:B-1----:R-:W-:-:S03]  /*8cd0*/  IMAD.WIDE R118, R0, 0x4, R242 ;  /* 0x0000000400767825 */ /* 0x002fc600078e02f2 */
[----:B------:R3:W-:Y:S01]  /*8ce0*/  STL.64 [R1+0x190], R44 ;  /* 0x0001902c01007387 */ /* 0x0007e20000100a00 */
[----:B--2---:R-:W-:-:S03]  /*8cf0*/  IMAD.WIDE R46, R0, 0x4, R244 ;  /* 0x00000004002e7825 */ /* 0x004fc600078e02f4 */
[----:B------:R1:W-:Y:S01]  /*8d00*/  LDGSTS.E [R247+0x30004], desc[UR6][R118.64], !P4 ;  /* 0x3000400076f77fae */ /* 0x0003e2000e121846 */
[----:B----4-:R-:W-:-:S03]  /*8d10*/  IMAD.WIDE R8, R3, 0x4, R244 ;  /* 0x0000000403087825 */ /* 0x010fc600078e02f4 */
[----:B------:R2:W-:Y:S01]  /*8d20*/  LDGSTS.E [R247+0x34004], desc[UR6][R46.64], !P4 ;  /* 0x340040002ef77fae */ /* 0x0005e2000e121846 */
[----:B------:R-:W-:Y:S01]  /*8d30*/  ISETP.GE.U32.AND P4, PT, R5, 0x7fffffcc, PT ;  /* 0x7fffffcc0500780c */ /* 0x000fe20003f86070 */
[----:B------:R-:W-:Y:S02]  /*8d40*/  VIADD R0, R246, 0xffffffea ;  /* 0xffffffeaf6007836 */ /* 0x000fe40000000000 */
[----:B------:R1:W-:Y:S01]  /*8d50*/  STL.64 [R1+0x188], R118 ;  /* 0x0001887601007387 */ /* 0x0003e20000100a00 */
[----:B---3--:R-:W-:-:S03]  /*8d60*/  IMAD.WIDE R44, R3, 0x4, R242 ;  /* 0x00000004032c7825 */ /* 0x008fc600078e02f2 */
[----:B------:R2:W-:Y:S01]  /*8d70*/  STL.64 [R1+0x180], R46 ;  /* 0x0001802e01007387 */ /* 0x0005e20000100a00 */
[----:B------:R-:W-:Y:S02]  /*8d80*/  IMAD.SHL.U32 R3, R240, 0x10, RZ ;  /* 0x00000010f0037824 */ /* 0x000fe400078e00ff */
[----:B------:R-:W-:Y:S01]  /*8d90*/  VIADD R5, R246, 0xffffffe9 ;  /* 0xffffffe9f6057836 */ /* 0x000fe20000000000 */
[----:B------:R3:W-:Y:S04]  /*8da0*/  LDGSTS.E [R247+0x30008], desc[UR6][R44.64], !P0 ;  /* 0x300080002cf77fae */ /* 0x0007e8000c121846 */
[----:B------:R4:W-:Y:S01]  /*8db0*/  LDGSTS.E [R247+0x34008], desc[UR6][R8.64], !P0 ;  /* 0x3400800008f77fae */ /* 0x0009e2000c121846 */
[----:B------:R-:W-:Y:S01]  /*8dc0*/  ISETP.GE.U32.AND P0, PT, R0, 0x7fffffcb, PT ;  /* 0x7fffffcb0000780c */ /* 0x000fe20003f06070 */
[----:B------:R-:W-:-:S02]  /*8dd0*/  IMAD R0, R240, 0xf, RZ ;  /* 0x0000000ff0007824 */ /* 0x000fc400078e02ff */
[----:B------:R3:W-:Y:S02]  /*8de0*/  STL.64 [R1+0x178], R44 ;  /* 0x0001782c01007387 */ /* 0x0007e40000100a00 */
[C---:B-1----:R-:W-:Y:S02]  /*8df0*/  IMAD.WIDE R118, R0.reuse, 0x4, R242 ;  /* 0x0000000400767825 */ /* 0x042fe400078e02f2 */
[----:B------:R4:W-:Y:S02]  /*8e00*/  STL.64 [R1+0x170], R8 ;  /* 0x0001700801007387 */ /* 0x0009e40000100a00 */
[----:B--2---:R-:W-:Y:S02]  /*8e10*/  IMAD.WIDE R46, R0, 0x4, R244 ;  /* 0x00000004002e7825 */ /* 0x004fe400078e02f4 */
[----:B------:R1:W-:Y:S02]  /*8e20*/  LDGSTS.E [R247+0x3000c], desc[UR6][R118.64], !P3 ;  /* 0x3000c00076f77fae */ /* 0x0003e4000d921846 */
[----:B------:R-:W-:-:S02]  /*8e30*/  IMAD R0, R240, 0x11, RZ ;  /* 0x00000011f0007824 */ /* 0x000fc400078e02ff */
[----:B---3--:R-:W-:Y:S01]  /*8e40*/  IMAD.WIDE R44, R3, 0x4, R242 ;  /* 0x00000004032c7825 */ /* 0x008fe200078e02f2 */
[----:B------:R2:W-:Y:S01]  /*8e50*/  LDGSTS.E [R247+0x3400c], desc[UR6][R46.64], !P3 ;  /* 0x3400c0002ef77fae */ /* 0x0005e2000d921846 */
[----:B------:R-:W-:Y:S02]  /*8e60*/  ISETP.GE.U32.AND P3, PT, R5, 0x7fffffca, PT ;  /* 0x7fffffca0500780c */ /* 0x000fe40003f66070 */
[----:B----4-:R-:W-:Y:S01]  /*8e70*/  IMAD.WIDE R8, R3, 0x4, R244 ;  /* 0x0000000403087825 */ /* 0x010fe200078e02f4 */
[----:B------:R3:W-:Y:S03]  /*8e80*/  LDGSTS.E [R248+0x30000], desc[UR6][R44.64], !P6 ;  /* 0x300000002cf87fae */ /* 0x0007e6000f121846 */
[C---:B------:R-:W-:Y:S01]  /*8e90*/  VIADD R3, R246.reuse, 0xffffffe8 ;  /* 0xffffffe8f6037836 */ /* 0x040fe20000000000 */
[----:B------:R4:W-:Y:S01]  /*8ea0*/  LDGSTS.E [R248+0x34000], desc[UR6][R8.64], !P6 ;  /* 0x3400000008f87fae */ /* 0x0009e2000f121846 */
[----:B------:R-:W-:-:S03]  /*8eb0*/  VIADD R5, R246, 0xffffffe7 ;  /* 0xffffffe7f6057836 */ /* 0x000fc60000000000 */
        /* <DEDUP_REMOVED lines=9> */
[----:B---3--:R-:W-:-:S03]  /*8f50*/  IMAD.WIDE R44, R3, 0x4, R242 ;  /* 0x00000004032c7825 */ /* 0x008fc600078e02f2 */
        /* <DEDUP_REMOVED lines=16> */
[----:B------:R1:W-:Y:S01]  /*9060*/  LDGSTS.E [R248+0x3000c], desc[UR6][R118.64], !P1 ;  /* 0x3000c00076f87fae */ /* 0x0003e2000c921846 */
[----:B------:R-:W-:-:S03]  /*9070*/  IMAD R0, R240, 0x15, RZ ;  /* 0x00000015f0007824 */ /* 0x000fc600078e02ff */
[----:B------:R2:W-:Y:S01]  /*9080*/  LDGSTS.E [R248+0x3400c], desc[UR6][R46.64], !P1 ;  /* 0x3400c0002ef87fae */ /* 0x0005e2000c921846 */
[----:B---3--:R-:W-:Y:S01]  /*9090*/  IMAD.WIDE R44, R3, 0x4, R242 ;  /* 0x00000004032c7825 */ /* 0x008fe200078e02f2 */
[----:B------:R-:W-:Y:S02]  /*90a0*/  ISETP.GE.U32.AND P1, PT, R5, 0x7fffffc6, PT ;  /* 0x7fffffc60500780c */ /* 0x000fe40003f26070 */
[----:B------:R1:W-:Y:S01]  /*90b0*/  STL.64 [R1+0x128], R118 ;  /* 0x0001287601007387 */ /* 0x0003e20000100a00 */
[----:B----4-:R-:W-:-:S03]  /*90c0*/  IMAD.WIDE R8, R3, 0x4, R244 ;  /* 0x0000000403087825 */ /* 0x010fc600078e02f4 */
[----:B------:R3:W-:Y:S01]  /*90d0*/  LDGSTS.E [R249+0x30000], desc[UR6][R44.64], !P4 ;  /* 0x300000002cf97fae */ /* 0x0007e2000e121846 */
[C---:B------:R-:W-:Y:S02]  /*90e0*/  VIADD R3, R246.reuse, 0xffffffe4 ;  /* 0xffffffe4f6037836 */ /* 0x040fe40000000000 */
[----:B------:R-:W-:Y:S01]  /*90f0*/  VIADD R5, R246, 0xffffffe3 ;  /* 0xffffffe3f6057836 */ /* 0x000fe20000000000 */
[----:B------:R4:W-:Y:S02]  /*9100*/  LDGSTS.E [R249+0x34000], desc[UR6][R8.64], !P4 ;  /* 0x3400000008f97fae */ /* 0x0009e4000e121846 */
[----:B------:R-:W-:Y:S01]  /*9110*/  ISETP.GE.U32.AND P4, PT, R3, 0x7fffffc5, PT ;  /* 0x7fffffc50300780c */ /* 0x000fe20003f86070 */
[----:B------:R-:W-:Y:S01]  /*9120*/  IMAD R3, R240, 0x16, RZ ;  /* 0x00000016f0037824 */ /* 0x000fe200078e02ff */
[----:B------:R2:W-:Y:S01]  /*9130*/  STL.64 [R1+0x120], R46 ;  /* 0x0001202e01007387 */ /* 0x0005e20000100a00 */
[----:B-1----:R-:W-:-:S03]  /*9140*/  IMAD.WIDE R118, R0, 0x4, R242 ;  /* 0x0000000400767825 */ /* 0x002fc600078e02f2 */
[----:B------:R3:W-:Y:S04]  /*9150*/  STL.64 [R1+0x118], R44 ;  /* 0x0001182c01007387 */ /* 0x0007e80000100a00 */
[----:B------:R4:W-:Y:S01]  /*9160*/  STL.64 [R1+0x110], R8 ;  /* 0x0001100801007387 */ /* 0x0009e20000100a00 */
[----:B--2---:R-:W-:-:S03]  /*9170*/  IMAD.WIDE R46, R0, 0x4, R244 ;  /* 0x00000004002e7825 */ /* 0x004fc600078e02f4 */
[----:B------:R1:W-:Y:S01]  /*9180*/  STL.64 [R1+0x108], R118 ;  /* 0x0001087601007387 */ /* 0x0003e20000100a00 */
[----:B---3--:R-:W-:-:S03]  /*9190*/  IMAD.WIDE R44, R3, 0x4, R242 ;  /* 0x00000004032c7825 */ /* 0x008fc600078e02f2 */
[----:B------:R1:W-:Y:S01]  /*91a0*/  LDGSTS.E [R249+0x30004], desc[UR6][R118.64], !P0 ;  /* 0x3000400076f97fae */ /* 0x0003e2000c121846 */
[----:B----4-:R-:W-:-:S03]  /*91b0*/  IMAD.WIDE R8, R3, 0x4, R244 ;  /* 0x0000000403087825 */ /* 0x010fc600078e02f4 */
[----:B------:R2:W-:Y:S01]  /*91c0*/  STL.64 [R1+0x100], R46 ;  /* 0x0001002e01007387 */ /* 0x0005e20000100a00 */
[----:B------:R-:W-:-:S03]  /*91d0*/  IMAD R3, R240, 0x17, RZ ;  /* 0x00000017f0037824 */ /* 0x000fc600078e02ff */
[----:B------:R2:W-:Y:S01]  /*91e0*/  LDGSTS.E [R249+0x34004], desc[UR6][R46.64], !P0 ;  /* 0x340040002ef97fae */ /* 0x0005e2000c121846 */
[----:B------:R-:W-:Y:S01]  /*91f0*/  VIADD R0, R246, 0xffffffe2 ;  /* 0xffffffe2f6007836 */ /* 0x000fe20000000000 */
[----:B------:R-:W-:Y:S01]  /*9200*/  ISETP.GE.U32.AND P0, PT, R5, 0x7fffffc4, PT ;  /* 0x7fffffc40500780c */ /* 0x000fe20003f06070 */
[----:B------:R-:W-:Y:S01]  /*9210*/  IMAD R5, R240, 0x18, RZ ;  /* 0x00000018f0057824 */ /* 0x000fe200078e02ff */
[----:B------:R3:W-:Y:S03]  /*9220*/  STL.64 [R1+0xf8], R44 ;  /* 0x0000f82c01007387 */ /* 0x0007e60000100a00 */
[C---:B------:R-:W-:Y:S01]  /*9230*/  IMAD.WIDE R138, R5.reuse, 0x4, R242 ;  /* 0x00000004058a7825 */ /* 0x040fe200078e02f2 */
[----:B------:R3:W-:Y:S03]  /*9240*/  LDGSTS.E [R249+0x30008], desc[UR6][R44.64], !P3 ;  /* 0x300080002cf97fae */ /* 0x0007e6000d921846 */
[----:B-1----:R-:W-:Y:S01]  /*9250*/  IMAD.WIDE R118, R5, 0x4, R244 ;  /* 0x0000000405767825 */ /* 0x002fe200078e02f4 */
[----:B------:R1:W-:Y:S03]  /*9260*/  STL.64 [R1+0xf0], R8 ;  /* 0x0000f00801007387 */ /* 0x0003e60000100a00 */
[----:B--2---:R-:W-:Y:S01]  /*9270*/  IMAD.WIDE R46, R3, 0x4, R242 ;  /* 0x00000004032e7825 */ /* 0x004fe200078e02f2 */
[----:B------:R1:W-:Y:S01]  /*9280*/  LDGSTS.E [R249+0x34008], desc[UR6][R8.64], !P3 ;  /* 0x3400800008f97fae */ /* 0x0003e2000d921846 */
[----:B------:R-:W-:-:S02]  /*9290*/  ISETP.GE.U32.AND P3, PT, R0, 0x7fffffc3, PT ;  /* 0x7fffffc30000780c */ /* 0x000fc40003f66070 */
[----:B------:R-:W-:Y:S01]  /*92a0*/  VIADD R0, R246, 0xffffffe0 ;  /* 0xffffffe0f6007836 */ /* 0x000fe20000000000 */
[----:B------:R2:W-:Y:S01]  /*92b0*/  LDGSTS.E [R249+0x3000c], desc[UR6][R46.64], !P6 ;  /* 0x3000c0002ef97fae */ /* 0x0005e2000f121846 */
[----:B---3--:R-:W-:-:S03]  /*92c0*/  IMAD.WIDE R44, R3, 0x4, R244 ;  /* 0x00000004032c7825 */ /* 0x008fc600078e02f4 */
[----:B------:R-:W-:Y:S01]  /*92d0*/  STL [R1+0x1244], R6 ;  /* 0x0012440601007387 */ /* 0x000fe20000100800 */
[----:B-1----:R-:W-:-:S03]  /*92e0*/  LOP3.LUT R9, R7, 0x60, RZ, 0x3c, !PT ;  /* 0x0000006007097812 */ /* 0x002fc600078e3cff */
[----:B------:R1:W-:Y:S01]  /*92f0*/  LDGSTS.E [R249+0x3400c], desc[UR6][R44.64], !P6 ;  /* 0x3400c0002cf97fae */ /* 0x0003e2000f121846 */
[----:B------:R-:W-:Y:S01]  /*9300*/  ISETP.GE.AND P6, PT, R41, R0, PT ;  /* 0x000000002900720c */ /* 0x000fe20003fc6270 */
[----:B------:R-:W3:Y:S01]  /*9310*/  LDC R8, c[0x0][0x230] ;  /* 0x00008c00ff087b82 */ /* 0x000ee20000000800 */
[----:B------:R-:W-:Y:S01]  /*9320*/  LOP3.LUT R7, R7, 0x70, RZ, 0x3c, !PT ;  /* 0x0000007007077812 */ /* 0x000fe200078e3cff */
[----:B------:R-:W-:Y:S01]  /*9330*/  VIADD R250, R9, UR4 ;  /* 0x0000000409fa7c36 */ /* 0x000fe20008000000 */
[----:B------:R2:W-:Y:S01]  /*9340*/  STL.64 [R1+0xe8], R46 ;  /* 0x0000e82e01007387 */ /* 0x0005e20000100a00 */
[----:B------:R-:W-:Y:S02]  /*9350*/  SEL R5, RZ, 0x4, P6 ;  /* 0x00000004ff057807 */ /* 0x000fe40003000000 */
[----:B------:R-:W-:Y:S01]  /*9360*/  ISETP.GE.AND P6, PT, R41, R246, PT ;  /* 0x000000f62900720c */ /* 0x000fe20003fc6270 */
[----:B------:R-:W-:Y:S01]  /*9370*/  LDGSTS.E [R250+0x30000], desc[UR6][R138.64], !P5 ;  /* 0x300000008afa7fae */ /* 0x000fe2000e921846 */
[----:B------:R-:W-:-:S03]  /*9380*/  VIADD R246, R7, UR4 ;  /* 0x0000000407f67c36 */ /* 0x000fc60008000000 */
[----:B------:R-:W-:Y:S01]  /*9390*/  LDGSTS.E [R250+0x34000], desc[UR6][R118.64], !P5 ;  /* 0x3400000076fa7fae */ /* 0x000fe2000e921846 */
[----:B------:R-:W-:-:S03]  /*93a0*/  ISETP.GT.AND P5, PT, R6, 0x1f, PT ;  /* 0x0000001f0600780c */ /* 0x000fc60003fa4270 */
[----:B------:R1:W-:Y:S01]  /*93b0*/  STL.64 [R1+0xe0], R44 ;  /* 0x0000e02c01007387 */ /* 0x0003e20000100a00 */
[----:B--2---:R-:W-:Y:S01]  /*93c0*/  IMAD.WIDE R46, R251, 0x4, R242 ;  /* 0x00000004fb2e7825 */ /* 0x004fe200078e02f2 */
[----:B------:R-:W-:Y:S02]  /*93d0*/  SEL R3, RZ, 0x4, !P5 ;  /* 0x00000004ff037807 */ /* 0x000fe40006800000 */
[----:B------:R-:W-:Y:S01]  /*93e0*/  STL.64 [R1+0xd8], R138 ;  /* 0x0000d88a01007387 */ /* 0x000fe20000100a00 */
[----:B------:R-:W-:Y:S01]  /*93f0*/  ISETP.GE.U32.AND P5, PT, R0, 0x7fffffc1, PT ;  /* 0x7fffffc10000780c */ /* 0x000fe20003fa6070 */
[----:B------:R-:W-:Y:S01]  /*9400*/  IMAD R0, R240, 0x1a, RZ ;  /* 0x0000001af0007824 */ /* 0x000fe200078e02ff */
[----:B------:R-:W-:Y:S01]  /*9410*/  SEL R3, R3, RZ, !P6 ;  /* 0x000000ff03037207 */ /* 0x000fe20007000000 */
[----:B------:R-:W-:Y:S01]  /*9420*/  STL.64 [R1+0xd0], R118 ;  /* 0x0000d07601007387 */ /* 0x000fe20000100a00 */
[----:B------:R-:W-:Y:S01]  /*9430*/  ISETP.GT.AND P6, PT, R6, 0x3f, PT ;  /* 0x0000003f0600780c */ /* 0x000fe20003fc4270 */
[--C-:B------:R-:W-:Y:S01]  /*9440*/  IMAD.WIDE R40, R0, 0x4, R244.reuse ;  /* 0x0000000400287825 */ /* 0x100fe200078e02f4 */
[----:B------:R-:W2:Y:S01]  /*9450*/  LDC R6, c[0x0][0x230] ;  /* 0x00008c00ff067b82 */ /* 0x000ea20000000800 */
[----:B------:R-:W-:Y:S02]  /*9460*/  STL.64 [R1+0x1808], R248 ;  /* 0x001808f801007387 */ /* 0x000fe40000100a00 */
[----:B-1----:R-:W-:-:S02]  /*9470*/  IMAD.WIDE R44, R251, 0x4, R244 ;  /* 0x00000004fb2c7825 */ /* 0x002fc400078e02f4 */
[----:B------:R-:W-:Y:S03]  /*9480*/  STL.64 [R1+0xc8], R46 ;  /* 0x0000c82e01007387 */ /* 0x000fe60000100a00 */
[----:B------:R-:W1:Y:S01]  /*9490*/  LDC R251, c[0x0][0x230] ;  /* 0x00008c00fffb7b82 */ /* 0x000e620000000800 */
[----:B------:R-:W-:Y:S04]  /*94a0*/  LDGSTS.E [R250+0x30004], desc[UR6][R46.64], !P2 ;  /* 0x300040002efa7fae */ /* 0x000fe8000d121846 */
[----:B------:R4:W-:Y:S04]  /*94b0*/  STL.64 [R1+0xc0], R44 ;  /* 0x0000c02c01007387 */ /* 0x0009e80000100a00 */
[----:B------:R4:W-:Y:S01]  /*94c0*/  LDGSTS.E [R250+0x34004], desc[UR6][R44.64], !P2 ;  /* 0x340040002cfa7fae */ /* 0x0009e2000d121846 */
[----:B------:R-:W-:-:S02]  /*94d0*/  ISETP.GE.U32.AND P2, PT, R252, 0x7fffffc2, PT ;  /* 0x7fffffc2fc00780c */ /* 0x000fc40003f46070 */
[----:B------:R-:W2:Y:S01]  /*94e0*/  LDC R252, c[0x0][0x230] ;  /* 0x00008c00fffc7b82 */ /* 0x000ea20000000800 */
[----:B----4-:R-:W-:Y:S01]  /*94f0*/  IMAD.WIDE R44, R0, 0x4, R242 ;  /* 0x00000004002c7825 */ /* 0x010fe200078e02f2 */
[----:B------:R-:W-:Y:S02]  /*9500*/  SEL R0, R5, RZ, P6 ;  /* 0x000000ff05007207 */ /* 0x000fe40003000000 */
[----:B------:R-:W-:Y:S01]  /*9510*/  ISETP.NE.U32.AND P6, PT, R3, RZ, PT ;  /* 0x000000ff0300720c */ /* 0x000fe20003fc5070 */
[----:B------:R-:W-:Y:S01]  /*9520*/  IMAD R3, R240, 0x1c, RZ ;  /* 0x0000001cf0037824 */ /* 0x000fe200078e02ff */
[----:B------:R4:W-:Y:S01]  /*9530*/  LDGSTS.E [R250+0x30008], desc[UR6][R44.64], !P1 ;  /* 0x300080002cfa7fae */ /* 0x0009e2000c921846 */
[----:B---3--:R-:W-:Y:S02]  /*9540*/  VIADD R5, R8, 0xffffffdf ;  /* 0xffffffdf08057836 */ /* 0x008fe40000000000 */
[----:B------:R-:W-:Y:S01]  /*9550*/  IMAD.WIDE R8, R3, 0x4, R244 ;  /* 0x0000000403087825 */ /* 0x000fe200078e02f4 */
[----:B------:R3:W-:Y:S01]  /*9560*/  LDGSTS.E [R250+0x34008], desc[UR6][R40.64], !P1 ;  /* 0x3400800028fa7fae */ /* 0x0007e2000c921846 */
[----:B------:R-:W-:-:S02]  /*9570*/  ISETP.NE.U32.AND P1, PT, R0, RZ, PT ;  /* 0x000000ff0000720c */ /* 0x000fc40003f25070 */
[----:B------:R-:W-:Y:S01]  /*9580*/  IMAD R0, R240, 0x1b, RZ ;  /* 0x0000001bf0007824 */ /* 0x000fe200078e02ff */
[----:B------:R4:W-:Y:S03]  /*9590*/  STL.64 [R1+0x80], R44 ;  /* 0x0000802c01007387 */ /* 0x0009e60000100a00 */
[C---:B------:R-:W-:Y:S01]  /*95a0*/  IMAD.WIDE R46, R0.reuse, 0x4, R242 ;  /* 0x00000004002e7825 */ /* 0x040fe200078e02f2 */
[----:B------:R3:W-:Y:S04]  /*95b0*/  STL.64 [R1+0x78], R40 ;  /* 0x0000782801007387 */ /* 0x0007e80000100a00 */
[----:B------:R-:W-:Y:S01]  /*95c0*/  STL.64 [R1+0x70], R46 ;  /* 0x0000702e01007387 */ /* 0x000fe20000100a00 */
[----:B----4-:R-:W-:-:S03]  /*95d0*/  IMAD.WIDE R44, R0, 0x4, R244 ;  /* 0x00000004002c7825 */ /* 0x010fc600078e02f4 */
[----:B------:R4:W-:Y:S01]  /*95e0*/  LDGSTS.E [R250+0x3000c], desc[UR6][R46.64], !P4 ;  /* 0x3000c0002efa7fae */ /* 0x0009e2000e121846 */
[----:B---3--:R-:W-:-:S03]  /*95f0*/  IMAD.WIDE R40, R3, 0x4, R242 ;  /* 0x0000000403287825 */ /* 0x008fc600078e02f2 */
[----:B------:R3:W-:Y:S04]  /*9600*/  STL.64 [R1+0x68], R44 ;  /* 0x0000682c01007387 */ /* 0x0007e80000100a00 */
[----:B------:R-:W-:Y:S04]  /*9610*/  LDGSTS.E [R250+0x3400c], desc[UR6][R44.64], !P4 ;  /* 0x3400c0002cfa7fae */ /* 0x000fe8000e121846 */
[----:B------:R2:W-:Y:S01]  /*9620*/  STL.64 [R1+0xb8], R40 ;  /* 0x0000b82801007387 */ /* 0x0005e20000100a00 */
[----:B-1----:R-:W-:Y:S02]  /*9630*/  VIADD R3, R251, 0xffffffde ;  /* 0xffffffdefb037836 */ /* 0x002fe40000000000 */
[----:B------:R-:W-:Y:S01]  /*9640*/  IMAD R0, R240, 0x1d, RZ ;  /* 0x0000001df0007824 */ /* 0x000fe200078e02ff */
[----:B------:R2:W-:Y:S04]  /*9650*/  LDGSTS.E [R246+0x30000], desc[UR6][R40.64], !P0 ;  /* 0x3000000028f67fae */ /* 0x0005e8000c121846 */
[----:B---3--:R-:W3:Y:S01]  /*9660*/  LDL R45, [R1+0x12bc] ;  /* 0x0012bc00012d7983 */ /* 0x008ee20000100800 */
[----:B----4-:R-:W-:Y:S01]  /*9670*/  IMAD.WIDE R46, R0, 0x4, R242 ;  /* 0x00000004002e7825 */ /* 0x010fe200078e02f2 */
[----:B------:R-:W-:-:S02]  /*9680*/  ISETP.GE.U32.AND P4, PT, R5, 0x7fffffc0, PT ;  /* 0x7fffffc00500780c */ /* 0x000fc40003f86070 */
[----:B------:R1:W-:Y:S01]  /*9690*/  LDGSTS.E [R246+0x34000], desc[UR6][R8.64], !P0 ;  /* 0x3400000008f67fae */ /* 0x0003e2000c121846 */
[----:B------:R-:W-:Y:S01]  /*96a0*/  ISETP.GE.U32.AND P0, PT, R3, 0x7fffffbf, PT ;  /* 0x7fffffbf0300780c */ /* 0x000fe20003f06070 */
[----:B------:R-:W-:Y:S02]  /*96b0*/  IMAD R3, R240, 0x1e, RZ ;  /* 0x0000001ef0037824 */ /* 0x000fe400078e02ff */
[----:B------:R1:W-:Y:S01]  /*96c0*/  STL.64 [R1+0xb0], R8 ;  /* 0x0000b00801007387 */ /* 0x0003e20000100a00 */
[----:B--2---:R-:W-:-:S03]  /*96d0*/  IMAD.WIDE R40, R0, 0x4, R244 ;  /* 0x0000000400287825 */ /* 0x004fc600078e02f4 */
[----:B------:R2:W-:Y:S01]  /*96e0*/  STL.64 [R1+0xa8], R46 ;  /* 0x0000a82e01007387 */ /* 0x0005e20000100a00 */
[----:B------:R-:W-:Y:S02]  /*96f0*/  VIADD R0, R6, 0xffffffdc ;  /* 0xffffffdc06007836 */ /* 0x000fe40000000000 */
[C---:B------:R-:W-:Y:S01]  /*9700*/  IMAD.WIDE R6, R3.reuse, 0x4, R244 ;  /* 0x0000000403067825 */ /* 0x040fe200078e02f4 */
[----:B------:R4:W-:Y:S03]  /*9710*/  STL.64 [R1+0xa0], R40 ;  /* 0x0000a02801007387 */ /* 0x0009e60000100a00 */
[----:B------:R-:W-:Y:S01]  /*9720*/  VIADD R5, R252, 0xffffffdd ;  /* 0xffffffddfc057836 */ /* 0x000fe20000000000 */
[----:B------:R-:W-:Y:S01]  /*9730*/  LDGSTS.E [R246+0x30004], desc[UR6][R46.64], !P3 ;  /* 0x300040002ef67fae */ /* 0x000fe2000d921846 */
[----:B-1----:R-:W-:Y:S01]  /*9740*/  IMAD.WIDE R8, R3, 0x4, R242 ;  /* 0x0000000403087825 */ /* 0x002fe200078e02f2 */
[----:B------:R-:W1:Y:S02]  /*9750*/  LDC R252, c[0x0][0x230] ;  /* 0x00008c00fffc7b82 */ /* 0x000e640000000800 */
[----:B------:R-:W-:Y:S01]  /*9760*/  LDGSTS.E [R246+0x34004], desc[UR6][R40.64], !P3 ;  /* 0x3400400028f67fae */ /* 0x000fe2000d921846 */
[----:B------:R-:W-:-:S03]  /*9770*/  ISETP.GE.U32.AND P3, PT, R5, 0x7fffffbe, PT ;  /* 0x7fffffbe0500780c */ /* 0x000fc60003f66070 */
[----:B------:R-:W-:Y:S04]  /*9780*/  STL.64 [R1+0x98], R8 ;  /* 0x0000980801007387 */ /* 0x000fe80000100a00 */
[----:B------:R4:W-:Y:S04]  /*9790*/  STL.64 [R1+0x90], R6 ;  /* 0x0000900601007387 */ /* 0x0009e80000100a00 */
[----:B------:R-:W3:Y:S04]  /*97a0*/  LDL.64 R140, [R1+0x60] ;  /* 0x00006000018c7983 */ /* 0x000ee80000100a00 */
[----:B------:R-:W3:Y:S04]  /*97b0*/  LDL.64 R138, [R1+0x50] ;  /* 0x00005000018a7983 */ /* 0x000ee80000100a00 */
[----:B------:R-:W3:Y:S01]  /*97c0*/  LDL.64 R118, [R1+0x40] ;  /* 0x0000400001767983 */ /* 0x000ee20000100a00 */
[----:B------:R-:W-:-:S02]  /*97d0*/  IMAD.SHL.U32 R5, R240, 0x20, RZ ;  /* 0x00000020f0057824 */ /* 0x000fc400078e00ff */
[----:B------:R-:W-:Y:S01]  /*97e0*/  IMAD R251, R240, 0x1f, RZ ;  /* 0x0000001ff0fb7824 */ /* 0x000fe200078e02ff */
[----:B------:R4:W-:Y:S04]  /*97f0*/  LDGSTS.E [R246+0x30008], desc[UR6][R8.64], !P2 ;  /* 0x3000800008f67fae */ /* 0x0009e8000d121846 */
[----:B------:R-:W-:Y:S01]  /*9800*/  LDGSTS.E [R246+0x34008], desc[UR6][R6.64], !P2 ;  /* 0x3400800006f67fae */ /* 0x000fe2000d121846 */
[----:B------:R-:W-:-:S03]  /*9810*/  ISETP.GE.U32.AND P2, PT, R0, 0x7fffffbd, PT ;  /* 0x7fffffbd0000780c */ /* 0x000fc60003f46070 */
[----:B--2---:R-:W2:Y:S04]  /*9820*/  LDL.64 R46, [R1+0x30] ;  /* 0x00003000012e7983 */ /* 0x004ea80000100a00 */
[----:B----4-:R-:W4:Y:S04]  /*9830*/  LDL.64 R40, [R1+0x20] ;  /* 0x0000200001287983 */ /* 0x010f280000100a00 */
[----:B------:R-:W4:Y:S01]  /*9840*/  LDL.64 R6, [R1+0x10] ;  /* 0x0000100001067983 */ /* 0x000f220000100a00 */
[----:B------:R-:W-:-:S03]  /*9850*/  IMAD.WIDE R8, R5, 0x4, R244 ;  /* 0x0000000405087825 */ /* 0x000fc600078e02f4 */
[----:B------:R1:W-:Y:S02]  /*9860*/  STL [R1+0x1810], R241 ;  /* 0x001810f101007387 */ /* 0x0003e40000100800 */
[----:B-1----:R-:W-:-:S05]  /*9870*/  IMAD.WIDE R240, R5, 0x4, R242 ;  /* 0x0000000405f07825 */ /* 0x002fca00078e02f2 */
[----:B------:R1:W-:Y:S01]  /*9880*/  STL.64 [R1+0xe40], R240 ;  /* 0x000e40f001007387 */ /* 0x0003e20000100a00 */
[----:B------:R-:W-:-:S04]  /*9890*/  IMAD.WIDE R248, R5, 0x4, R24 ;  /* 0x0000000405f87825 */ /* 0x000fc800078e0218 */
[----:B-1----:R-:W-:Y:S01]  /*98a0*/  IMAD.WIDE R240, R5, 0x4, R10 ;  /* 0x0000000405f07825 */ /* 0x002fe200078e020a */
[----:B---3--:R-:W-:-:S03]  /*98b0*/  LOP3.LUT R3, R45, 0x40, RZ, 0x3c, !PT ;  /* 0x000000402d037812 */ /* 0x008fc600078e3cff */
[----:B------:R-:W-:Y:S02]  /*98c0*/  VIADD R0, R45, UR4 ;  /* 0x000000042d007c36 */ /* 0x000fe40008000000 */
[----:B------:R-:W-:-:S05]  /*98d0*/  IMAD.WIDE R44, R251, 0x4, R242 ;  /* 0x00000004fb2c7825 */ /* 0x000fca00078e02f2 */
[----:B------:R-:W-:Y:S04]  /*98e0*/  STL.64 [R1+0x88], R44 ;  /* 0x0000882c01007387 */ /* 0x000fe80000100a00 */
[----:B------:R1:W-:Y:S04]  /*98f0*/  STL.64 [R1+0xe48], R8 ;  /* 0x000e480801007387 */ /* 0x0003e80000100a00 */
[----:B------:R-:W3:Y:S01]  /*9900*/  LDL.LU.64 R10, [R1+0x1888] ;  /* 0x00188800010a7983 */ /* 0x000ee20000300a00 */
[----:B------:R-:W-:Y:S02]  /*9910*/  IMAD.WIDE R242, R251, 0x4, R244 ;  /* 0x00000004fbf27825 */ /* 0x000fe400078e02f4 */
[----:B------:R-:W3:Y:S01]  /*9920*/  LDC R251, c[0x0][0x230] ;  /* 0x00008c00fffb7b82 */ /* 0x000ee20000000800 */
[----:B------:R-:W-:Y:S01]  /*9930*/  LDGSTS.E [R246+0x3000c], desc[UR6][R44.64], !P5 ;  /* 0x3000c0002cf67fae */ /* 0x000fe2000e921846 */
[----:B-1----:R-:W-:-:S03]  /*9940*/  IMAD.WIDE R8, R5, 0x4, R146 ;  /* 0x0000000405087825 */ /* 0x002fc600078e0292 */
[----:B------:R-:W-:Y:S04]  /*9950*/  LDGSTS.E [R246+0x3400c], desc[UR6][R242.64], !P5 ;  /* 0x3400c000f2f67fae */ /* 0x000fe8000e921846 */
[----:B------:R-:W3:Y:S01]  /*9960*/  LDL.LU.64 R146, [R1+0x1880] ;  /* 0x0018800001927983 */ /* 0x000ee20000300a00 */
[----:B------:R-:W-:-:S03]  /*9970*/  IMAD.WIDE R244, R5, 0x4, R144 ;  /* 0x0000000405f47825 */ /* 0x000fc600078e0290 */
[----:B------:R-:W3:Y:S04]  /*9980*/  LDL.LU.64 R24, [R1+0x1878] ;  /* 0x0018780001187983 */ /* 0x000ee80000300a00 */
[----:B------:R1:W-:Y:S04]  /*9990*/  STL.64 [R1+0xe18], R8 ;  /* 0x000e180801007387 */ /* 0x0003e80000100a00 */
[----:B------:R-:W3:Y:S04]  /*99a0*/  LDL.LU.64 R144, [R1+0x1870] ;  /* 0x0018700001907983 */ /* 0x000ee80000300a00 */
[----:B------:R-:W-:Y:S01]  /*99b0*/  STL.64 [R1+0xe00], R240 ;  /* 0x000e00f001007387 */ /* 0x000fe20000100a00 */
[----:B-1----:R-:W-:-:S03]  /*99c0*/  IMAD.WIDE R8, R5, 0x4, R42 ;  /* 0x0000000405087825 */ /* 0x002fc600078e022a */
[----:B------:R-:W0:Y:S04]  /*99d0*/  LDGDEPBAR ;  /* 0x00000000000079af */ /* 0x000e280000000000 */
[----:B------:R-:W3:Y:S04]  /*99e0*/  LDL.LU.64 R42, [R1+0x1868] ;  /* 0x00186800012a7983 */ /* 0x000ee80000300a00 */
[----:B------:R1:W-:Y:S04]  /*99f0*/  STL.64 [R1+0xe08], R8 ;  /* 0x000e080801007387 */ /* 0x0003e80000100a00 */
[----:B------:R-:W-:Y:S04]  /*9a00*/  LDGSTS.E [R0], desc[UR6][R140.64], P6 ;  /* 0x000000008c007fae */ /* 0x000fe8000b121846 */
[----:B------:R-:W-:Y:S01]  /*9a10*/  LDGSTS.E [R0+0x400], desc[UR6][R138.64], P6 ;  /* 0x004000008a007fae */ /* 0x000fe2000b121846 */
[----:B-1----:R-:W-:-:S03]  /*9a20*/  IMAD.WIDE R8, R5, 0x4, R142 ;  /* 0x0000000405087825 */ /* 0x002fc600078e028e */
[----:B------:R-:W-:Y:S04]  /*9a30*/  LDGSTS.E [R0+0x800], desc[UR6][R118.64], P6 ;  /* 0x0080000076007fae */ /* 0x000fe8000b121846 */
[----:B------:R-:W3:Y:S04]  /*9a40*/  LDL.LU.64 R142, [R1+0x1860] ;  /* 0x00186000018e7983 */ /* 0x000ee80000300a00 */
[----:B------:R-:W-:Y:S04]  /*9a50*/  STL.64 [R1+0xe70], R248 ;  /* 0x000e70f801007387 */ /* 0x000fe80000100a00 */
[----:B------:R-:W3:Y:S04]  /*9a60*/  LDL.LU.64 R44, [R1+0x1858] ;  /* 0x00185800012c7983 */ /* 0x000ee80000300a00 */
[----:B------:R-:W-:Y:S04]  /*9a70*/  STL.64 [R1+0xe28], R8 ;  /* 0x000e280801007387 */ /* 0x000fe80000100a00 */
[----:B------:R-:W3:Y:S04]  /*9a80*/  LDL.LU.64 R140, [R1+0x1850] ;  /* 0x00185000018c7983 */ /* 0x000ee80000300a00 */
[----:B------:R-:W3:Y:S04]  /*9a90*/  LDL.LU.64 R138, [R1+0x1848] ;  /* 0x00184800018a7983 */ /* 0x000ee80000300a00 */
[----:B------:R-:W3:Y:S04]  /*9aa0*/  LDL.LU.64 R118, [R1+0x1840] ;  /* 0x0018400001767983 */ /* 0x000ee80000300a00 */
[----:B--2---:R-:W-:Y:S04]  /*9ab0*/  LDGSTS.E [R0+0xc00], desc[UR6][R46.64], P6 ;  /* 0x00c000002e007fae */ /* 0x004fe8000b121846 */
[----:B----4-:R-:W-:Y:S04]  /*9ac0*/  LDGSTS.E [R0+0x1000], desc[UR6][R40.64], P6 ;  /* 0x0100000028007fae */ /* 0x010fe8000b121846 */
[----:B------:R-:W-:Y:S04]  /*9ad0*/  LDGSTS.E [R0+0x1400], desc[UR6][R6.64], P6 ;  /* 0x0140000006007fae */ /* 0x000fe8000b121846 */
[----:B------:R-:W2:Y:S04]  /*9ae0*/  LDL.64 R46, [R1+0x58] ;  /* 0x00005800012e7983 */ /* 0x000ea80000100a00 */
[----:B------:R-:W4:Y:S04]  /*9af0*/  LDL.64 R40, [R1+0x48] ;  /* 0x0000480001287983 */ /* 0x000f280000100a00 */
[----:B------:R-:W4:Y:S04]  /*9b00*/  LDL.64 R6, [R1+0x38] ;  /* 0x0000380001067983 */ /* 0x000f280000100a00 */
[----:B---3--:R-:W-:Y:S04]  /*9b10*/  LDGSTS.E [R0+0x1800], desc[UR6][R118.64], P6 ;  /* 0x0180000076007fae */ /* 0x008fe8000b121846 */
[----:B------:R-:W-:Y:S04]  /*9b20*/  LDGSTS.E [R0+0x1c00], desc[UR6][R138.64], P6 ;  /* 0x01c000008a007fae */ /* 0x000fe8000b121846 */
[----:B------:R-:W-:Y:S04]  /*9b30*/  LDGSTS.E [R0+0x2000], desc[UR6][R140.64], P6 ;  /* 0x020000008c007fae */ /* 0x000fe8000b121846 */
[----:B------:R-:W3:Y:S04]  /*9b40*/  LDL.64 R118, [R1+0x28] ;  /* 0x0000280001767983 */ /* 0x000ee80000100a00 */
[----:B------:R-:W-:Y:S04]  /*9b50*/  LDGSTS.E [R0+0x2400], desc[UR6][R142.64], P6 ;  /* 0x024000008e007fae */ /* 0x000fe8000b121846 */
        /* <DEDUP_REMOVED lines=45> */
[----:B------:R-:W-:Y:S01]  /*9e30*/  LDGSTS.E [R0+0xdc00], desc[UR6][R234.64], P6 ;  /* 0x0dc00000ea007fae */ /* 0x000fe2000b121846 */
[----:B------:R-:W-:-:S03]  /*9e40*/  VIADD R3, R3, UR4 ;  /* 0x0000000403037c36 */ /* 0x000fc60008000000 */
        /* <DEDUP_REMOVED lines=8> */
[----:B--2---:R-:W-:Y:S04]  /*9ed0*/  LDGSTS.E [R3+0x200], desc[UR6][R46.64], P6 ;  /* 0x002000002e037fae */ /* 0x004fe8000b121846 */
[----:B----4-:R-:W-:Y:S04]  /*9ee0*/  LDGSTS.E [R3+0x600], desc[UR6][R40.64], P6 ;  /* 0x0060000028037fae */ /* 0x010fe8000b121846 */
[----:B------:R-:W-:Y:S04]  /*9ef0*/  LDGSTS.E [R3+0xa00], desc[UR6][R6.64], P6 ;  /* 0x00a0000006037fae */ /* 0x000fe8000b121846 */
[----:B------:R-:W2:Y:S04]  /*9f00*/  LDL.LU.64 R46, [R1+0x1838] ;  /* 0x00183800012e7983 */ /* 0x000ea80000300a00 */
[----:B------:R-:W4:Y:S04]  /*9f10*/  LDL.LU.64 R40, [R1+0x1830] ;  /* 0x0018300001287983 */ /* 0x000f280000300a00 */
[----:B------:R-:W2:Y:S04]  /*9f20*/  LDL.LU.64 R6, [R1+0x1828] ;  /* 0x0018280001067983 */ /* 0x000ea80000300a00 */
[----:B---3--:R-:W-:Y:S04]  /*9f30*/  LDGSTS.E [R3+0xe00], desc[UR6][R118.64], P6 ;  /* 0x00e0000076037fae */ /* 0x008fe8000b121846 */
[----:B------:R-:W3:Y:S04]  /*9f40*/  LDL.LU.64 R118, [R1+0x1820] ;  /* 0x0018200001767983 */ /* 0x000ee80000300a00 */
[----:B---3--:R-:W-:Y:S04]  /*9f50*/  LDGSTS.E [R3+0x1200], desc[UR6][R118.64], P6 ;  /* 0x0120000076037fae */ /* 0x008fe8000b121846 */
[----:B--2---:R-:W-:Y:S04]  /*9f60*/  LDGSTS.E [R3+0x1600], desc[UR6][R6.64], P6 ;  /* 0x0160000006037fae */ /* 0x004fe8000b121846 */
[----:B----4-:R-:W-:Y:S04]  /*9f70*/  LDGSTS.E [R3+0x1a00], desc[UR6][R40.64], P6 ;  /* 0x01a0000028037fae */ /* 0x010fe8000b121846 */
[----:B------:R-:W2:Y:S04]  /*9f80*/  LDL.LU.64 R118, [R1+0x1818] ;  /* 0x0018180001767983 */ /* 0x000ea80000300a00 */
[----:B------:R1:W-:Y:S04]  /*9f90*/  STL.64 [R1+0x1758], R6 ;  /* 0x0017580601007387 */ /* 0x0003e80000100a00 */
[----:B------:R-:W-:Y:S04]  /*9fa0*/  LDGSTS.E [R3+0x1e00], desc[UR6][R46.64], P6 ;  /* 0x01e000002e037fae */ /* 0x000fe8000b121846 */
[----:B------:R-:W-:Y:S04]  /*9fb0*/  LDGSTS.E [R3+0x2200], desc[UR6][R44.64], P6 ;  /* 0x022000002c037fae */ /* 0x000fe8000b121846 */
[----:B-1----:R-:W3:Y:S04]  /*9fc0*/  LDL.LU.64 R6, [R1+0x210] ;  /* 0x0002100001067983 */ /* 0x002ee80000300a00 */
[----:B------:R1:W-:Y:S04]  /*9fd0*/  STL.64 [R1+0x1760], R40 ;  /* 0x0017602801007387 */ /* 0x0003e80000100a00 */
[----:B------:R-:W-:Y:S04]  /*9fe0*/  LDGSTS.E [R3+0x2600], desc[UR6][R42.64], P6 ;  /* 0x026000002a037fae */ /* 0x000fe8000b121846 */
[----:B------:R-:W-:Y:S04]  /*9ff0*/  LDGSTS.E [R3+0x2a00], desc[UR6][R24.64], P6 ;  /* 0x02a0000018037fae */ /* 0x000fe8000b121846 */
[----:B-1----:R-:W4:Y:S04]  /*a000*/  LDL.64 R40, [R1+0xe08] ;  /* 0x000e080001287983 */ /* 0x002f280000100a00 */
        /* <DEDUP_REMOVED lines=15> */
[----:B-1----:R-:W3:Y:S04]  /*a100*/  LDL.LU.64 R24, [R1+0x208] ;  /* 0x0002080001187983 */ /* 0x002ee80000300a00 */
[----:B------:R1:W-:Y:S04]  /*a110*/  STL.64 [R1+0x1788], R10 ;  /* 0x0017880a01007387 */ /* 0x0003e80000100a00 */
[----:B------:R-:W-:Y:S04]  /*a120*/  LDGSTS.E [R3+0x4e00], desc[UR6][R54.64], P6 ;  /* 0x04e0000036037fae */ /* 0x000fe8000b121846 */
[----:B------:R-:W-:Y:S04]  /*a130*/  LDGSTS.E [R3+0x5200], desc[UR6][R26.64], P6 ;  /* 0x052000001a037fae */ /* 0x000fe8000b121846 */
[----:B-1----:R-:W4:Y:S04]  /*a140*/  LDL.LU.64 R10, [R1+0x218] ;  /* 0x00021800010a7983 */ /* 0x002f280000300a00 */
[----:B------:R1:W-:Y:S04]  /*a150*/  STL.64 [R1+0x1790], R56 ;  /* 0x0017903801007387 */ /* 0x0003e80000100a00 */
[----:B------:R2:W-:Y:S04]  /*a160*/  LDGSTS.E [R3+0x5600], desc[UR6][R12.64], P6 ;  /* 0x056000000c037fae */ /* 0x0005e8000b121846 */
[----:B------:R-:W-:Y:S04]  /*a170*/  LDGSTS.E [R3+0x5a00], desc[UR6][R72.64], P6 ;  /* 0x05a0000048037fae */ /* 0x000fe8000b121846 */
[----:B-1----:R-:W3:Y:S04]  /*a180*/  LDL.64 R56, [R1+0xe48] ;  /* 0x000e480001387983 */ /* 0x002ee80000100a00 */
[----:B------:R1:W-:Y:S04]  /*a190*/  STL.64 [R1+0x1798], R48 ;  /* 0x0017983001007387 */ /* 0x0003e80000100a00 */
[----:B------:R-:W-:Y:S04]  /*a1a0*/  LDGSTS.E [R3+0x5e00], desc[UR6][R62.64], P6 ;  /* 0x05e000003e037fae */ /* 0x000fe8000b121846 */
[----:B------:R-:W-:Y:S04]  /*a1b0*/  LDGSTS.E [R3+0x6200], desc[UR6][R80.64], P6 ;  /* 0x0620000050037fae */ /* 0x000fe8000b121846 */
[----:B-1----:R-:W4:Y:S04]  /*a1c0*/  LDL.64 R48, [R1+0xe40] ;  /* 0x000e400001307983 */ /* 0x002f280000100a00 */
        /* <DEDUP_REMOVED lines=39> */
[----:B------:R-:W0:Y:S01]  /*a440*/  LDGDEPBAR ;  /* 0x00000000000079af */ /* 0x000e220000000000 */
[----:B------:R-:W-:Y:S06]  /*a450*/  BAR.SYNC.DEFER_BLOCKING 0x0 ;  /* 0x0000000000007b1d */ /* 0x000fec0000010000 */
[----:B------:R-:W-:Y:S04]  /*a460*/  STL.64 [R1+0x17a0], R64 ;  /* 0x0017a04001007387 */ /* 0x000fe80000100a00 */
[----:B------:R-:W-:Y:S04]  /*a470*/  STL.64 [R1+0x17a8], R50 ;  /* 0x0017a83201007387 */ /* 0x000fe80000100a00 */
[----:B------:R-:W-:Y:S04]  /*a480*/  STL.64 [R1+0x17b0], R52 ;  /* 0x0017b03401007387 */ /* 0x000fe80000100a00 */
[----:B------:R-:W-:Y:S04]  /*a490*/  STL.64 [R1+0x17b8], R60 ;  /* 0x0017b83c01007387 */ /* 0x000fe80000100a00 */
[----:B------:R-:W-:Y:S04]  /*a4a0*/  STL.64 [R1+0x17c0], R58 ;  /* 0x0017c03a01007387 */ /* 0x000fe80000100a00 */
[----:B------:R-:W-:Y:S04]  /*a4b0*/  STL.64 [R1+0x17c8], R54 ;  /* 0x0017c83601007387 */ /* 0x000fe80000100a00 */
[----:B------:R-:W-:Y:S04]  /*a4c0*/  STL.64 [R1+0x17d0], R26 ;  /* 0x0017d01a01007387 */ /* 0x000fe80000100a00 */
[----:B------:R1:W-:Y:S04]  /*a4d0*/  STL.64 [R1+0x17d8], R12 ;  /* 0x0017d80c01007387 */ /* 0x0003e80000100a00 */
[----:B------:R-:W-:Y:S04]  /*a4e0*/  STL.64 [R1+0x17e0], R72 ;  /* 0x0017e04801007387 */ /* 0x000fe80000100a00 */
[----:B------:R-:W-:Y:S04]  /*a4f0*/  STL.64 [R1+0x17e8], R62 ;  /* 0x0017e83e01007387 */ /* 0x000fe80000100a00 */
[----:B------:R-:W-:Y:S04]  /*a500*/  STL.64 [R1+0x17f0], R80 ;  /* 0x0017f05001007387 */ /* 0x000fe80000100a00 */
[----:B------:R-:W-:Y:S01]  /*a510*/  @!PT LDS RZ, [RZ] ;  /* 0x00000000fffff984 */ /* 0x000fe20000000800 */
[----:B------:R-:W-:Y:S01]  /*a520*/  @!PT LDS RZ, [RZ] ;  /* 0x00000000fffff984 */ /* 0x000fe20000000800 */
[----:B------:R-:W-:Y:S01]  /*a530*/  @!PT LDS RZ, [RZ] ;  /* 0x00000000fffff984 */ /* 0x000fe20000000800 */
[----:B----4-:R-:W-:Y:S01]  /*a540*/  LDGSTS.E [R2+0x38000], desc[UR6][R48.64], !P4 ;  /* 0x3800000030027fae */ /* 0x010fe2000e121846 */
[----:B------:R-:W-:Y:S01]  /*a550*/  VIADD R252, R252, 0xffffffdb ;  /* 0xffffffdbfcfc7836 */ /* 0x000fe20000000000 */
[----:B-1----:R-:W1:Y:S02]  /*a560*/  LDC R12, c[0x0][0x230] ;  /* 0x00008c00ff0c7b82 */ /* 0x002e640000000800 */
[----:B---3--:R2:W-:Y:S04]  /*a570*/  LDGSTS.E [R2+0x3c000], desc[UR6][R56.64], !P4 ;  /* 0x3c00000038027fae */ /* 0x0085e8000e121846 */
[----:B------:R3:W-:Y:S01]  /*a580*/  LDGSTS.E [R2+0x38004], desc[UR6][R240.64], !P0 ;  /* 0x38004000f0027fae */ /* 0x0007e2000c121846 */
[----:B------:R-:W-:Y:S01]  /*a590*/  IMAD.WIDE R54, R5, 0x4, R10 ;  /* 0x0000000405367825 */ /* 0x000fe200078e020a */
[----:B------:R-:W4:Y:S02]  /*a5a0*/  LDC R13, c[0x0][0x230] ;  /* 0x00008c00ff0d7b82 */ /* 0x000f240000000800 */
[----:B------:R-:W-:Y:S04]  /*a5b0*/  STL.64 [R1+0x17f8], R66 ;  /* 0x0017f84201007387 */ /* 0x000fe80000100a00 */
[----:B------:R-:W-:Y:S02]  /*a5c0*/  LDGSTS.E [R2+0x3c004], desc[UR6][R244.64], !P0 ;  /* 0x3c004000f4027fae */ /* 0x000fe4000c121846 */
[----:B--2---:R-:W2:Y:S02]  /*a5d0*/  LDC R57, c[0x0][0x230] ;  /* 0x00008c00ff397b82 */ /* 0x004ea40000000800 */
[----:B------:R-:W4:Y:S04]  /*a5e0*/  LDL.LU R241, [R1+0x1810] ;  /* 0x0018100001f17983 */ /* 0x000f280000300800 */
[----:B------:R-:W-:Y:S02]  /*a5f0*/  LDGSTS.E [R2+0x38008], desc[UR6][R44.64], !P3 ;  /* 0x380080002c027fae */ /* 0x000fe4000d921846 */
[----:B---3--:R-:W3:Y:S02]  /*a600*/  LDC R240, c[0x0][0x230] ;  /* 0x00008c00fff07b82 */ /* 0x008ee40000000800 */
[----:B------:R-:W-:Y:S04]  /*a610*/  LDGSTS.E [R2+0x3c008], desc[UR6][R40.64], !P3 ;  /* 0x3c00800028027fae */ /* 0x000fe8000d921846 */
[----:B------:R-:W-:Y:S04]  /*a620*/  LDGSTS.E [R2+0x3800c], desc[UR6][R248.64], !P2 ;  /* 0x3800c000f8027fae */ /* 0x000fe8000d121846 */
[----:B------:R-:W4:Y:S04]  /*a630*/  LDL.LU.64 R44, [R1+0x200] ;  /* 0x00020000012c7983 */ /* 0x000f280000300a00 */
[----:B------:R2:W-:Y:S04]  /*a640*/  LDGSTS.E [R2+0x3c00c], desc[UR6][R8.64], !P2 ;  /* 0x3c00c00008027fae */ /* 0x0005e8000d121846 */
[----:B------:R-:W4:Y:S04]  /*a650*/  LDL.LU.64 R248, [R1+0x1808] ;  /* 0x0018080001f87983 */ /* 0x000f280000300a00 */
[----:B------:R-:W4:Y:S04]  /*a660*/  LDL.LU.64 R40, [R1+0x1f0] ;  /* 0x0001f00001287983 */ /* 0x000f280000300a00 */
[----:B------:R-:W4:Y:S01]  /*a670*/  LDL.LU.64 R64, [R1+0x1e0] ;  /* 0x0001e00001407983 */ /* 0x000f220000300a00 */
[----:B--2---:R-:W-:-:S02]  /*a680*/  VIADD R2, R57, 0xffffffd8 ;  /* 0xffffffd839027836 */ /* 0x004fc40000000000 */
[----:B------:R-:W2:Y:S01]  /*a690*/  LDC R57, c[0x0][0x230] ;  /* 0x00008c00ff397b82 */ /* 0x000ea20000000800 */
[----:B------:R-:W-:Y:S01]  /*a6a0*/  IMAD.WIDE R50, R5, 0x4, R24 ;  /* 0x0000000405327825 */ /* 0x000fe200078e0218 */
[----:B------:R-:W4:Y:S03]  /*a6b0*/  LDL.LU.64 R8, [R1+0x1800] ;  /* 0x0018000001087983 */ /* 0x000f260000300a00 */
[----:B------:R-:W-:Y:S02]  /*a6c0*/  VIADD R251, R251, 0xffffffda ;  /* 0xffffffdafbfb7836 */ /* 0x000fe40000000000 */
[----:B------:R-:W-:Y:S01]  /*a6d0*/  IMAD.WIDE R46, R5, 0x4, R46 ;  /* 0x00000004052e7825 */ /* 0x000fe200078e022e */
[----:B------:R-:W-:Y:S01]  /*a6e0*/  ISETP.GE.U32.AND P0, PT, R252, 0x7fffffbc, PT ;  /* 0x7fffffbcfc00780c */ /* 0x000fe20003f06070 */
[----:B------:R-:W-:Y:S01]  /*a6f0*/  STL.64 [R1+0xe20], R54 ;  /* 0x000e203601007387 */ /* 0x000fe20000100a00 */
[----:B------:R-:W-:Y:S01]  /*a700*/  ISETP.GE.U32.AND P4, PT, R2, 0x7fffffb9, PT ;  /* 0x7fffffb90200780c */ /* 0x000fe20003f86070 */
[----:B---3--:R-:W-:-:S02]  /*a710*/  VIADD R240, R240, 0xffffffd9 ;  /* 0xffffffd9f0f07836 */ /* 0x008fc40000000000 */
[----:B------:R-:W-:Y:S01]  /*a720*/  IMAD.WIDE R52, R5, 0x4, R6 ;  /* 0x0000000405347825 */ /* 0x000fe200078e0206 */
[----:B------:R-:W-:Y:S01]  /*a730*/  STL.64 [R1+0xe90], R50 ;  /* 0x000e903201007387 */ /* 0x000fe20000100a00 */
[----:B------:R-:W-:Y:S01]  /*a740*/  ISETP.GE.U32.AND P2, PT, R251, 0x7fffffbb, PT ;  /* 0x7fffffbbfb00780c */ /* 0x000fe20003f46070 */
[----:B------:R-:W3:Y:S01]  /*a750*/  LDC R252, c[0x0][0x230] ;  /* 0x00008c00fffc7b82 */ /* 0x000ee20000000800 */
[----:B------:R-:W-:Y:S01]  /*a760*/  IMAD.WIDE R10, R5, 0x4, R42 ;  /* 0x00000004050a7825 */ /* 0x000fe200078e022a */
[----:B------:R-:W-:-:S03]  /*a770*/  ISETP.GE.U32.AND P3, PT, R240, 0x7fffffba, PT ;  /* 0x7fffffbaf000780c */ /* 0x000fc60003f66070 */
[----:B------:R-:W-:Y:S01]  /*a780*/  LDGSTS.E [R4+0x38000], desc[UR6][R54.64], !P0 ;  /* 0x3800000036047fae */ /* 0x000fe2000c121846 */
[----:B--2---:R-:W-:-:S03]  /*a790*/  VIADD R2, R57, 0xffffffd7 ;  /* 0xffffffd739027836 */ /* 0x004fc60000000000 */
[----:B------:R-:W-:Y:S01]  /*a7a0*/  LDGSTS.E [R4+0x3c000], desc[UR6][R52.64], !P0 ;  /* 0x3c00000034047fae */ /* 0x000fe2000c121846 */
[----:B------:R-:W2:Y:S03]  /*a7b0*/  LDC R240, c[0x0][0x230] ;  /* 0x00008c00fff07b82 */ /* 0x000ea60000000800 */
[----:B------:R-:W3:Y:S04]  /*a7c0*/  LDL.LU.64 R56, [R1+0x1d8] ;  /* 0x0001d80001387983 */ /* 0x000ee80000300a00 */
[----:B------:R1:W-:Y:S01]  /*a7d0*/  STL.64 [R1+0xea0], R46 ;  /* 0x000ea02e01007387 */ /* 0x0003e20000100a00 */
[----:B------:R-:W3:Y:S03]  /*a7e0*/  LDC R251, c[0x0][0x230] ;  /* 0x00008c00fffb7b82 */ /* 0x000ee60000000800 */
[----:B------:R-:W-:Y:S04]  /*a7f0*/  STL.64 [R1+0xe10], R52 ;  /* 0x000e103401007387 */ /* 0x000fe80000100a00 */
[----:B------:R-:W3:Y:S04]  /*a800*/  LDL.LU.64 R24, [R1+0x1c8] ;  /* 0x0001c80001187983 */ /* 0x000ee80000300a00 */
[----:B------:R-:W-:Y:S04]  /*a810*/  STL.64 [R1+0xeb0], R10 ;  /* 0x000eb00a01007387 */ /* 0x000fe80000100a00 */
[----:B------:R-:W3:Y:S04]  /*a820*/  LDL.LU.64 R42, [R1+0x1b8] ;  /* 0x0001b800012a7983 */ /* 0x000ee80000300a00 */
[----:B------:R-:W3:Y:S04]  /*a830*/  LDL.LU.64 R6, [R1+0x1a8] ;  /* 0x0001a80001067983 */ /* 0x000ee80000300a00 */
[----:B------:R-:W-:Y:S01]  /*a840*/  LDGSTS.E [R4+0x38004], desc[UR6][R50.64], !P2 ;  /* 0x3800400032047fae */ /* 0x000fe2000d121846 */
[----:B----4-:R-:W-:-:S03]  /*a850*/  IMAD.WIDE R48, R5, 0x4, R44 ;  /* 0x0000000405307825 */ /* 0x010fc600078e022c */
[----:B------:R-:W4:Y:S04]  /*a860*/  LDL.LU.64 R44, [R1+0x1d0] ;  /* 0x0001d000012c7983 */ /* 0x000f280000300a00 */
[----:B------:R-:W-:Y:S04]  /*a870*/  STL.64 [R1+0xe30], R48 ;  /* 0x000e303001007387 */ /* 0x000fe80000100a00 */
[----:B------:R-:W-:Y:S01]  /*a880*/  LDGSTS.E [R4+0x3c004], desc[UR6][R48.64], !P2 ;  /* 0x3c00400030047fae */ /* 0x000fe2000d121846 */
[----:B------:R-:W-:-:S03]  /*a890*/  IMAD.WIDE R40, R5, 0x4, R40 ;  /* 0x0000000405287825 */ /* 0x000fc600078e0228 */
[----:B------:R-:W-:Y:S01]  /*a8a0*/  LDGSTS.E [R4+0x38008], desc[UR6][R46.64], !P3 ;  /* 0x380080002e047fae */ /* 0x000fe2000d921846 */
[----:B------:R-:W-:-:S03]  /*a8b0*/  IMAD.WIDE R26, R5, 0x4, R64 ;  /* 0x00000004051a7825 */ /* 0x000fc600078e0240 */
[----:B------:R2:W-:Y:S04]  /*a8c0*/  STL.64 [R1+0xea8], R40 ;  /* 0x000ea82801007387 */ /* 0x0005e80000100a00 */
[----:B------:R3:W-:Y:S04]  /*a8d0*/  STL.64 [R1+0xeb8], R26 ;  /* 0x000eb81a01007387 */ /* 0x0007e80000100a00 */
[----:B-1----:R-:W4:Y:S04]  /*a8e0*/  LDL.LU.64 R46, [R1+0x1c0] ;  /* 0x0001c000012e7983 */ /* 0x002f280000300a00 */
[----:B------:R-:W-:Y:S04]  /*a8f0*/  LDGSTS.E [R4+0x3c008], desc[UR6][R40.64], !P3 ;  /* 0x3c00800028047fae */ /* 0x000fe8000d921846 */
[----:B------:R-:W-:Y:S01]  /*a900*/  LDGSTS.E [R4+0x3800c], desc[UR6][R10.64], !P4 ;  /* 0x3800c0000a047fae */ /* 0x000fe2000e121846 */
[----:B--2---:R-:W-:Y:S01]  /*a910*/  VIADD R240, R240, 0xffffffd6 ;  /* 0xffffffd6f0f07836 */ /* 0x004fe20000000000 */
[----:B------:R-:W-:-:S02]  /*a920*/  ISETP.GE.U32.AND P0, PT, R2, 0x7fffffb8, PT ;  /* 0x7fffffb80200780c */ /* 0x000fc40003f06070 */
[----:B------:R1:W-:Y:S04]  /*a930*/  LDGSTS.E [R4+0x3c00c], desc[UR6][R26.64], !P4 ;  /* 0x3c00c0001a047fae */ /* 0x0003e8000e121846 */
[----:B------:R-:W2:Y:S04]  /*a940*/  LDL.LU.64 R40, [R1+0x1b0] ;  /* 0x0001b00001287983 */ /* 0x000ea80000300a00 */
[----:B------:R-:W2:Y:S01]  /*a950*/  LDL.LU.64 R10, [R1+0x1a0] ;  /* 0x0001a000010a7983 */ /* 0x000ea20000300a00 */
[----:B---3--:R-:W-:Y:S01]  /*a960*/  IMAD.WIDE R58, R5, 0x4, R56 ;  /* 0x00000004053a7825 */ /* 0x008fe200078e0238 */
[----:B------:R-:W-:Y:S01]  /*a970*/  ISETP.GE.U32.AND P2, PT, R240, 0x7fffffb7, PT ;  /* 0x7fffffb7f000780c */ /* 0x000fe20003f46070 */
[----:B-1----:R-:W1:Y:S02]  /*a980*/  LDC R26, c[0x0][0x230] ;  /* 0x00008c00ff1a7b82 */ /* 0x002e640000000800 */
[----:B------:R-:W-:Y:S01]  /*a990*/  VIADD R4, R252, 0xffffffd5 ;  /* 0xffffffd5fc047836 */ /* 0x000fe20000000000 */
[----:B------:R-:W-:Y:S01]  /*a9a0*/  STL.64 [R1+0xec0], R58 ;  /* 0x000ec03a01007387 */ /* 0x000fe20000100a00 */
[----:B------:R-:W-:-:S02]  /*a9b0*/  VIADD R2, R12, 0xffffffd4 ;  /* 0xffffffd40c027836 */ /* 0x000fc40000000000 */
[C---:B------:R-:W-:Y:S01]  /*a9c0*/  IMAD.WIDE R52, R5.reuse, 0x4, R24 ;  /* 0x0000000405347825 */ /* 0x040fe200078e0218 */
[----:B------:R-:W-:Y:S01]  /*a9d0*/  ISETP.GE.U32.AND P3, PT, R4, 0x7fffffb6, PT ;  /* 0x7fffffb60400780c */ /* 0x000fe20003f66070 */
[----:B------:R-:W-:Y:S01]  /*a9e0*/  LDGSTS.E [R9+0x38000], desc[UR6][R58.64], !P0 ;  /* 0x380000003a097fae */ /* 0x000fe2000c121846 */
[----:B------:R-:W3:Y:S01]  /*a9f0*/  LDC R252, c[0x0][0x230] ;  /* 0x00008c00fffc7b82 */ /* 0x000ee20000000800 */
[C---:B------:R-:W-:Y:S02]  /*aa00*/  IMAD.WIDE R48, R5.reuse, 0x4, R42 ;  /* 0x0000000405307825 */ /* 0x040fe400078e022a */
[----:B------:R-:W-:Y:S05]  /*aa10*/  STL.64 [R1+0xed0], R52 ;  /* 0x000ed03401007387 */ /* 0x000fea0000100a00 */
[----:B------:R-:W1:Y:S01]  /*aa20*/  LDC R12, c[0x0][0x230] ;  /* 0x00008c00ff0c7b82 */ /* 0x000e620000000800 */
[C---:B------:R-:W-:Y:S01]  /*aa30*/  IMAD.WIDE R6, R5.reuse, 0x4, R6 ;  /* 0x0000000405067825 */ /* 0x040fe200078e0206 */
[----:B------:R-:W3:Y:S04]  /*aa40*/  LDL.LU.64 R56, [R1+0x198] ;  /* 0x0001980001387983 */ /* 0x000ee80000300a00 */
[----:B------:R-:W-:Y:S01]  /*aa50*/  STL.64 [R1+0xee0], R48 ;  /* 0x000ee03001007387 */ /* 0x000fe20000100a00 */
[----:B------:R-:W-:Y:S01]  /*aa60*/  ISETP.GE.U32.AND P4, PT, R2, 0x7fffffb5, PT ;  /* 0x7fffffb50200780c */ /* 0x000fe20003f86070 */
[----:B----4-:R-:W-:-:S05]  /*aa70*/  IMAD.WIDE R54, R5, 0x4, R44 ;  /* 0x0000000405367825 */ /* 0x010fca00078e022c */
[----:B------:R-:W-:Y:S04]  /*aa80*/  STL.64 [R1+0xec8], R54 ;  /* 0x000ec83601007387 */ /* 0x000fe80000100a00 */
[----:B------:R-:W4:Y:S04]  /*aa90*/  LDL.LU.64 R24, [R1+0x188] ;  /* 0x0001880001187983 */ /* 0x000f280000300a00 */
[----:B------:R-:W-:Y:S04]  /*aaa0*/  STL.64 [R1+0xef0], R6 ;  /* 0x000ef00601007387 */ /* 0x000fe80000100a00 */
[----:B------:R-:W4:Y:S04]  /*aab0*/  LDL.LU.64 R44, [R1+0x178] ;  /* 0x00017800012c7983 */ /* 0x000f280000300a00 */
[----:B------:R-:W4:Y:S01]  /*aac0*/  LDL.LU.64 R42, [R1+0x168] ;  /* 0x00016800012a7983 */ /* 0x000f220000300a00 */
[----:B------:R-:W-:-:S03]  /*aad0*/  IMAD.WIDE R50, R5, 0x4, R46 ;  /* 0x0000000405327825 */ /* 0x000fc600078e022e */
[----:B------:R-:W-:Y:S04]  /*aae0*/  LDGSTS.E [R9+0x3c000], desc[UR6][R54.64], !P0 ;  /* 0x3c00000036097fae */ /* 0x000fe8000c121846 */
[----:B------:R-:W4:Y:S04]  /*aaf0*/  LDL.LU.64 R46, [R1+0x190] ;  /* 0x00019000012e7983 */ /* 0x000f280000300a00 */
[----:B------:R-:W-:Y:S01]  /*ab00*/  LDGSTS.E [R9+0x38004], desc[UR6][R52.64], !P2 ;  /* 0x3800400034097fae */ /* 0x000fe2000d121846 */
[----:B--2---:R-:W-:-:S03]  /*ab10*/  IMAD.WIDE R40, R5, 0x4, R40 ;  /* 0x0000000405287825 */ /* 0x004fc600078e0228 */
[----:B------:R-:W-:Y:S01]  /*ab20*/  STL.64 [R1+0xed8], R50 ;  /* 0x000ed83201007387 */ /* 0x000fe20000100a00 */
[----:B------:R-:W-:-:S03]  /*ab30*/  IMAD.WIDE R10, R5, 0x4, R10 ;  /* 0x00000004050a7825 */ /* 0x000fc600078e020a */
[----:B------:R-:W-:Y:S04]  /*ab40*/  LDGSTS.E [R9+0x3c004], desc[UR6][R50.64], !P2 ;  /* 0x3c00400032097fae */ /* 0x000fe8000d121846 */
[----:B------:R2:W-:Y:S04]  /*ab50*/  STL.64 [R1+0xee8], R40 ;  /* 0x000ee82801007387 */ /* 0x0005e80000100a00 */
[----:B------:R-:W-:Y:S04]  /*ab60*/  LDGSTS.E [R9+0x38008], desc[UR6][R48.64], !P3 ;  /* 0x3800800030097fae */ /* 0x000fe8000d921846 */
[----:B------:R1:W-:Y:S04]  /*ab70*/  STL.64 [R1+0xef8], R10 ;  /* 0x000ef80a01007387 */ /* 0x0003e80000100a00 */
[----:B------:R-:W-:Y:S04]  /*ab80*/  LDGSTS.E [R9+0x3c008], desc[UR6][R40.64], !P3 ;  /* 0x3c00800028097fae */ /* 0x000fe8000d921846 */
[----:B------:R-:W-:Y:S04]  /*ab90*/  LDGSTS.E [R9+0x3800c], desc[UR6][R6.64], !P4 ;  /* 0x3800c00006097fae */ /* 0x000fe8000e121846 */
[----:B------:R3:W-:Y:S04]  /*aba0*/  LDGSTS.E [R9+0x3c00c], desc[UR6][R10.64], !P4 ;  /* 0x3c00c0000a097fae */ /* 0x0007e8000e121846 */
[----:B--2---:R-:W2:Y:S04]  /*abb0*/  LDL.LU.64 R40, [R1+0x180] ;  /* 0x0001800001287983 */ /* 0x004ea80000300a00 */
[----:B------:R-:W2:Y:S04]  /*abc0*/  LDL.LU.64 R6, [R1+0x170] ;  /* 0x0001700001067983 */ /* 0x000ea80000300a00 */
[----:B-1----:R-:W2:Y:S01]  /*abd0*/  LDL.LU.64 R10, [R1+0x160] ;  /* 0x00016000010a7983 */ /* 0x002ea20000300a00 */
[----:B---3--:R-:W-:-:S02]  /*abe0*/  VIADD R2, R252, 0xffffffd0 ;  /* 0xffffffd0fc027836 */ /* 0x008fc40000000000 */
[----:B------:R-:W-:Y:S01]  /*abf0*/  IMAD.WIDE R56, R5, 0x4, R56 ;  /* 0x0000000405387825 */ /* 0x000fe200078e0238 */
[----:B------:R-:W1:Y:S03]  /*ac00*/  LDC R252, c[0x0][0x230] ;  /* 0x00008c00fffc7b82 */ /* 0x000e660000000800 */
[----:B------:R-:W-:Y:S01]  /*ac10*/  VIADD R240, R251, 0xffffffd3 ;  /* 0xffffffd3fbf07836 */ /* 0x000fe20000000000 */
[----:B------:R-:W-:Y:S01]  /*ac20*/  ISETP.GE.U32.AND P4, PT, R2, 0x7fffffb1, PT ;  /* 0x7fffffb10200780c */ /* 0x000fe20003f86070 */
[----:B------:R-:W-:Y:S01]  /*ac30*/  VIADD R9, R26, 0xffffffd2 ;  /* 0xffffffd21a097836 */ /* 0x000fe20000000000 */
[----:B------:R-:W-:Y:S01]  /*ac40*/  STL.64 [R1+0xf00], R56 ;  /* 0x000f003801007387 */ /* 0x000fe20000100a00 */
[----:B------:R-:W-:Y:S01]  /*ac50*/  VIADD R4, R13, 0xffffffd1 ;  /* 0xffffffd10d047836 */ /* 0x000fe20000000000 */
[----:B------:R-:W3:Y:S01]  /*ac60*/  LDC R251, c[0x0][0x230] ;  /* 0x00008c00fffb7b82 */ /* 0x000ee20000000800 */
[----:B------:R-:W-:Y:S01]  /*ac70*/  VIADD R2, R12, 0xffffffcf ;  /* 0xffffffcf0c027836 */ /* 0x000fe20000000000 */
[----:B------:R-:W-:-:S02]  /*ac80*/  ISETP.GE.U32.AND P0, PT, R240, 0x7fffffb4, PT ;  /* 0x7fffffb4f000780c */ /* 0x000fc40003f06070 */
[----:B------:R-:W-:Y:S02]  /*ac90*/  ISETP.GE.U32.AND P2, PT, R9, 0x7fffffb3, PT ;  /* 0x7fffffb30900780c */ /* 0x000fe40003f46070 */
[----:B------:R-:W-:Y:S02]  /*aca0*/  ISETP.GE.U32.AND P3, PT, R4, 0x7fffffb2, PT ;  /* 0x7fffffb20400780c */ /* 0x000fe40003f66070 */
[----:B------:R-:W1:Y:S07]  /*acb0*/  LDC R9, c[0x0][0x230] ;  /* 0x00008c00ff097b82 */ /* 0x000e6e0000000800 */
[----:B------:R-:W-:Y:S01]  /*acc0*/  LDGSTS.E [R247+0x38000], desc[UR6][R56.64], !P0 ;  /* 0x3800000038f77fae */ /* 0x000fe2000c121846 */
[----:B------:R-:W3:Y:S08]  /*acd0*/  LDC R4, c[0x0][0x230] ;  /* 0x00008c00ff047b82 */ /* 0x000ef00000000800 */
[----:B------:R-:W3:Y:S01]  /*ace0*/  LDC R240, c[0x0][0x230] ;  /* 0x00008c00fff07b82 */ /* 0x000ee20000000800 */
[----:B----4-:R-:W-:-:S05]  /*acf0*/  IMAD.WIDE R52, R5, 0x4, R24 ;  /* 0x0000000405347825 */ /* 0x010fca00078e0218 */
[----:B------:R-:W-:Y:S01]  /*ad00*/  STL.64 [R1+0xf10], R52 ;  /* 0x000f103401007387 */ /* 0x000fe20000100a00 */
[----:B------:R-:W-:-:S03]  /*ad10*/  IMAD.WIDE R44, R5, 0x4, R44 ;  /* 0x00000004052c7825 */ /* 0x000fc600078e022c */
[----:B------:R-:W4:Y:S01]  /*ad20*/  LDL.LU.64 R48, [R1+0x158] ;  /* 0x0001580001307983 */ /* 0x000f220000300a00 */
[----:B------:R-:W-:-:S03]  /*ad30*/  IMAD.WIDE R12, R5, 0x4, R42 ;  /* 0x00000004050c7825 */ /* 0x000fc600078e022a */
[----:B------:R3:W-:Y:S01]  /*ad40*/  STL.64 [R1+0xf20], R44 ;  /* 0x000f202c01007387 */ /* 0x0007e20000100a00 */
[----:B------:R-:W-:-:S05]  /*ad50*/  IMAD.WIDE R54, R5, 0x4, R46 ;  /* 0x0000000405367825 */ /* 0x000fca00078e022e */
[----:B------:R4:W-:Y:S04]  /*ad60*/  STL.64 [R1+0xf08], R54 ;  /* 0x000f083601007387 */ /* 0x0009e80000100a00 */
[----:B------:R-:W4:Y:S04]  /*ad70*/  LDL.LU.64 R24, [R1+0x148] ;  /* 0x0001480001187983 */ /* 0x000f280000300a00 */
[----:B------:R-:W-:Y:S04]  /*ad80*/  STL.64 [R1+0xf30], R12 ;  /* 0x000f300c01007387 */ /* 0x000fe80000100a00 */
[----:B------:R-:W4:Y:S04]  /*ad90*/  LDL.LU.64 R46, [R1+0x138] ;  /* 0x00013800012e7983 */ /* 0x000f280000300a00 */
[----:B------:R-:W4:Y:S04]  /*ada0*/  LDL.LU.64 R42, [R1+0x128] ;  /* 0x00012800012a7983 */ /* 0x000f280000300a00 */
[----:B------:R4:W-:Y:S04]  /*adb0*/  LDGSTS.E [R247+0x3c000], desc[UR6][R54.64], !P0 ;  /* 0x3c00000036f77fae */ /* 0x0009e8000c121846 */
[----:B------:R-:W-:Y:S01]  /*adc0*/  LDGSTS.E [R247+0x38004], desc[UR6][R52.64], !P2 ;  /* 0x3800400034f77fae */ /* 0x000fe2000d121846 */
[----:B--2---:R-:W-:-:S03]  /*add0*/  IMAD.WIDE R50, R5, 0x4, R40 ;  /* 0x0000000405327825 */ /* 0x004fc600078e0228 */
[----:B------:R-:W2:Y:S01]  /*ade0*/  LDL.LU.64 R40, [R1+0x150] ;  /* 0x0001500001287983 */ /* 0x000ea20000300a00 */
[----:B------:R-:W-:-:S03]  /*adf0*/  IMAD.WIDE R26, R5, 0x4, R6 ;  /* 0x00000004051a7825 */ /* 0x000fc600078e0206 */
[----:B------:R-:W2:Y:S01]  /*ae00*/  LDL.LU.64 R6, [R1+0x140] ;  /* 0x0001400001067983 */ /* 0x000ea20000300a00 */
[----:B------:R-:W-:-:S03]  /*ae10*/  IMAD.WIDE R10, R5, 0x4, R10 ;  /* 0x00000004050a7825 */ /* 0x000fc600078e020a */
[----:B------:R-:W-:Y:S04]  /*ae20*/  STL.64 [R1+0xf18], R50 ;  /* 0x000f183201007387 */ /* 0x000fe80000100a00 */
[----:B------:R-:W-:Y:S04]  /*ae30*/  STL.64 [R1+0xf28], R26 ;  /* 0x000f281a01007387 */ /* 0x000fe80000100a00 */
[----:B------:R-:W-:Y:S04]  /*ae40*/  LDGSTS.E [R247+0x3c004], desc[UR6][R50.64], !P2 ;  /* 0x3c00400032f77fae */ /* 0x000fe8000d121846 */
[----:B------:R4:W-:Y:S04]  /*ae50*/  STL.64 [R1+0xf38], R10 ;  /* 0x000f380a01007387 */ /* 0x0009e80000100a00 */
[----:B------:R-:W-:Y:S01]  /*ae60*/  LDGSTS.E [R247+0x38008], desc[UR6][R44.64], !P3 ;  /* 0x380080002cf77fae */ /* 0x000fe2000d921846 */
[----:B-1----:R-:W-:Y:S01]  /*ae70*/  VIADD R9, R9, 0xffffffce ;  /* 0xffffffce09097836 */ /* 0x002fe20000000000 */
[----:B------:R-:W-:Y:S01]  /*ae80*/  ISETP.GE.U32.AND P0, PT, R2, 0x7fffffb0, PT ;  /* 0x7fffffb00200780c */ /* 0x000fe20003f06070 */
[----:B---3--:R-:W-:Y:S01]  /*ae90*/  VIADD R4, R4, 0xffffffcd ;  /* 0xffffffcd04047836 */ /* 0x008fe20000000000 */
[----:B------:R-:W-:Y:S04]  /*aea0*/  LDGSTS.E [R247+0x3c008], desc[UR6][R26.64], !P3 ;  /* 0x3c0080001af77fae */ /* 0x000fe8000d921846 */
[----:B------:R-:W3:Y:S04]  /*aeb0*/  LDL.LU.64 R44, [R1+0x130] ;  /* 0x00013000012c7983 */ /* 0x000ee80000300a00 */
[----:B------:R-:W3:Y:S01]  /*aec0*/  LDL.LU.64 R56, [R1+0x120] ;  /* 0x0001200001387983 */ /* 0x000ee20000300a00 */
[----:B------:R-:W-:-:S02]  /*aed0*/  ISETP.GE.U32.AND P2, PT, R9, 0x7fffffaf, PT ;  /* 0x7fffffaf0900780c */ /* 0x000fc40003f46070 */
[----:B------:R-:W-:Y:S01]  /*aee0*/  ISETP.GE.U32.AND P3, PT, R4, 0x7fffffae, PT ;  /* 0x7fffffae0400780c */ /* 0x000fe20003f66070 */
[----:B------:R-:W-:Y:S04]  /*aef0*/  LDGSTS.E [R247+0x3800c], desc[UR6][R12.64], !P4 ;  /* 0x3800c0000cf77fae */ /* 0x000fe8000e121846 */
[----:B------:R1:W-:Y:S01]  /*af00*/  LDGSTS.E [R247+0x3c00c], desc[UR6][R10.64], !P4 ;  /* 0x3c00c0000af77fae */ /* 0x0003e2000e121846 */
[C---:B----4-:R-:W-:Y:S01]  /*af10*/  IMAD.WIDE R54, R5.reuse, 0x4, R48 ;  /* 0x0000000405367825 */ /* 0x050fe200078e0230 */
[----:B-1----:R-:W1:Y:S04]  /*af20*/  LDC R10, c[0x0][0x230] ;  /* 0x00008c00ff0a7b82 */ /* 0x002e680000000800 */
[----:B------:R-:W-:Y:S04]  /*af30*/  STL.64 [R1+0xf40], R54 ;  /* 0x000f403601007387 */ /* 0x000fe80000100a00 */
[----:B------:R-:W-:Y:S01]  /*af40*/  LDGSTS.E [R248+0x38000], desc[UR6][R54.64], !P0 ;  /* 0x3800000036f87fae */ /* 0x000fe2000c121846 */
[----:B------:R-:W4:Y:S01]  /*af50*/  LDC R247, c[0x0][0x230] ;  /* 0x00008c00fff77b82 */ /* 0x000f220000000800 */
[----:B------:R-:W-:-:S04]  /*af60*/  IMAD.WIDE R50, R5, 0x4, R24 ;  /* 0x0000000405327825 */ /* 0x000fc800078e0218 */
[C---:B------:R-:W-:Y:S01]  /*af70*/  IMAD.WIDE R46, R5.reuse, 0x4, R46 ;  /* 0x00000004052e7825 */ /* 0x040fe200078e022e */
[----:B------:R-:W-:Y:S03]  /*af80*/  STL.64 [R1+0xf50], R50 ;  /* 0x000f503201007387 */ /* 0x000fe60000100a00 */
[C---:B------:R-:W-:Y:S01]  /*af90*/  IMAD.WIDE R26, R5.reuse, 0x4, R42 ;  /* 0x00000004051a7825 */ /* 0x040fe200078e022a */
[----:B------:R-:W-:Y:S03]  /*afa0*/  STL.64 [R1+0xf60], R46 ;  /* 0x000f602e01007387 */ /* 0x000fe60000100a00 */
[----:B--2---:R-:W-:-:S04]  /*afb0*/  IMAD.WIDE R52, R5, 0x4, R40 ;  /* 0x0000000405347825 */ /* 0x004fc800078e0228 */
[C---:B------:R-:W-:Y:S01]  /*afc0*/  IMAD.WIDE R48, R5.reuse, 0x4, R6 ;  /* 0x0000000405307825 */ /* 0x040fe200078e0206 */
[----:B------:R-:W-:Y:S04]  /*afd0*/  STL.64 [R1+0xf48], R52 ;  /* 0x000f483401007387 */ /* 0x000fe80000100a00 */
[----:B------:R-:W2:Y:S04]  /*afe0*/  LDL.LU.64 R24, [R1+0x118] ;  /* 0x0001180001187983 */ /* 0x000ea80000300a00 */
[----:B------:R-:W-:Y:S04]  /*aff0*/  STL.64 [R1+0xf70], R26 ;  /* 0x000f701a01007387 */ /* 0x000fe80000100a00 */
[----:B------:R-:W-:Y:S04]  /*b000*/  STL.64 [R1+0xf58], R48 ;  /* 0x000f583001007387 */ /* 0x000fe80000100a00 */
[----:B------:R-:W2:Y:S04]  /*b010*/  LDL.LU.64 R42, [R1+0x108] ;  /* 0x00010800012a7983 */ /* 0x000ea80000300a00 */
[----:B------:R-:W2:Y:S04]  /*b020*/  LDL.LU.64 R40, [R1+0xf8] ;  /* 0x0000f80001287983 */ /* 0x000ea80000300a00 */
[----:B------:R-:W2:Y:S04]  /*b030*/  LDL.LU.64 R6, [R1+0xe8] ;  /* 0x0000e80001067983 */ /* 0x000ea80000300a00 */
[----:B------:R-:W-:Y:S01]  /*b040*/  LDGSTS.E [R248+0x3c000], desc[UR6][R52.64], !P0 ;  /* 0x3c00000034f87fae */ /* 0x000fe2000c121846 */
[----:B---3--:R-:W-:-:S03]  /*b050*/  IMAD.WIDE R44, R5, 0x4, R44 ;  /* 0x00000004052c7825 */ /* 0x008fc600078e022c */
[----:B------:R-:W-:Y:S01]  /*b060*/  LDGSTS.E [R248+0x38004], desc[UR6][R50.64], !P2 ;  /* 0x3800400032f87fae */ /* 0x000fe2000d121846 */
[----:B------:R-:W-:-:S03]  /*b070*/  IMAD.WIDE R12, R5, 0x4, R56 ;  /* 0x00000004050c7825 */ /* 0x000fc600078e0238 */
[----:B------:R3:W-:Y:S04]  /*b080*/  STL.64 [R1+0xf68], R44 ;  /* 0x000f682c01007387 */ /* 0x0007e80000100a00 */
[----:B------:R2:W-:Y:S04]  /*b090*/  STL.64 [R1+0xf78], R12 ;  /* 0x000f780c01007387 */ /* 0x0005e80000100a00 */
[----:B------:R-:W-:Y:S04]  /*b0a0*/  LDGSTS.E [R248+0x3c004], desc[UR6][R48.64], !P2 ;  /* 0x3c00400030f87fae */ /* 0x000fe8000d121846 */
[----:B------:R-:W-:Y:S04]  /*b0b0*/  LDGSTS.E [R248+0x38008], desc[UR6][R46.64], !P3 ;  /* 0x380080002ef87fae */ /* 0x000fe8000d921846 */
[----:B------:R-:W2:Y:S04]  /*b0c0*/  LDL.LU.64 R56, [R1+0x110] ;  /* 0x0001100001387983 */ /* 0x000ea80000300a00 */
[----:B------:R-:W-:Y:S04]  /*b0d0*/  LDGSTS.E [R248+0x3c008], desc[UR6][R44.64], !P3 ;  /* 0x3c0080002cf87fae */ /* 0x000fe8000d921846 */
[----:B---3--:R-:W3:Y:S04]  /*b0e0*/  LDL.LU.64 R44, [R1+0x100] ;  /* 0x00010000012c7983 */ /* 0x008ee80000300a00 */
[----:B------:R-:W3:Y:S04]  /*b0f0*/  LDL.LU.64 R46, [R1+0xf0] ;  /* 0x0000f000012e7983 */ /* 0x000ee80000300a00 */
[----:B------:R-:W3:Y:S01]  /*b100*/  LDL.LU.64 R64, [R1+0xe0] ;  /* 0x0000e00001407983 */ /* 0x000ee20000300a00 */
[----:B------:R-:W-:-:S02]  /*b110*/  VIADD R2, R251, 0xffffffcc ;  /* 0xffffffccfb027836 */ /* 0x000fc40000000000 */
[----:B------:R-:W-:Y:S01]  /*b120*/  VIADD R240, R240, 0xffffffcb ;  /* 0xffffffcbf0f07836 */ /* 0x000fe20000000000 */
[----:B------:R-:W3:Y:S02]  /*b130*/  LDC R251, c[0x0][0x230] ;  /* 0x00008c00fffb7b82 */ /* 0x000ee40000000800 */
[----:B------:R-:W-:Y:S01]  /*b140*/  ISETP.GE.U32.AND P4, PT, R2, 0x7fffffad, PT ;  /* 0x7fffffad0200780c */ /* 0x000fe20003f86070 */
[----:B------:R-:W-:Y:S01]  /*b150*/  VIADD R9, R252, 0xffffffca ;  /* 0xffffffcafc097836 */ /* 0x000fe20000000000 */
[----:B------:R-:W-:Y:S01]  /*b160*/  ISETP.GE.U32.AND P0, PT, R240, 0x7fffffac, PT ;  /* 0x7fffffacf000780c */ /* 0x000fe20003f06070 */
[----:B-1----:R-:W-:Y:S02]  /*b170*/  VIADD R4, R10, 0xffffffc9 ;  /* 0xffffffc90a047836 */ /* 0x002fe40000000000 */
[----:B----4-:R-:W-:Y:S01]  /*b180*/  VIADD R2, R247, 0xffffffc8 ;  /* 0xffffffc8f7027836 */ /* 0x010fe20000000000 */
[----:B------:R-:W-:Y:S01]  /*b190*/  ISETP.GE.U32.AND P2, PT, R9, 0x7fffffab, PT ;  /* 0x7fffffab0900780c */ /* 0x000fe20003f46070 */
[----:B------:R-:W1:Y:S01]  /*b1a0*/  LDC R240, c[0x0][0x230] ;  /* 0x00008c00fff07b82 */ /* 0x000e620000000800 */
[----:B------:R-:W-:-:S05]  /*b1b0*/  ISETP.GE.U32.AND P3, PT, R4, 0x7fffffaa, PT ;  /* 0x7fffffaa0400780c */ /* 0x000fca0003f66070 */
[----:B------:R-:W-:Y:S02]  /*b1c0*/  LDGSTS.E [R248+0x3800c], desc[UR6][R26.64], !P4 ;  /* 0x3800c0001af87fae */ /* 0x000fe4000e121846 */
[----:B------:R-:W4:Y:S02]  /*b1d0*/  LDC R9, c[0x0][0x230] ;  /* 0x00008c00ff097b82 */ /* 0x000f240000000800 */
[----:B------:R1:W-:Y:S01]  /*b1e0*/  LDGSTS.E [R248+0x3c00c], desc[UR6][R12.64], !P4 ;  /* 0x3c00c0000cf87fae */ /* 0x0003e2000e121846 */
[----:B------:R-:W-:-:S05]  /*b1f0*/  ISETP.GE.U32.AND P4, PT, R2, 0x7fffffa9, PT ;  /* 0x7fffffa90200780c */ /* 0x000fca0003f86070 */
[----:B------:R-:W4:Y:S08]  /*b200*/  LDC R4, c[0x0][0x230] ;  /* 0x00008c00ff047b82 */ /* 0x000f300000000800 */
[----:B-1----:R-:W1:Y:S08]  /*b210*/  LDC R248, c[0x0][0x230] ;  /* 0x00008c00fff87b82 */ /* 0x002e700000000800 */
[----:B------:R-:W1:Y:S01]  /*b220*/  LDC R247, c[0x0][0x230] ;  /* 0x00008c00fff77b82 */ /* 0x000e620000000800 */
[----:B--2---:R-:W-:-:S05]  /*b230*/  IMAD.WIDE R58, R5, 0x4, R24 ;  /* 0x00000004053a7825 */ /* 0x004fca00078e0218 */
[----:B------:R-:W-:Y:S04]  /*b240*/  STL.64 [R1+0xf80], R58 ;  /* 0x000f803a01007387 */ /* 0x000fe80000100a00 */
[----:B------:R-:W-:Y:S01]  /*b250*/  LDGSTS.E [R249+0x38000], desc[UR6][R58.64], !P0 ;  /* 0x380000003af97fae */ /* 0x000fe2000c121846 */
[----:B------:R-:W-:-:S03]  /*b260*/  IMAD.WIDE R52, R5, 0x4, R42 ;  /* 0x0000000405347825 */ /* 0x000fc600078e022a */
[----:B------:R-:W2:Y:S01]  /*b270*/  LDL.LU.64 R42, [R1+0xd8] ;  /* 0x0000d800012a7983 */ /* 0x000ea20000300a00 */
[----:B------:R-:W-:-:S03]  /*b280*/  IMAD.WIDE R48, R5, 0x4, R40 ;  /* 0x0000000405307825 */ /* 0x000fc600078e0228 */
[----:B------:R-:W-:Y:S01]  /*b290*/  STL.64 [R1+0xf90], R52 ;  /* 0x000f903401007387 */ /* 0x000fe20000100a00 */
[----:B------:R-:W-:-:S03]  /*b2a0*/  IMAD.WIDE R6, R5, 0x4, R6 ;  /* 0x0000000405067825 */ /* 0x000fc600078e0206 */
[----:B------:R-:W2:Y:S04]  /*b2b0*/  LDL.LU.64 R40, [R1+0xc8] ;  /* 0x0000c80001287983 */ /* 0x000ea80000300a00 */
[----:B------:R-:W-:Y:S04]  /*b2c0*/  STL.64 [R1+0xfa0], R48 ;  /* 0x000fa03001007387 */ /* 0x000fe80000100a00 */
[----:B------:R-:W2:Y:S04]  /*b2d0*/  LDL.LU.64 R24, [R1+0x80] ;  /* 0x0000800001187983 */ /* 0x000ea80000300a00 */
[----:B------:R1:W-:Y:S04]  /*b2e0*/  STL.64 [R1+0xfb0], R6 ;  /* 0x000fb00601007387 */ /* 0x0003e80000100a00 */
[----:B------:R-:W2:Y:S01]  /*b2f0*/  LDL.LU.64 R10, [R1+0x70] ;  /* 0x00007000010a7983 */ /* 0x000ea20000300a00 */
[----:B------:R-:W-:-:S03]  /*b300*/  IMAD.WIDE R54, R5, 0x4, R56 ;  /* 0x0000000405367825 */ /* 0x000fc600078e0238 */
[----:B------:R-:W2:Y:S04]  /*b310*/  LDL.LU.64 R56, [R1+0xd0] ;  /* 0x0000d00001387983 */ /* 0x000ea80000300a00 */
[----:B------:R-:W-:Y:S04]  /*b320*/  LDGSTS.E [R249+0x3c000], desc[UR6][R54.64], !P0 ;  /* 0x3c00000036f97fae */ /* 0x000fe8000c121846 */
[----:B------:R-:W-:Y:S01]  /*b330*/  LDGSTS.E [R249+0x38004], desc[UR6][R52.64], !P2 ;  /* 0x3800400034f97fae */ /* 0x000fe2000d121846 */
[----:B---3--:R-:W-:-:S03]  /*b340*/  IMAD.WIDE R50, R5, 0x4, R44 ;  /* 0x0000000405327825 */ /* 0x008fc600078e022c */
[----:B------:R-:W3:Y:S01]  /*b350*/  LDL.LU.64 R44, [R1+0xc0] ;  /* 0x0000c000012c7983 */ /* 0x000ee20000300a00 */
[----:B------:R-:W-:-:S03]  /*b360*/  IMAD.WIDE R26, R5, 0x4, R46 ;  /* 0x00000004051a7825 */ /* 0x000fc600078e022e */
[----:B------:R-:W-:Y:S01]  /*b370*/  STL.64 [R1+0xf88], R54 ;  /* 0x000f883601007387 */ /* 0x000fe20000100a00 */
[----:B------:R-:W-:-:S03]  /*b380*/  IMAD.WIDE R12, R5, 0x4, R64 ;  /* 0x00000004050c7825 */ /* 0x000fc600078e0240 */
[----:B------:R-:W3:Y:S04]  /*b390*/  LDL.LU.64 R46, [R1+0x78] ;  /* 0x00007800012e7983 */ /* 0x000ee80000300a00 */
[----:B------:R-:W-:Y:S04]  /*b3a0*/  LDGSTS.E [R249+0x3c004], desc[UR6][R50.64], !P2 ;  /* 0x3c00400032f97fae */ /* 0x000fe8000d121846 */
[----:B------:R-:W-:Y:S04]  /*b3b0*/  STL.64 [R1+0xf98], R50 ;  /* 0x000f983201007387 */ /* 0x000fe80000100a00 */
[----:B------:R-:W-:Y:S04]  /*b3c0*/  LDGSTS.E [R249+0x38008], desc[UR6][R48.64], !P3 ;  /* 0x3800800030f97fae */ /* 0x000fe8000d921846 */
[----:B------:R3:W-:Y:S04]  /*b3d0*/  STL.64 [R1+0xfa8], R26 ;  /* 0x000fa81a01007387 */ /* 0x0007e80000100a00 */
[----:B------:R-:W-:Y:S04]  /*b3e0*/  LDGSTS.E [R249+0x3c008], desc[UR6][R26.64], !P3 ;  /* 0x3c0080001af97fae */ /* 0x000fe8000d921846 */
[----:B------:R3:W-:Y:S04]  /*b3f0*/  STL.64 [R1+0xfb8], R12 ;  /* 0x000fb80c01007387 */ /* 0x0007e80000100a00 */
[----:B------:R-:W-:Y:S01]  /*b400*/  LDGSTS.E [R249+0x3800c], desc[UR6][R6.64], !P4 ;  /* 0x3800c00006f97fae */ /* 0x000fe2000e121846 */
[----:B------:R-:W-:-:S02]  /*b410*/  VIADD R2, R251, 0xffffffc7 ;  /* 0xffffffc7fb027836 */ /* 0x000fc40000000000 */
[----:B----4-:R-:W-:Y:S01]  /*b420*/  VIADD R9, R9, 0xffffffc6 ;  /* 0xffffffc609097836 */ /* 0x010fe20000000000 */
[----:B------:R4:W-:Y:S01]  /*b430*/  LDGSTS.E [R249+0x3c00c], desc[UR6][R12.64], !P4 ;  /* 0x3c00c0000cf97fae */ /* 0x0009e2000e121846 */
[----:B------:R-:W-:-:S03]  /*b440*/  VIADD R4, R4, 0xffffffc5 ;  /* 0xffffffc504047836 */ /* 0x000fc60000000000 */
[----:B-1----:R-:W3:Y:S01]  /*b450*/  LDL.LU.64 R6, [R1+0x68] ;  /* 0x0000680001067983 */ /* 0x002ee20000300a00 */
[----:B------:R-:W-:Y:S01]  /*b460*/  ISETP.GE.U32.AND P0, PT, R2, 0x7fffffa8, PT ;  /* 0x7fffffa80200780c */ /* 0x000fe20003f06070 */
[----:B------:R-:W-:Y:S01]  /*b470*/  VIADD R2, R240, 0xffffffc4 ;  /* 0xffffffc4f0027836 */ /* 0x000fe20000000000 */
[----:B------:R-:W-:Y:S01]  /*b480*/  ISETP.GE.U32.AND P2, PT, R9, 0x7fffffa7, PT ;  /* 0x7fffffa70900780c */ /* 0x000fe20003f46070 */
[----:B------:R-:W1:Y:S01]  /*b490*/  LDC R251, c[0x0][0x230] ;  /* 0x00008c00fffb7b82 */ /* 0x000e620000000800 */
[----:B------:R-:W-:Y:S02]  /*b4a0*/  ISETP.GE.U32.AND P3, PT, R4, 0x7fffffa6, PT ;  /* 0x7fffffa60400780c */ /* 0x000fe40003f66070 */
[----:B------:R-:W-:Y:S01]  /*b4b0*/  ISETP.GE.U32.AND P4, PT, R2, 0x7fffffa5, PT ;  /* 0x7fffffa50200780c */ /* 0x000fe20003f86070 */
[----:B------:R-:W-:-:S04]  /*b4c0*/  VIADD R9, R248, 0xffffffc3 ;  /* 0xffffffc3f8097836 */ /* 0x000fc80000000000 */
[----:B------:R-:W1:Y:S01]  /*b4d0*/  LDC R240, c[0x0][0x230] ;  /* 0x00008c00fff07b82 */ /* 0x000e620000000800 */
[----:B--2---:R-:W-:-:S04]  /*b4e0*/  IMAD.WIDE R42, R5, 0x4, R42 ;  /* 0x00000004052a7825 */ /* 0x004fc800078e022a */
[C---:B------:R-:W-:Y:S01]  /*b4f0*/  IMAD.WIDE R40, R5.reuse, 0x4, R40 ;  /* 0x0000000405287825 */ /* 0x040fe200078e0228 */
[----:B------:R-:W-:Y:S03]  /*b500*/  STL.64 [R1+0xfc0], R42 ;  /* 0x000fc02a01007387 */ /* 0x000fe60000100a00 */
[C---:B------:R-:W-:Y:S01]  /*b510*/  IMAD.WIDE R24, R5.reuse, 0x4, R24 ;  /* 0x0000000405187825 */ /* 0x040fe200078e0218 */
[----:B------:R-:W-:Y:S03]  /*b520*/  STL.64 [R1+0xfd0], R40 ;  /* 0x000fd02801007387 */ /* 0x000fe60000100a00 */
[C---:B------:R-:W-:Y:S01]  /*b530*/  IMAD.WIDE R10, R5.reuse, 0x4, R10 ;  /* 0x00000004050a7825 */ /* 0x040fe200078e020a */
[----:B------:R-:W-:Y:S04]  /*b540*/  STL.64 [R1+0xfe0], R24 ;  /* 0x000fe01801007387 */ /* 0x000fe80000100a00 */
[----:B------:R2:W-:Y:S04]  /*b550*/  STL.64 [R1+0xff0], R10 ;  /* 0x000ff00a01007387 */ /* 0x0005e80000100a00 */
[----:B------:R-:W-:Y:S01]  /*b560*/  LDGSTS.E [R250+0x38000], desc[UR6][R42.64], !P0 ;  /* 0x380000002afa7fae */ /* 0x000fe2000c121846 */
[----:B----4-:R-:W-:-:S05]  /*b570*/  IMAD.WIDE R248, R5, 0x4, R56 ;  /* 0x0000000405f87825 */ /* 0x010fca00078e0238 */
[----:B------:R-:W-:Y:S04]  /*b580*/  LDGSTS.E [R250+0x3c000], desc[UR6][R248.64], !P0 ;  /* 0x3c000000f8fa7fae */ /* 0x000fe8000c121846 */
[----:B------:R-:W-:Y:S01]  /*b590*/  LDGSTS.E [R250+0x38004], desc[UR6][R40.64], !P2 ;  /* 0x3800400028fa7fae */ /* 0x000fe2000d121846 */
[----:B---3--:R-:W-:-:S05]  /*b5a0*/  IMAD.WIDE R26, R5, 0x4, R44 ;  /* 0x00000004051a7825 */ /* 0x008fca00078e022c */
[----:B------:R-:W-:Y:S01]  /*b5b0*/  STL.64 [R1+0xfd8], R26 ;  /* 0x000fd81a01007387 */ /* 0x000fe20000100a00 */
[----:B------:R-:W-:-:S03]  /*b5c0*/  IMAD.WIDE R12, R5, 0x4, R46 ;  /* 0x00000004050c7825 */ /* 0x000fc600078e022e */
[----:B------:R-:W3:Y:S04]  /*b5d0*/  LDL.LU.64 R58, [R1+0xb8] ;  /* 0x0000b800013a7983 */ /* 0x000ee80000300a00 */
[----:B------:R-:W4:Y:S04]  /*b5e0*/  LDL.LU.64 R52, [R1+0xa8] ;  /* 0x0000a80001347983 */ /* 0x000f280000300a00 */
[----:B------:R-:W-:Y:S04]  /*b5f0*/  STL.64 [R1+0xfe8], R12 ;  /* 0x000fe80c01007387 */ /* 0x000fe80000100a00 */
[----:B------:R-:W4:Y:S04]  /*b600*/  LDL.LU.64 R48, [R1+0x98] ;  /* 0x0000980001307983 */ /* 0x000f280000300a00 */
[----:B------:R-:W4:Y:S04]  /*b610*/  LDL.LU.64 R60, [R1+0x88] ;  /* 0x00008800013c7983 */ /* 0x000f280000300a00 */
[----:B------:R-:W4:Y:S04]  /*b620*/  LDL.LU.64 R50, [R1+0xb0] ;  /* 0x0000b00001327983 */ /* 0x000f280000300a00 */
[----:B------:R-:W4:Y:S04]  /*b630*/  LDL.LU.64 R64, [R1+0xa0] ;  /* 0x0000a00001407983 */ /* 0x000f280000300a00 */
[----:B------:R-:W-:Y:S04]  /*b640*/  LDGSTS.E [R250+0x3c004], desc[UR6][R26.64], !P2 ;  /* 0x3c0040001afa7fae */ /* 0x000fe8000d121846 */
[----:B------:R-:W-:Y:S04]  /*b650*/  LDGSTS.E [R250+0x38008], desc[UR6][R24.64], !P3 ;  /* 0x3800800018fa7fae */ /* 0x000fe8000d921846 */
[----:B------:R-:W4:Y:S01]  /*b660*/  LDL.LU.64 R56, [R1+0x90] ;  /* 0x0000900001387983 */ /* 0x000f220000300a00 */
[----:B------:R-:W-:-:S03]  /*b670*/  IMAD.WIDE R6, R5, 0x4, R6 ;  /* 0x0000000405067825 */ /* 0x000fc600078e0206 */
[----:B------:R1:W-:Y:S04]  /*b680*/  LDGSTS.E [R250+0x3c008], desc[UR6][R12.64], !P3 ;  /* 0x3c0080000cfa7fae */ /* 0x0003e8000d921846 */
[----:B------:R1:W-:Y:S04]  /*b690*/  STL.64 [R1+0xff8], R6 ;  /* 0x000ff80601007387 */ /* 0x0003e80000100a00 */
[----:B------:R-:W-:Y:S04]  /*b6a0*/  LDGSTS.E [R250+0x3800c], desc[UR6][R10.64], !P4 ;  /* 0x3800c0000afa7fae */ /* 0x000fe8000e121846 */
[----:B------:R3:W-:Y:S04]  /*b6b0*/  LDGSTS.E [R250+0x3c00c], desc[UR6][R6.64], !P4 ;  /* 0x3c00c00006fa7fae */ /* 0x0007e8000e121846 */
[----:B--2---:R-:W2:Y:S04]  /*b6c0*/  LDL.LU.64 R10, [R1+0x60] ;  /* 0x00006000010a7983 */ /* 0x004ea80000300a00 */
[----:B------:R-:W2:Y:S04]  /*b6d0*/  LDL.LU.64 R24, [R1+0x50] ;  /* 0x0000500001187983 */ /* 0x000ea80000300a00 */
[----:B------:R-:W2:Y:S04]  /*b6e0*/  LDL.LU.64 R42, [R1+0x40] ;  /* 0x00004000012a7983 */ /* 0x000ea80000300a00 */
[----:B------:R-:W2:Y:S04]  /*b6f0*/  LDL.LU.64 R44, [R1+0x30] ;  /* 0x00003000012c7983 */ /* 0x000ea80000300a00 */
[----:B------:R-:W2:Y:S04]  /*b700*/  LDL.LU.64 R46, [R1+0x20] ;  /* 0x00002000012e7983 */ /* 0x000ea80000300a00 */
[----:B------:R-:W2:Y:S04]  /*b710*/  LDL.LU.64 R40, [R1+0x10] ;  /* 0x0000100001287983 */ /* 0x000ea80000300a00 */
[----:B-1----:R-:W2:Y:S01]  /*b720*/  LDL.LU.64 R6, [R1] ;  /* 0x0000000001067983 */ /* 0x002ea20000300a00 */
[----:B------:R-:W-:Y:S01]  /*b730*/  VIADD R4, R247, 0xffffffc2 ;  /* 0xffffffc2f7047836 */ /* 0x000fe20000000000 */
[----:B------:R-:W-:Y:S01]  /*b740*/  ISETP.GE.U32.AND P0, PT, R9, 0x7fffffa4, PT ;  /* 0x7fffffa40900780c */ /* 0x000fe20003f06070 */
[----:B------:R-:W-:-:S02]  /*b750*/  VIADD R2, R251, 0xffffffc1 ;  /* 0xffffffc1fb027836 */ /* 0x000fc40000000000 */
[----:B------:R-:W-:Y:S01]  /*b760*/  VIADD R12, R240, 0xffffffc0 ;  /* 0xffffffc0f00c7836 */ /* 0x000fe20000000000 */
[----:B------:R-:W-:Y:S02]  /*b770*/  ISETP.GE.U32.AND P2, PT, R4, 0x7fffffa3, PT ;  /* 0x7fffffa30400780c */ /* 0x000fe40003f46070 */
[----:B------:R-:W-:Y:S02]  /*b780*/  ISETP.GE.U32.AND P3, PT, R2, 0x7fffffa2, PT ;  /* 0x7fffffa20200780c */ /* 0x000fe40003f66070 */
[----:B------:R-:W-:Y:S01]  /*b790*/  ISETP.GE.U32.AND P4, PT, R12, 0x7fffffa1, PT ;  /* 0x7fffffa10c00780c */ /* 0x000fe20003f86070 */
[----:B------:R-:W-:Y:S02]  /*b7a0*/  IMAD.SHL.U32 R2, R241, 0x20, RZ ;  /* 0x00000020f1027824 */ /* 0x000fe400078e00ff */
[----:B------:R-:W-:-:S04]  /*b7b0*/  IMAD.WIDE R242, R5, 0x4, R242 ;  /* 0x0000000405f27825 */ /* 0x000fc800078e02f2 */
        /* <DEDUP_REMOVED lines=20> */
[----:B---3--:R-:W-:-:S04]  /*b900*/  IMAD.WIDE R250, R5, 0x4, R58 ;  /* 0x0000000405fa7825 */ /* 0x008fc800078e023a */
[C---:B----4-:R-:W-:Y:S01]  /*b910*/  IMAD.WIDE R52, R5.reuse, 0x4, R52 ;  /* 0x0000000405347825 */ /* 0x050fe200078e0234 */
[----:B------:R-:W-:Y:S03]  /*b920*/  LDGSTS.E [R246+0x38000], desc[UR6][R250.64], !P0 ;  /* 0x38000000faf67fae */ /* 0x000fe6000c121846 */
[C---:B------:R-:W-:Y:S01]  /*b930*/  IMAD.WIDE R48, R5.reuse, 0x4, R48 ;  /* 0x0000000405307825 */ /* 0x040fe200078e0230 */
[----:B------:R-:W-:Y:S03]  /*b940*/  STL.64 [R1+0x1010], R52 ;  /* 0x0010103401007387 */ /* 0x000fe60000100a00 */
[----:B------:R-:W-:-:S04]  /*b950*/  IMAD.WIDE R12, R5, 0x4, R60 ;  /* 0x00000004050c7825 */ /* 0x000fc800078e023c */
[----:B------:R-:W-:-:S04]  /*b960*/  IMAD.WIDE R240, R5, 0x4, R50 ;  /* 0x0000000405f07825 */ /* 0x000fc800078e0232 */
[C---:B------:R-:W-:Y:S01]  /*b970*/  IMAD.WIDE R50, R5.reuse, 0x4, R64 ;  /* 0x0000000405327825 */ /* 0x040fe200078e0240 */
[----:B------:R-:W-:Y:S04]  /*b980*/  LDGSTS.E [R246+0x3c000], desc[UR6][R240.64], !P0 ;  /* 0x3c000000f0f67fae */ /* 0x000fe8000c121846 */
[----:B------:R-:W-:Y:S04]  /*b990*/  STL.64 [R1+0x1020], R48 ;  /* 0x0010203001007387 */ /* 0x000fe80000100a00 */
[----:B------:R-:W-:Y:S01]  /*b9a0*/  LDGSTS.E [R246+0x38004], desc[UR6][R52.64], !P2 ;  /* 0x3800400034f67fae */ /* 0x000fe2000d121846 */
[----:B------:R-:W-:-:S03]  /*b9b0*/  IMAD.WIDE R26, R5, 0x4, R56 ;  /* 0x00000004051a7825 */ /* 0x000fc600078e0238 */
[----:B------:R1:W-:Y:S04]  /*b9c0*/  STL.64 [R1+0x1030], R12 ;  /* 0x0010300c01007387 */ /* 0x0003e80000100a00 */
[----:B------:R-:W-:Y:S04]  /*b9d0*/  LDGSTS.E [R246+0x3c004], desc[UR6][R50.64], !P2 ;  /* 0x3c00400032f67fae */ /* 0x000fe8000d121846 */
[----:B------:R-:W-:Y:S04]  /*b9e0*/  STL.64 [R1+0x1018], R50 ;  /* 0x0010183201007387 */ /* 0x000fe80000100a00 */
[----:B------:R-:W-:Y:S04]  /*b9f0*/  LDGSTS.E [R246+0x38008], desc[UR6][R48.64], !P3 ;  /* 0x3800800030f67fae */ /* 0x000fe8000d921846 */
[----:B------:R3:W-:Y:S04]  /*ba00*/  STL.64 [R1+0x1028], R26 ;  /* 0x0010281a01007387 */ /* 0x0007e80000100a00 */
[----:B------:R-:W-:Y:S04]  /*ba10*/  LDGSTS.E [R246+0x3c008], desc[UR6][R26.64], !P3 ;  /* 0x3c0080001af67fae */ /* 0x000fe8000d921846 */
[----:B------:R1:W-:Y:S01]  /*ba20*/  LDGSTS.E [R246+0x3800c], desc[UR6][R12.64], !P4 ;  /* 0x3800c0000cf67fae */ /* 0x0003e2000e121846 */
[----:B--2---:R-:W-:-:S03]  /*ba30*/  IMAD.WIDE R66, R2, 0x4, R24 ;  /* 0x0000000402427825 */ /* 0x004fc600078e0218 */
[----:B------:R-:W-:Y:S01]  /*ba40*/  STL [R1+0xc00], RZ ;  /* 0x000c00ff01007387 */ /* 0x000fe20000100800 */
[----:B------:R-:W-:-:S03]  /*ba50*/  IMAD.WIDE R80, R2, 0x4, R42 ;  /* 0x0000000402507825 */ /* 0x000fc600078e022a */
[----:B------:R-:W-:Y:S01]  /*ba60*/  STL [R1+0xc04], RZ ;  /* 0x000c04ff01007387 */ /* 0x000fe20000100800 */
[----:B------:R-:W-:-:S03]  /*ba70*/  IMAD.WIDE R62, R2, 0x4, R44 ;  /* 0x00000004023e7825 */ /* 0x000fc600078e022c */
[----:B------:R-:W-:Y:S01]  /*ba80*/  STL.64 [R1+0x1050], R66 ;  /* 0x0010504201007387 */ /* 0x000fe20000100a00 */
[----:B------:R-:W-:-:S03]  /*ba90*/  IMAD.WIDE R72, R2, 0x4, R46 ;  /* 0x0000000402487825 */ /* 0x000fc600078e022e */
[----:B------:R-:W-:Y:S01]  /*baa0*/  STL.64 [R1+0x1060], R80 ;  /* 0x0010605001007387 */ /* 0x000fe20000100a00 */
[----:B-1----:R-:W-:-:S03]  /*bab0*/  IMAD.WIDE R12, R2, 0x4, R40 ;  /* 0x00000004020c7825 */ /* 0x002fc600078e0228 */
[----:B------:R-:W-:Y:S01]  /*bac0*/  STL.64 [R1+0x1070], R62 ;  /* 0x0010703e01007387 */ /* 0x000fe20000100a00 */
[----:B---3--:R-:W-:-:S03]  /*bad0*/  IMAD.WIDE R26, R2, 0x4, R6 ;  /* 0x00000004021a7825 */ /* 0x008fc600078e0206 */
[----:B------:R-:W-:Y:S01]  /*bae0*/  STL.64 [R1+0x1080], R72 ;  /* 0x0010804801007387 */ /* 0x000fe20000100a00 */
[----:B------:R-:W-:-:S03]  /*baf0*/  IMAD.WIDE R58, R2, 0x4, R140 ;  /* 0x00000004023a7825 */ /* 0x000fc600078e028c */
[----:B------:R-:W-:Y:S01]  /*bb00*/  STL.64 [R1+0x1090], R12 ;  /* 0x0010900c01007387 */ /* 0x000fe20000100a00 */
[----:B------:R-:W-:-:S03]  /*bb10*/  IMAD.WIDE R60, R2, 0x4, R142 ;  /* 0x00000004023c7825 */ /* 0x000fc600078e028e */
[----:B------:R-:W-:Y:S01]  /*bb20*/  STL.64 [R1+0x10a0], R26 ;  /* 0x0010a01a01007387 */ /* 0x000fe20000100a00 */
[----:B------:R-:W-:-:S03]  /*bb30*/  IMAD.WIDE R52, R2, 0x4, R144 ;  /* 0x0000000402347825 */ /* 0x000fc600078e0290 */
[----:B------:R-:W-:Y:S01]  /*bb40*/  STL.64 [R1+0x10b0], R54 ;  /* 0x0010b03601007387 */ /* 0x000fe20000100a00 */
[----:B------:R-:W-:-:S03]  /*bb50*/  IMAD.WIDE R50, R2, 0x4, R146 ;  /* 0x0000000402327825 */ /* 0x000fc600078e0292 */
[----:B------:R1:W-:Y:S01]  /*bb60*/  LDGSTS.E [R246+0x3c00c], desc[UR6][R242.64], !P4 ;  /* 0x3c00c000f2f67fae */ /* 0x0003e2000e121846 */
[----:B------:R-:W-:-:S03]  /*bb70*/  IMAD.WIDE R64, R2, 0x4, R148 ;  /* 0x0000000402407825 */ /* 0x000fc600078e0294 */
[----:B------:R-:W-:Y:S01]  /*bb80*/  STL.64 [R1+0x10c0], R58 ;  /* 0x0010c03a01007387 */ /* 0x000fe20000100a00 */
[----:B------:R-:W-:-:S03]  /*bb90*/  IMAD.WIDE R48, R2, 0x4, R150 ;  /* 0x0000000402307825 */ /* 0x000fc600078e0296 */
[----:B------:R-:W-:Y:S01]  /*bba0*/  STL.64 [R1+0x10d0], R60 ;  /* 0x0010d03c01007387 */ /* 0x000fe20000100a00 */
[----:B------:R-:W-:-:S03]  /*bbb0*/  IMAD.WIDE R56, R2, 0x4, R152 ;  /* 0x0000000402387825 */ /* 0x000fc600078e0298 */
[----:B------:R-:W-:Y:S01]  /*bbc0*/  STL.64 [R1+0x10e0], R52 ;  /* 0x0010e03401007387 */ /* 0x000fe20000100a00 */
[----:B-1----:R-:W-:-:S03]  /*bbd0*/  IMAD.WIDE R246, R2, 0x4, R10 ;  /* 0x0000000402f67825 */ /* 0x002fc600078e020a */
        /* <DEDUP_REMOVED lines=22> */
[----:B------:R-:W-:Y:S04]  /*bd40*/  STL.64 [R1+0x11a0], R146 ;  /* 0x0011a09201007387 */ /* 0x000fe80000100a00 */
[----:B------:R-:W-:Y:S04]  /*bd50*/  STL.64 [R1+0x11b0], R144 ;  /* 0x0011b09001007387 */ /* 0x000fe80000100a00 */
[----:B------:R-:W-:Y:S04]  /*bd60*/  STL.64 [R1+0x11c0], R142 ;  /* 0x0011c08e01007387 */ /* 0x000fe80000100a00 */
[----:B------:R-:W-:Y:S04]  /*bd70*/  STL.64 [R1+0x11d0], R140 ;  /* 0x0011d08c01007387 */ /* 0x000fe80000100a00 */
[----:B------:R-:W-:Y:S04]  /*bd80*/  STL.64 [R1+0x11e0], R138 ;  /* 0x0011e08a01007387 */ /* 0x000fe80000100a00 */
[----:B------:R-:W-:Y:S01]  /*bd90*/  STL.64 [R1+0x11f0], R178 ;  /* 0x0011f0b201007387 */ /* 0x000fe20000100a00 */
[----:B------:R-:W-:-:S03]  /*bda0*/  IMAD.WIDE R148, R2, 0x4, R200 ;  /* 0x0000000402947825 */ /* 0x000fc600078e02c8 */
        /* <DEDUP_REMOVED lines=8> */
[----:B------:R-:W-:Y:S04]  /*be30*/  STL.64 [R1+0x1308], R194 ;  /* 0x001308c201007387 */ /* 0x000fe80000100a00 */
[----:B------:R1:W-:Y:S04]  /*be40*/  STL.64 [R1+0x1320], R148 ;  /* 0x0013209401007387 */ /* 0x0003e80000100a00 */
[----:B------:R-:W-:Y:S04]  /*be50*/  STL.64 [R1+0x1310], R196 ;  /* 0x001310c401007387 */ /* 0x000fe80000100a00 */
[----:B------:R2:W-:Y:S01]  /*be60*/  STL.64 [R1+0x1328], R150 ;  /* 0x0013289601007387 */ /* 0x0005e20000100a00 */
[----:B-1----:R-:W-:-:S03]  /*be70*/  IMAD.WIDE R148, R2, 0x4, R204 ;  /* 0x0000000402947825 */ /* 0x002fc600078e02cc */
[----:B------:R-:W-:Y:S04]  /*be80*/  STL.64 [R1+0x1318], R198 ;  /* 0x001318c601007387 */ /* 0x000fe80000100a00 */
[----:B------:R1:W-:Y:S01]  /*be90*/  STL.64 [R1+0x1330], R148 ;  /* 0x0013309401007387 */ /* 0x0003e20000100a00 */
[----:B--2---:R-:W-:-:S03]  /*bea0*/  IMAD.WIDE R150, R2, 0x4, R206 ;  /* 0x0000000402967825 */ /* 0x004fc600078e02ce */
[----:B------:R-:W0:Y:S01]  /*beb0*/  LDGDEPBAR ;  /* 0x00000000000079af */ /* 0x000e220000000000 */
[----:B------:R-:W-:-:S03]  /*bec0*/  IMAD.WIDE R174, R2, 0x4, R212 ;  /* 0x0000000402ae7825 */ /* 0x000fc600078e02d4 */
[----:B------:R2:W-:Y:S01]  /*bed0*/  STL.64 [R1+0x1338], R150 ;  /* 0x0013389601007387 */ /* 0x0005e20000100a00 */
[----:B-1----:R-:W-:-:S03]  /*bee0*/  IMAD.WIDE R148, R2, 0x4, R208 ;  /* 0x0000000402947825 */ /* 0x002fc600078e02d0 */
[----:B------:R-:W-:Y:S01]  /*bef0*/  LDGSTS.E [R0+0x10000], desc[UR6][R246.64], P1 ;  /* 0x10000000f6007fae */ /* 0x000fe20008921846 */
[----:B------:R-:W-:-:S03]  /*bf00*/  IMAD.WIDE R172, R2, 0x4, R214 ;  /* 0x0000000402ac7825 */ /* 0x000fc600078e02d6 */
[----:B------:R1:W-:Y:S01]  /*bf10*/  STL.64 [R1+0x1340], R148 ;  /* 0x0013409401007387 */ /* 0x0003e20000100a00 */
        /* <DEDUP_REMOVED lines=11> */
[----:B------:R-:W3:Y:S01]  /*bfd0*/  LDL.64 R224, [R1+0x1340] ;  /* 0x0013400001e07983 */ /* 0x000ee20000100a00 */
[----:B------:R-:W-:-:S03]  /*bfe0*/  IMAD.WIDE R158, R2, 0x4, R228 ;  /* 0x00000004029e7825 */ /* 0x000fc600078e02e4 */
[----:B------:R-:W-:Y:S04]  /*bff0*/  STL.64 [R1+0x1370], R166 ;  /* 0x001370a601007387 */ /* 0x000fe80000100a00 */
[----:B------:R-:W-:Y:S01]  /*c000*/  STL.64 [R1+0x1378], R164 ;  /* 0x001378a401007387 */ /* 0x000fe20000100a00 */
[----:B------:R-:W-:-:S03]  /*c010*/  IMAD.WIDE R156, R2, 0x4, R230 ;  /* 0x00000004029c7825 */ /* 0x000fc600078e02e6 */
[----:B------:R-:W4:Y:S01]  /*c020*/  LDL.64 R226, [R1+0x1338] ;  /* 0x0013380001e27983 */ /* 0x000f220000100a00 */
[----:B------:R-:W-:-:S03]  /*c030*/  IMAD.WIDE R154, R2, 0x4, R232 ;  /* 0x00000004029a7825 */ /* 0x000fc600078e02e8 */
[----:B------:R-:W-:Y:S01]  /*c040*/  STL.64 [R1+0x1380], R162 ;  /* 0x001380a201007387 */ /* 0x000fe20000100a00 */
[----:B------:R-:W-:-:S03]  /*c050*/  IMAD.WIDE R152, R2, 0x4, R234 ;  /* 0x0000000402987825 */ /* 0x000fc600078e02ea */
[----:B------:R-:W3:Y:S01]  /*c060*/  LDL.64 R228, [R1+0x1330] ;  /* 0x0013300001e47983 */ /* 0x000ee20000100a00 */
[----:B--2---:R-:W-:-:S03]  /*c070*/  IMAD.WIDE R150, R2, 0x4, R236 ;  /* 0x0000000402967825 */ /* 0x004fc600078e02ec */
[----:B------:R-:W-:Y:S01]  /*c080*/  STL.64 [R1+0x1388], R160 ;  /* 0x001388a001007387 */ /* 0x000fe20000100a00 */
[----:B-1----:R-:W-:-:S03]  /*c090*/  IMAD.WIDE R148, R2, 0x4, R238 ;  /* 0x0000000402947825 */ /* 0x002fc600078e02ee */
[----:B------:R-:W-:Y:S04]  /*c0a0*/  STL.64 [R1+0x1390], R158 ;  /* 0x0013909e01007387 */ /* 0x000fe80000100a00 */
[----:B------:R-:W2:Y:S04]  /*c0b0*/  LDL.64 R232, [R1+0x1328] ;  /* 0x0013280001e87983 */ /* 0x000ea80000100a00 */
[----:B------:R-:W-:Y:S04]  /*c0c0*/  STL.64 [R1+0x1398], R156 ;  /* 0x0013989c01007387 */ /* 0x000fe80000100a00 */
[----:B------:R-:W-:Y:S04]  /*c0d0*/  STL.64 [R1+0x13a0], R154 ;  /* 0x0013a09a01007387 */ /* 0x000fe80000100a00 */
[----:B------:R-:W4:Y:S04]  /*c0e0*/  LDL.64 R236, [R1+0x1320] ;  /* 0x0013200001ec7983 */ /* 0x000f280000100a00 */
[----:B------:R-:W-:Y:S04]  /*c0f0*/  STL.64 [R1+0x13a8], R152 ;  /* 0x0013a89801007387 */ /* 0x000fe80000100a00 */
[----:B------:R-:W-:Y:S04]  /*c100*/  STL.64 [R1+0x13b0], R150 ;  /* 0x0013b09601007387 */ /* 0x000fe80000100a00 */
[----:B------:R-:W-:Y:S04]  /*c110*/  STL.64 [R1+0x13b8], R148 ;  /* 0x0013b89401007387 */ /* 0x000fe80000100a00 */
[----:B------:R1:W-:Y:S04]  /*c120*/  STL.64 [R1+0x13c0], R38 ;  /* 0x0013c02601007387 */ /* 0x0003e80000100a00 */
[----:B------:R1:W-:Y:S04]  /*c130*/  STL.64 [R1+0x13c8], R30 ;  /* 0x0013c81e01007387 */ /* 0x0003e80000100a00 */
[----:B------:R1:W-:Y:S04]  /*c140*/  STL.64 [R1+0x13d0], R36 ;  /* 0x0013d02401007387 */ /* 0x0003e80000100a00 */
[----:B------:R1:W-:Y:S04]  /*c150*/  STL.64 [R1+0x13d8], R28 ;  /* 0x0013d81c01007387 */ /* 0x0003e80000100a00 */
[----:B------:R1:W-:Y:S04]  /*c160*/  STL.64 [R1+0x13e0], R34 ;  /* 0x0013e02201007387 */ /* 0x0003e80000100a00 */
[----:B------:R-:W-:Y:S04]  /*c170*/  LDGSTS.E [R0+0x10400], desc[UR6][R66.64], P1 ;  /* 0x1040000042007fae */ /* 0x000fe80008921846 */
[----:B------:R-:W-:Y:S04]  /*c180*/  LDGSTS.E [R0+0x10800], desc[UR6][R80.64], P1 ;  /* 0x1080000050007fae */ /* 0x000fe80008921846 */
[----:B------:R-:W-:Y:S04]  /*c190*/  LDGSTS.E [R0+0x10c00], desc[UR6][R62.64], P1 ;  /* 0x10c000003e007fae */ /* 0x000fe80008921846 */
[----:B------:R-:W3:Y:S04]  /*c1a0*/  LDL.LU.64 R66, [R1+0x17f8] ;  /* 0x0017f80001427983 */ /* 0x000ee80000300a00 */
[----:B------:R1:W-:Y:S04]  /*c1b0*/  STL.64 [R1+0x13e8], R32 ;  /* 0x0013e82001007387 */ /* 0x0003e80000100a00 */
[----:B------:R-:W3:Y:S04]  /*c1c0*/  LDL.LU.64 R80, [R1+0x17f0] ;  /* 0x0017f00001507983 */ /* 0x000ee80000300a00 */
[----:B------:R-:W3:Y:S04]  /*c1d0*/  LDL.LU.64 R62, [R1+0x17e8] ;  /* 0x0017e800013e7983 */ /* 0x000ee80000300a00 */
[----:B------:R-:W-:Y:S04]  /*c1e0*/  LDGSTS.E [R0+0x11000], desc[UR6][R72.64], P1 ;  /* 0x1100000048007fae */ /* 0x000fe80008921846 */
[----:B------:R-:W-:Y:S04]  /*c1f0*/  LDGSTS.E [R0+0x11400], desc[UR6][R12.64], P1 ;  /* 0x114000000c007fae */ /* 0x000fe80008921846 */
[----:B------:R-:W-:Y:S04]  /*c200*/  LDGSTS.E [R0+0x11800], desc[UR6][R26.64], P1 ;  /* 0x118000001a007fae */ /* 0x000fe80008921846 */
[----:B------:R-:W3:Y:S04]  /*c210*/  LDL.LU.64 R72, [R1+0x17e0] ;  /* 0x0017e00001487983 */ /* 0x000ee80000300a00 */
        /* <DEDUP_REMOVED lines=48> */
[----:B------:R-:W-:-:S03]  /*c520*/  IMAD.WIDE R94, R2, 0x4, R94 ;  /* 0x00000004025e7825 */ /* 0x000fc600078e025e */
[----:B------:R-:W3:Y:S01]  /*c530*/  LDL.LU.64 R146, [R1+0x58] ;  /* 0x0000580001927983 */ /* 0x000ee20000300a00 */
[----:B------:R-:W-:-:S03]  /*c540*/  IMAD.WIDE R112, R2, 0x4, R112 ;  /* 0x0000000402707825 */ /* 0x000fc600078e0270 */
[----:B------:R-:W3:Y:S01]  /*c550*/  LDL.LU.64 R144, [R1+0x48] ;  /* 0x0000480001907983 */ /* 0x000ee20000300a00 */
[----:B------:R-:W-:-:S03]  /*c560*/  IMAD.WIDE R98, R2, 0x4, R98 ;  /* 0x0000000402627825 */ /* 0x000fc600078e0262 */
[----:B------:R-:W3:Y:S01]  /*c570*/  LDL.LU.64 R142, [R1+0x38] ;  /* 0x00003800018e7983 */ /* 0x000ee20000300a00 */
[----:B------:R-:W-:-:S03]  /*c580*/  IMAD.WIDE R100, R2, 0x4, R100 ;  /* 0x0000000402647825 */ /* 0x000fc600078e0264 */
[----:B------:R-:W3:Y:S01]  /*c590*/  LDL.LU.64 R140, [R1+0x28] ;  /* 0x00002800018c7983 */ /* 0x000ee20000300a00 */
[----:B------:R-:W-:-:S03]  /*c5a0*/  IMAD.WIDE R108, R2, 0x4, R108 ;  /* 0x00000004026c7825 */ /* 0x000fc600078e026c */
[----:B------:R-:W3:Y:S04]  /*c5b0*/  LDL.LU.64 R138, [R1+0x18] ;  /* 0x00001800018a7983 */ /* 0x000ee80000300a00 */
[----:B----4-:R-:W-:Y:S04]  /*c5c0*/  LDGSTS.E [R0+0x19800], desc[UR6][R236.64], P1 ;  /* 0x19800000ec007fae */ /* 0x010fe80008921846 */
[----:B--2---:R-:W-:Y:S04]  /*c5d0*/  LDGSTS.E [R0+0x19c00], desc[UR6][R232.64], P1 ;  /* 0x19c00000e8007fae */ /* 0x004fe80008921846 */
[----:B---3--:R-:W-:Y:S04]  /*c5e0*/  LDGSTS.E [R0+0x1a000], desc[UR6][R228.64], P1 ;  /* 0x1a000000e4007fae */ /* 0x008fe80008921846 */
        /* <DEDUP_REMOVED lines=23> */
[----:B------:R-:W-:Y:S04]  /*c760*/  LDGSTS.E [R0+0x1e400], desc[UR6][R148.64], P1 ;  /* 0x1e40000094007fae */ /* 0x000fe80008921846 */
[----:B------:R1:W-:Y:S04]  /*c770*/  LDGSTS.E [R0+0x1e800], desc[UR6][R38.64], P1 ;  /* 0x1e80000026007fae */ /* 0x0003e80008921846 */
[----:B------:R2:W-:Y:S04]  /*c780*/  LDGSTS.E [R0+0x1ec00], desc[UR6][R30.64], P1 ;  /* 0x1ec000001e007fae */ /* 0x0005e80008921846 */
[----:B------:R3:W-:Y:S04]  /*c790*/  LDGSTS.E [R0+0x1f000], desc[UR6][R36.64], P1 ;  /* 0x1f00000024007fae */ /* 0x0007e80008921846 */
[----:B------:R4:W-:Y:S01]  /*c7a0*/  LDGSTS.E [R0+0x1f400], desc[UR6][R28.64], P1 ;  /* 0x1f4000001c007fae */ /* 0x0009e20008921846 */
[----:B-1----:R-:W-:-:S03]  /*c7b0*/  IMAD.WIDE R38, R2, 0x4, R126 ;  /* 0x0000000402267825 */ /* 0x002fc600078e027e */
[----:B------:R1:W-:Y:S01]  /*c7c0*/  LDGSTS.E [R0+0x1f800], desc[UR6][R34.64], P1 ;  /* 0x1f80000022007fae */ /* 0x0003e20008921846 */
[----:B--2---:R-:W-:-:S03]  /*c7d0*/  IMAD.WIDE R30, R2, 0x4, R124 ;  /* 0x00000004021e7825 */ /* 0x004fc600078e027c */
[----:B------:R2:W-:Y:S01]  /*c7e0*/  LDGSTS.E [R0+0x1fc00], desc[UR6][R32.64], P1 ;  /* 0x1fc0000020007fae */ /* 0x0005e20008921846 */
[----:B---3--:R-:W-:-:S04]  /*c7f0*/  IMAD.WIDE R36, R2, 0x4, R120 ;  /* 0x0000000402247825 */ /* 0x008fc800078e0278 */
[----:B----4-:R-:W-:-:S04]  /*c800*/  IMAD.WIDE R28, R2, 0x4, R118 ;  /* 0x00000004021c7825 */ /* 0x010fc800078e0276 */
[----:B-1----:R-:W-:-:S04]  /*c810*/  IMAD.WIDE R34, R2, 0x4, R116 ;  /* 0x0000000402227825 */ /* 0x002fc800078e0274 */
[----:B--2---:R-:W-:-:S04]  /*c820*/  IMAD.WIDE R32, R2, 0x4, R132 ;  /* 0x0000000402207825 */ /* 0x004fc800078e0284 */
[C---:B------:R-:W-:Y:S02]  /*c830*/  IMAD.WIDE R162, R2.reuse, 0x4, R6 ;  /* 0x0000000402a27825 */ /* 0x040fe400078e0206 */
[----:B------:R-:W5:Y:S04]  /*c840*/  LDL.LU.64 R6, [R1+0x1750] ;  /* 0x0017500001067983 */ /* 0x000f680000300a00 */
[----:B------:R-:W-:Y:S04]  /*c850*/  STL.64 [R1+0x1248], R94 ;  /* 0x0012485e01007387 */ /* 0x000fe80000100a00 */
        /* <DEDUP_REMOVED lines=15> */
[----:B------:R2:W-:Y:S04]  /*c950*/  STL.64 [R1+0x12e0], R30 ;  /* 0x0012e01e01007387 */ /* 0x0005e80000100a00 */
[----:B------:R3:W-:Y:S04]  /*c960*/  STL.64 [R1+0x12e8], R28 ;  /* 0x0012e81c01007387 */ /* 0x0007e80000100a00 */
[----:B------:R4:W-:Y:S04]  /*c970*/  STL [R1+0xc08], RZ ;  /* 0x000c08ff01007387 */ /* 0x0009e80000100800 */
        /* <DEDUP_REMOVED lines=765> */
[----:B------:R4:W-:Y:S04]  /*f950*/  STL [R1], RZ ;  /* 0x000000ff01007387 */ /* 0x0009e80000100800 */
        /* <DEDUP_REMOVED lines=127> */
[----:B------:R-:W4:Y:S01]  /*10150*/  LDL R252, [R1+0x1244] ;  /* 0x0012440001fc7983 */ /* 0x000f220000100800 */
[----:B------:R-:W-:-:S04]  /*10160*/  IMAD.WIDE R152, R2, 0x4, R146 ;  /* 0x0000000402987825 */ /* 0x000fc800078e0292 */
[C---:B------:R-:W-:Y:S01]  /*10170*/  IMAD.WIDE R154, R2.reuse, 0x4, R144 ;  /* 0x00000004029a7825 */ /* 0x040fe200078e0290 */
[----:B------:R-:W-:Y:S03]  /*10180*/  LDGSTS.E [R3+0x10200], desc[UR6][R152.64], P1 ;  /* 0x1020000098037fae */ /* 0x000fe60008921846 */
        /* <DEDUP_REMOVED lines=79> */
[----:B------:R-:W-:Y:S04]  /*10680*/  LDGSTS.E [R3+0x1a200], desc[UR6][R230.64], P1 ;  /* 0x1a200000e6037fae */ /* 0x000fe80008921846 */
[----:B------:R-:W-:Y:S01]  /*10690*/  LDGSTS.E [R3+0x1a600], desc[UR6][R16.64], P1 ;  /* 0x1a60000010037fae */ /* 0x000fe20008921846 */
[----:B------:R-:W-:-:S03]  /*106a0*/  IMAD.WIDE R22, R2, 0x4, R22 ;  /* 0x0000000402167825 */ /* 0x000fc600078e0216 */
        /* <DEDUP_REMOVED lines=21> */
[----:B------:R1:W-:Y:S04]  /*10800*/  LDGSTS.E [R3+0x1f600], desc[UR6][R32.64], P1 ;  /* 0x1f60000020037fae */ /* 0x0003e80008921846 */
[----:B------:R2:W-:Y:S04]  /*10810*/  LDGSTS.E [R3+0x1fa00], desc[UR6][R30.64], P1 ;  /* 0x1fa000001e037fae */ /* 0x0005e80008921846 */
[----:B------:R3:W-:Y:S01]  /*10820*/  LDGSTS.E [R3+0x1fe00], desc[UR6][R28.64], P1 ;  /* 0x1fe000001c037fae */ /* 0x0007e20008921846 */
[----:B------:R-:W-:-:S03]  /*10830*/  CS2R R24, SRZ ;  /* 0x0000000000187805 */ /* 0x000fc6000001ff00 */
[----:B------:R-:W0:Y:S01]  /*10840*/  LDGDEPBAR ;  /* 0x00000000000079af */ /* 0x000e220000000000 */
[----:B------:R-:W-:Y:S02]  /*10850*/  CS2R R26, SRZ ;  /* 0x00000000001a7805 */ /* 0x000fe4000001ff00 */
[----:B-1----:R-:W-:Y:S02]  /*10860*/  CS2R R32, SRZ ;  /* 0x0000000000207805 */ /* 0x002fe4000001ff00 */
[----:B------:R-:W-:Y:S02]  /*10870*/  CS2R R34, SRZ ;  /* 0x0000000000227805 */ /* 0x000fe4000001ff00 */
[----:B--2---:R-:W-:Y:S02]  /*10880*/  CS2R R30, SRZ ;  /* 0x00000000001e7805 */ /* 0x004fe4000001ff00 */
[----:B------:R-:W-:Y:S02]  /*10890*/  CS2R R36, SRZ ;  /* 0x0000000000247805 */ /* 0x000fe4000001ff00 */
[----:B------:R-:W-:-:S02]  /*108a0*/  CS2R R38, SRZ ;  /* 0x0000000000267805 */ /* 0x000fc4000001ff00 */
[----:B------:R-:W-:Y:S02]  /*108b0*/  CS2R R40, SRZ ;  /* 0x0000000000287805 */ /* 0x000fe4000001ff00 */
[----:B---3--:R-:W-:Y:S02]  /*108c0*/  CS2R R28, SRZ ;  /* 0x00000000001c7805 */ /* 0x008fe4000001ff00 */
[----:B------:R-:W-:Y:S02]  /*108d0*/  CS2R R42, SRZ ;  /* 0x00000000002a7805 */ /* 0x000fe4000001ff00 */
[----:B------:R-:W-:Y:S02]  /*108e0*/  CS2R R44, SRZ ;  /* 0x00000000002c7805 */ /* 0x000fe4000001ff00 */
[----:B------:R-:W-:Y:S02]  /*108f0*/  CS2R R46, SRZ ;  /* 0x00000000002e7805 */ /* 0x000fe4000001ff00 */
[----:B------:R-:W-:-:S02]  /*10900*/  CS2R R48, SRZ ;  /* 0x0000000000307805 */ /* 0x000fc4000001ff00 */
[----:B------:R-:W-:Y:S02]  /*10910*/  CS2R R50, SRZ ;  /* 0x0000000000327805 */ /* 0x000fe4000001ff00 */
[----:B------:R-:W-:Y:S02]  /*10920*/  CS2R R52, SRZ ;  /* 0x0000000000347805 */ /* 0x000fe4000001ff00 */
        /* <DEDUP_REMOVED lines=9> */
[----:B----4-:R-:W-:-:S02]  /*109c0*/  ISETP.GE.AND P0, PT, R252, 0x20, PT ;  /* 0x00000020fc00780c */ /* 0x010fc40003f06270 */
        /* <DEDUP_REMOVED lines=39> */
[----:B------:R-:W-:Y:S01]  /*10c40*/  CS2R R150, SRZ ;  /* 0x0000000000967805 */ /* 0x000fe2000001ff00 */
[----:B------:R-:W-:Y:S06]  /*10c50*/  @!P0 BRA `(.L_x_0) ;  /* 0x00000134000c8947 */ /* 0x000fec0003800000 */
[----:B------:R-:W2:Y:S04]  /*10c60*/  LDL.LU.64 R146, [R1+0x1250] ;  /* 0x0012500001927983 */ /* 0x000ea80000300a00 */
[----:B------:R-:W3:Y:S04]  /*10c70*/  LDL.LU.64 R144, [R1+0x1248] ;  /* 0x0012480001907983 */ /* 0x000ee80000300a00 */
[----:B------:R-:W4:Y:S04]  /*10c80*/  LDL.LU.64 R148, [R1+0x1258] ;  /* 0x0012580001947983 */ /* 0x000f280000300a00 */
[----:B------:R-:W4:Y:S04]  /*10c90*/  LDL.LU.64 R150, [R1+0x1260] ;  /* 0x0012600001967983 */ /* 0x000f280000300a00 */
[----:B------:R-:W2:Y:S04]  /*10ca0*/  LDL.LU.64 R128, [R1+0xe40] ;  /* 0x000e400001807983 */ /* 0x000ea80000300a00 */
[----:B------:R-:W3:Y:S04]  /*10cb0*/  LDL.LU.64 R132, [R1+0xe48] ;  /* 0x000e480001847983 */ /* 0x000ee80000300a00 */
[----:B------:R-:W4:Y:S04]  /*10cc0*/  LDL.LU.64 R142, [R1+0xe00] ;  /* 0x000e0000018e7983 */ /* 0x000f280000300a00 */
[----:B------:R-:W4:Y:S04]  /*10cd0*/  LDL.LU.64 R130, [R1+0xe18] ;  /* 0x000e180001827983 */ /* 0x000f280000300a00 */
[----:B------:R-:W4:Y:S04]  /*10ce0*/  LDL.LU.64 R134, [R1+0xe08] ;  /* 0x000e080001867983 */ /* 0x000f280000300a00 */
[----:B------:R-:W4:Y:S04]  /*10cf0*/  LDL.LU.64 R136, [R1+0xe70] ;  /* 0x000e700001887983 */ /* 0x000f280000300a00 */
[----:B------:R-:W4:Y:S04]  /*10d00*/  LDL.LU.64 R138, [R1+0xe28] ;  /* 0x000e2800018a7983 */ /* 0x000f280000300a00 */
[----:B------:R-:W4:Y:S04]  /*10d10*/  LDL.LU.64 R126, [R1+0xe20] ;  /* 0x000e2000017e7983 */ /* 0x000f280000300a00 */
[----:B--2---:R1:W-:Y:S01]  /*10d20*/  STL [R1+0xe3c], R128 ;  /* 0x000e3c8001007387 */ /* 0x0043e20000100800 */
[----:B------:R-:W-:-:S03]  /*10d30*/  IMAD.MOV.U32 R0, RZ, RZ, R129 ;  /* 0x000000ffff007224 */ /* 0x000fc600078e0081 */
[----:B------:R-:W2:Y:S04]  /*10d40*/  LDL.LU.64 R140, [R1+0xe10] ;  /* 0x000e1000018c7983 */ /* 0x000ea80000300a00 */
[----:B-1----:R-:W2:Y:S04]  /*10d50*/  LDL.LU.64 R128, [R1+0xe90] ;  /* 0x000e900001807983 */ /* 0x002ea80000300a00 */
[----:B------:R1:W-:Y:S04]  /*10d60*/  STL [R1+0xe38], R0 ;  /* 0x000e380001007387 */ /* 0x0003e80000100800 */
[----:B---3--:R3:W-:Y:S01]  /*10d70*/  STL [R1+0xe44], R132 ;  /* 0x000e448401007387 */ /* 0x0087e20000100800 */
[----:B-1----:R-:W-:-:S03]  /*10d80*/  IMAD.MOV.U32 R0, RZ, RZ, R133 ;  /* 0x000000ffff007224 */ /* 0x002fc600078e0085 */
[----:B---3--:R-:W3:Y:S04]  /*10d90*/  LDL.LU.64 R132, [R1+0xe30] ;  /* 0x000e300001847983 */ /* 0x008ee80000300a00 */
[----:B------:R1:W-:Y:S04]  /*10da0*/  STL [R1+0xe40], R0 ;  /* 0x000e400001007387 */ /* 0x0003e80000100800 */
[----:B----4-:R-:W-:Y:S04]  /*10db0*/  STL [R1+0xe4c], R142 ;  /* 0x000e4c8e01007387 */ /* 0x010fe80000100800 */
[----:B------:R-:W-:Y:S01]  /*10dc0*/  STL [R1+0xe54], R244 ;  /* 0x000e54f401007387 */ /* 0x000fe20000100800 */
[----:B-1----:R-:W-:-:S05]  /*10dd0*/  IMAD.MOV.U32 R0, RZ, RZ, R143 ;  /* 0x000000ffff007224 */ /* 0x002fca00078e008f */
[----:B------:R1:W-:Y:S04]  /*10de0*/  STL [R1+0xe48], R0 ;  /* 0x000e480001007387 */ /* 0x0003e80000100800 */
[----:B------:R-:W-:Y:S04]  /*10df0*/  STL [R1+0xe50], R245 ;  /* 0x000e50f501007387 */ /* 0x000fe80000100800 */
[----:B------:R-:W4:Y:S04]  /*10e00*/  LDL.LU.64 R122, [R1+0xea0] ;  /* 0x000ea000017a7983 */ /* 0x000f280000300a00 */
[----:B------:R1:W-:Y:S02]  /*10e10*/  STL [R1+0xe5c], R130 ;  /* 0x000e5c8201007387 */ /* 0x0003e40000100800 */
[----:B-1----:R-:W-:-:S02]  /*10e20*/  IMAD.MOV.U32 R0, RZ, RZ, R131 ;  /* 0x000000ffff007224 */ /* 0x002fc400078e0083 */
[----:B------:R-:W4:Y:S04]  /*10e30*/  LDL.LU.64 R142, [R1+0xea8] ;  /* 0x000ea800018e7983 */ /* 0x000f280000300a00 */
[----:B------:R-:W4:Y:S04]  /*10e40*/  LDL.LU.64 R130, [R1+0xeb0] ;  /* 0x000eb00001827983 */ /* 0x000f280000300a00 */
[----:B------:R1:W-:Y:S04]  /*10e50*/  STL [R1+0xe58], R0 ;  /* 0x000e580001007387 */ /* 0x0003e80000100800 */
[----:B------:R1:W-:Y:S04]  /*10e60*/  STL [R1+0xe64], R134 ;  /* 0x000e648601007387 */ /* 0x0003e80000100800 */
[----:B------:R-:W-:Y:S01]  /*10e70*/  STL [R1+0xe6c], R136 ;  /* 0x000e6c8801007387 */ /* 0x000fe20000100800 */
[----:B-1----:R-:W-:-:S05]  /*10e80*/  IMAD.MOV.U32 R0, RZ, RZ, R135 ;  /* 0x000000ffff007224 */ /* 0x002fca00078e0087 */
[----:B------:R1:W-:Y:S04]  /*10e90*/  STL [R1+0xe60], R0 ;  /* 0x000e600001007387 */ /* 0x0003e80000100800 */
[----:B------:R-:W4:Y:S04]  /*10ea0*/  LDL.LU.64 R134, [R1+0xeb8] ;  /* 0x000eb80001867983 */ /* 0x000f280000300a00 */
[----:B------:R-:W-:Y:S01]  /*10eb0*/  STL [R1+0xe74], R138 ;  /* 0x000e748a01007387 */ /* 0x000fe20000100800 */
[----:B-1----:R-:W-:-:S05]  /*10ec0*/  IMAD.MOV.U32 R0, RZ, RZ, R137 ;  /* 0x000000ffff007224 */ /* 0x002fca00078e0089 */
[----:B------:R1:W-:Y:S04]  /*10ed0*/  STL [R1+0xe68], R0 ;  /* 0x000e680001007387 */ /* 0x0003e80000100800 */
[----:B------:R-:W4:Y:S01]  /*10ee0*/  LDL.LU.64 R136, [R1+0xec0] ;  /* 0x000ec00001887983 */ /* 0x000f220000300a00 */
[----:B-1----:R-:W-:-:S03]  /*10ef0*/  IMAD.MOV.U32 R0, RZ, RZ, R139 ;  /* 0x000000ffff007224 */ /* 0x002fc600078e008b */
[----:B------:R-:W4:Y:S04]  /*10f00*/  LDL.LU.64 R138, [R1+0xec8] ;  /* 0x000ec800018a7983 */ /* 0x000f280000300a00 */
[----:B------:R1:W-:Y:S04]  /*10f10*/  STL [R1+0xe70], R0 ;  /* 0x000e700001007387 */ /* 0x0003e80000100800 */
[----:B------:R1:W-:Y:S02]  /*10f20*/  STL [R1+0xe7c], R126 ;  /* 0x000e7c7e01007387 */ /* 0x0003e40000100800 */
[----:B-1----:R-:W-:-:S02]  /*10f30*/  IMAD.MOV.U32 R0, RZ, RZ, R127 ;  /* 0x000000ffff007224 */ /* 0x002fc400078e007f */
[----:B------:R-:W4:Y:S04]  /*10f40*/  LDL.LU.64 R126, [R1+0xed0] ;  /* 0x000ed000017e7983 */ /* 0x000f280000300a00 */
[----:B------:R2:W-:Y:S02]  /*10f50*/  STL [R1+0xe78], R0 ;  /* 0x000e780001007387 */ /* 0x0005e40000100800 */
[----:B--2---:R-:W-:Y:S02]  /*10f60*/  IMAD.MOV.U32 R0, RZ, RZ, R141 ;  /* 0x000000ffff007224 */ /* 0x004fe400078e008d */
[----:B------:R1:W-:Y:S04]  /*10f70*/  STL [R1+0xe84], R140 ;  /* 0x000e848c01007387 */ /* 0x0003e80000100800 */
[----:B------:R-:W-:Y:S04]  /*10f80*/  STL [R1+0xe8c], R128 ;  /* 0x000e8c8001007387 */ /* 0x000fe80000100800 */
[----:B------:R2:W-:Y:S04]  /*10f90*/  STL [R1+0xe80], R0 ;  /* 0x000e800001007387 */ /* 0x0005e80000100800 */
[----:B-1----:R-:W4:Y:S01]  /*10fa0*/  LDL.LU.64 R140, [R1+0xed8] ;  /* 0x000ed800018c7983 */ /* 0x002f220000300a00 */
[----:B--2---:R-:W-:-:S03]  /*10fb0*/  IMAD.MOV.U32 R0, RZ, RZ, R129 ;  /* 0x000000ffff007224 */ /* 0x004fc600078e0081 */
[----:B---3--:R-:W-:Y:S04]  /*10fc0*/  STL [R1+0xe94], R132 ;  /* 0x000e948401007387 */ /* 0x008fe80000100800 */
[----:B------:R1:W-:Y:S04]  /*10fd0*/  STL [R1+0xe88], R0 ;  /* 0x000e880001007387 */ /* 0x0003e80000100800 */
[----:B------:R-:W2:Y:S01]  /*10fe0*/  LDL.LU.64 R128, [R1+0xee0] ;  /* 0x000ee00001807983 */ /* 0x000ea20000300a00 */
[----:B-1----:R-:W-:-:S03]  /*10ff0*/  IMAD.MOV.U32 R0, RZ, RZ, R133 ;  /* 0x000000ffff007224 */ /* 0x002fc600078e0085 */
[----:B------:R-:W3:Y:S04]  /*11000*/  LDL.LU.64 R132, [R1+0xee8] ;  /* 0x000ee80001847983 */ /* 0x000ee80000300a00 */
[----:B------:R-:W3:Y:S04]  /*11010*/  LDL.LU.64 R124, [R1+0xef0] ;  /* 0x000ef000017c7983 */ /* 0x000ee80000300a00 */
[----:B------:R1:W-:Y:S04]  /*11020*/  STL [R1+0xe90], R0 ;  /* 0x000e900001007387 */ /* 0x0003e80000100800 */
[----:B----4-:R-:W-:Y:S01]  /*11030*/  STL [R1+0xe9c], R122 ;  /* 0x000e9c7a01007387 */ /* 0x010fe20000100800 */
[----:B-1----:R-:W-:-:S05]  /*11040*/  IMAD.MOV.U32 R0, RZ, RZ, R123 ;  /* 0x000000ffff007224 */ /* 0x002fca00078e007b */
[----:B------:R1:W-:Y:S04]  /*11050*/  STL [R1+0xe98], R0 ;  /* 0x000e980001007387 */ /* 0x0003e80000100800 */
[----:B------:R4:W-:Y:S01]  /*11060*/  STL [R1+0xea4], R142 ;  /* 0x000ea48e01007387 */ /* 0x0009e20000100800 */
[----:B-1----:R-:W-:-:S03]  /*11070*/  IMAD.MOV.U32 R0, RZ, RZ, R143 ;  /* 0x000000ffff007224 */ /* 0x002fc600078e008f */
[----:B----4-:R-:W4:Y:S04]  /*11080*/  LDL.LU.64 R142, [R1+0xef8] ;  /* 0x000ef800018e7983 */ /* 0x010f280000300a00 */
[----:B------:R1:W-:Y:S04]  /*11090*/  STL [R1+0xea0], R0 ;  /* 0x000ea00001007387 */ /* 0x0003e80000100800 */
[----:B------:R1:W-:Y:S02]  /*110a0*/  STL [R1+0xeac], R130 ;  /* 0x000eac8201007387 */ /* 0x0003e40000100800 */
[----:B-1----:R-:W-:-:S02]  /*110b0*/  IMAD.MOV.U32 R0, RZ, RZ, R131 ;  /* 0x000000ffff007224 */ /* 0x002fc400078e0083 */
[----:B------:R-:W4:Y:S04]  /*110c0*/  LDL.LU.64 R130, [R1+0xf00] ;  /* 0x000f000001827983 */ /* 0x000f280000300a00 */
[----:B------:R1:W-:Y:S04]  /*110d0*/  STL [R1+0xea8], R0 ;  /* 0x000ea80001007387 */ /* 0x0003e80000100800 */
[----:B------:R1:W-:Y:S02]  /*110e0*/  STL [R1+0xeb4], R134 ;  /* 0x000eb48601007387 */ /* 0x0003e40000100800 */
[----:B-1----:R-:W-:-:S02]  /*110f0*/  IMAD.MOV.U32 R0, RZ, RZ, R135 ;  /* 0x000000ffff007224 */ /* 0x002fc400078e0087 */
        /* <DEDUP_REMOVED lines=14> */
[----:B------:R2:W-:Y:S01]  /*111e0*/  STL [R1+0xed4], R140 ;  /* 0x000ed48c01007387 */ /* 0x0005e20000100800 */
[----:B-1----:R-:W-:-:S03]  /*111f0*/  IMAD.MOV.U32 R0, RZ, RZ, R141 ;  /* 0x000000ffff007224 */ /* 0x002fc600078e008d */
[----:B--2---:R-:W2:Y:S04]  /*11200*/  LDL.LU.64 R140, [R1+0xf28] ;  /* 0x000f2800018c7983 */ /* 0x004ea80000300a00 */
[----:B------:R1:W-:Y:S04]  /*11210*/  STL [R1+0xed0], R0 ;  /* 0x000ed00001007387 */ /* 0x0003e80000100800 */
[----:B------:R3:W-:Y:S01]  /*11220*/  STL [R1+0xedc], R128 ;  /* 0x000edc8001007387 */ /* 0x0007e20000100800 */
[----:B-1----:R-:W-:-:S03]  /*11230*/  IMAD.MOV.U32 R0, RZ, RZ, R129 ;  /* 0x000000ffff007224 */ /* 0x002fc600078e0081 */
[----:B---3--:R-:W-:Y:S04]  /*11240*/  STL [R1+0xee4], R132 ;  /* 0x000ee48401007387 */ /* 0x008fe80000100800 */
[----:B------:R1:W-:Y:S04]  /*11250*/  STL [R1+0xed8], R0 ;  /* 0x000ed80001007387 */ /* 0x0003e80000100800 */
[----:B------:R-:W3:Y:S01]  /*11260*/  LDL.LU.64 R128, [R1+0xf30] ;  /* 0x000f300001807983 */ /* 0x000ee20000300a00 */
[----:B-1----:R-:W-:-:S05]  /*11270*/  IMAD.MOV.U32 R0, RZ, RZ, R133 ;  /* 0x000000ffff007224 */ /* 0x002fca00078e0085 */
[----:B------:R1:W-:Y:S04]  /*11280*/  STL [R1+0xee0], R0 ;  /* 0x000ee00001007387 */ /* 0x0003e80000100800 */
[----:B------:R-:W-:Y:S04]  /*11290*/  STL [R1+0xeec], R124 ;  /* 0x000eec7c01007387 */ /* 0x000fe80000100800 */
[----:B------:R-:W3:Y:S01]  /*112a0*/  LDL.LU.64 R132, [R1+0xf38] ;  /* 0x000f380001847983 */ /* 0x000ee20000300a00 */
[----:B-1----:R-:W-:-:S03]  /*112b0*/  IMAD.MOV.U32 R0, RZ, RZ, R125 ;  /* 0x000000ffff007224 */ /* 0x002fc600078e007d */
[----:B------:R-:W3:Y:S04]  /*112c0*/  LDL.LU.64 R122, [R1+0xf40] ;  /* 0x000f4000017a7983 */ /* 0x000ee80000300a00 */
[----:B------:R1:W-:Y:S04]  /*112d0*/  STL [R1+0xee8], R0 ;  /* 0x000ee80001007387 */ /* 0x0003e80000100800 */
[----:B----4-:R4:W-:Y:S01]  /*112e0*/  STL [R1+0xef4], R142 ;  /* 0x000ef48e01007387 */ /* 0x0109e20000100800 */
[----:B-1----:R-:W-:-:S03]  /*112f0*/  IMAD.MOV.U32 R0, RZ, RZ, R143 ;  /* 0x000000ffff007224 */ /* 0x002fc600078e008f */
[----:B------:R-:W-:Y:S04]  /*11300*/  STL [R1+0xefc], R130 ;  /* 0x000efc8201007387 */ /* 0x000fe80000100800 */
[----:B------:R1:W-:Y:S04]  /*11310*/  STL [R1+0xef0], R0 ;  /* 0x000ef00001007387 */ /* 0x0003e80000100800 */
[----:B----4-:R-:W4:Y:S01]  /*11320*/  LDL.LU.64 R142, [R1+0xf48] ;  /* 0x000f4800018e7983 */ /* 0x010f220000300a00 */
[----:B-1----:R-:W-:-:S03]  /*11330*/  IMAD.MOV.U32 R0, RZ, RZ, R131 ;  /* 0x000000ffff007224 */ /* 0x002fc600078e0083 */
[----:B------:R-:W-:Y:S04]  /*11340*/  STL [R1+0xf04], R134 ;  /* 0x000f048601007387 */ /* 0x000fe80000100800 */
        /* <DEDUP_REMOVED lines=8> */
[----:B------:R1:W-:Y:S04]  /*113d0*/  STL [R1+0xf08], R0 ;  /* 0x000f080001007387 */ /* 0x0003e80000100800 */
[----:B------:R1:W-:Y:S02]  /*113e0*/  STL [R1+0xf14], R138 ;  /* 0x000f148a01007387 */ /* 0x0003e40000100800 */
[----:B-1----:R-:W-:-:S02]  /*113f0*/  IMAD.MOV.U32 R0, RZ, RZ, R139 ;  /* 0x000000ffff007224 */ /* 0x002fc400078e008b */
[----:B------:R-:W-:Y:S04]  /*11400*/  STL [R1+0xf1c], R126 ;  /* 0x000f1c7e01007387 */ /* 0x000fe80000100800 */
[----:B------:R1:W-:Y:S04]  /*11410*/  STL [R1+0xf10], R0 ;  /* 0x000f100001007387 */ /* 0x0003e80000100800 */
[----:B------:R-:W4:Y:S01]  /*11420*/  LDL.LU.64 R138, [R1+0xf68] ;  /* 0x000f6800018a7983 */ /* 0x000f220000300a00 */
[----:B-1----:R-:W-:-:S03]  /*11430*/  IMAD.MOV.U32 R0, RZ, RZ, R127 ;  /* 0x000000ffff007224 */ /* 0x002fc600078e007f */
[----:B--2---:R-:W-:Y:S04]  /*11440*/  STL [R1+0xf24], R140 ;  /* 0x000f248c01007387 */ /* 0x004fe80000100800 */
[----:B------:R1:W-:Y:S04]  /*11450*/  STL [R1+0xf18], R0 ;  /* 0x000f180001007387 */ /* 0x0003e80000100800 */
[----:B------:R-:W2:Y:S04]  /*11460*/  LDL.LU.64 R124, [R1+0xf70] ;  /* 0x000f7000017c7983 */ /* 0x000ea80000300a00 */
[----:B------:R-:W2:Y:S01]  /*11470*/  LDL.LU.64 R126, [R1+0xf78] ;  /* 0x000f7800017e7983 */ /* 0x000ea20000300a00 */
[----:B-1----:R-:W-:-:S03]  /*11480*/  IMAD.MOV.U32 R0, RZ, RZ, R141 ;  /* 0x000000ffff007224 */ /* 0x002fc600078e008d */
[----:B------:R-:W2:Y:S04]  /*11490*/  LDL.LU.64 R140, [R1+0xf80] ;  /* 0x000f8000018c7983 */ /* 0x000ea80000300a00 */
[----:B------:R1:W-:Y:S04]  /*114a0*/  STL [R1+0xf20], R0 ;  /* 0x000f200001007387 */ /* 0x0003e80000100800 */
[----:B---3--:R3:W-:Y:S01]  /*114b0*/  STL [R1+0xf2c], R128 ;  /* 0x000f2c8001007387 */ /* 0x0087e20000100800 */
[----:B-1----:R-:W-:-:S05]  /*114c0*/  IMAD.MOV.U32 R0, RZ, RZ, R129 ;  /* 0x000000ffff007224 */ /* 0x002fca00078e0081 */
[----:B------:R1:W-:Y:S04]  /*114d0*/  STL [R1+0xf28], R0 ;  /* 0x000f280001007387 */ /* 0x0003e80000100800 */
[----:B---3--:R-:W3:Y:S01]  /*114e0*/  LDL.LU.64 R128, [R1+0xf88] ;  /* 0x000f880001807983 */ /* 0x008ee20000300a00 */
[----:B-1----:R-:W-:-:S03]  /*114f0*/  IMAD.MOV.U32 R0, RZ, RZ, R133 ;  /* 0x000000ffff007224 */ /* 0x002fc600078e0085 */
[----:B------:R1:W-:Y:S04]  /*11500*/  STL [R1+0xf34], R132 ;  /* 0x000f348401007387 */ /* 0x0003e80000100800 */
[----:B------:R-:W-:Y:S04]  /*11510*/  STL [R1+0xf3c], R122 ;  /* 0x000f3c7a01007387 */ /* 0x000fe80000100800 */
[----:B------:R1:W-:Y:S04]  /*11520*/  STL [R1+0xf30], R0 ;  /* 0x000f300001007387 */ /* 0x0003e80000100800 */
[----:B-1----:R-:W3:Y:S01]  /*11530*/  LDL.LU.64 R132, [R1+0xf90] ;  /* 0x000f900001847983 */ /* 0x002ee20000300a00 */
[----:B------:R-:W-:-:S03]  /*11540*/  IMAD.MOV.U32 R0, RZ, RZ, R123 ;  /* 0x000000ffff007224 */ /* 0x000fc600078e007b */
[----:B----4-:R-:W-:Y:S04]  /*11550*/  STL [R1+0xf44], R142 ;  /* 0x000f448e01007387 */ /* 0x010fe80000100800 */
[----:B------:R1:W-:Y:S02]  /*11560*/  STL [R1+0xf38], R0 ;  /* 0x000f380001007387 */ /* 0x0003e40000100800 */
[----:B-1----:R-:W-:Y:S02]  /*11570*/  IMAD.MOV.U32 R0, RZ, RZ, R143 ;  /* 0x000000ffff007224 */ /* 0x002fe400078e008f */
[----:B------:R-:W4:Y:S04]  /*11580*/  LDL.LU.64 R142, [R1+0xf98] ;  /* 0x000f9800018e7983 */ /* 0x000f280000300a00 */
[----:B------:R1:W-:Y:S04]  /*11590*/  STL [R1+0xf40], R0 ;  /* 0x000f400001007387 */ /* 0x0003e80000100800 */
[----:B------:R-:W-:Y:S01]  /*115a0*/  STL [R1+0xf4c], R130 ;  /* 0x000f4c8201007387 */ /* 0x000fe20000100800 */
[----:B-1----:R-:W-:-:S03]  /*115b0*/  IMAD.MOV.U32 R0, RZ, RZ, R131 ;  /* 0x000000ffff007224 */ /* 0x002fc600078e0083 */
[----:B------:R-:W-:Y:S04]  /*115c0*/  STL [R1+0xf54], R134 ;  /* 0x000f548601007387 */ /* 0x000fe80000100800 */
[----:B------:R1:W-:Y:S04]  /*115d0*/  STL [R1+0xf48], R0 ;  /* 0x000f480001007387 */ /* 0x0003e80000100800 */
[----:B------:R-:W4:Y:S01]  /*115e0*/  LDL.LU.64 R122, [R1+0xfa0] ;  /* 0x000fa000017a7983 */ /* 0x000f220000300a00 */
[----:B-1----:R-:W-:-:S03]  /*115f0*/  IMAD.MOV.U32 R0, RZ, RZ, R135 ;  /* 0x000000ffff007224 */ /* 0x002fc600078e0087 */
[----:B------:R-:W-:Y:S04]  /*11600*/  STL [R1+0xf5c], R136 ;  /* 0x000f5c8801007387 */ /* 0x000fe80000100800 */
[----:B------:R1:W-:Y:S04]  /*11610*/  STL [R1+0xf50], R0 ;  /* 0x000f500001007387 */ /* 0x0003e80000100800 */
[----:B------:R-:W4:Y:S04]  /*11620*/  LDL.LU.64 R130, [R1+0xfa8] ;  /* 0x000fa80001827983 */ /* 0x000f280000300a00 */
[----:B------:R-:W4:Y:S01]  /*11630*/  LDL.LU.64 R134, [R1+0xfb0] ;  /* 0x000fb00001867983 */ /* 0x000f220000300a00 */
[----:B-1----:R-:W-:-:S05]  /*11640*/  IMAD.MOV.U32 R0, RZ, RZ, R137 ;  /* 0x000000ffff007224 */ /* 0x002fca00078e0089 */
[----:B------:R1:W-:Y:S04]  /*11650*/  STL [R1+0xf58], R0 ;  /* 0x000f580001007387 */ /* 0x0003e80000100800 */
[----:B------:R2:W-:Y:S04]  /*11660*/  STL [R1+0xf64], R138 ;  /* 0x000f648a01007387 */ /* 0x0005e80000100800 */
[----:B------:R-:W4:Y:S01]  /*11670*/  LDL.LU.64 R136, [R1+0xfb8] ;  /* 0x000fb80001887983 */ /* 0x000f220000300a00 */
[----:B-1----:R-:W-:-:S03]  /*11680*/  IMAD.MOV.U32 R0, RZ, RZ, R139 ;  /* 0x000000ffff007224 */ /* 0x002fc600078e008b */
[----:B--2---:R-:W-:Y:S04]  /*11690*/  STL [R1+0xf6c], R124 ;  /* 0x000f6c7c01007387 */ /* 0x004fe80000100800 */
[----:B------:R1:W-:Y:S04]  /*116a0*/  STL [R1+0xf60], R0 ;  /* 0x000f600001007387 */ /* 0x0003e80000100800 */
[----:B------:R-:W2:Y:S01]  /*116b0*/  LDL.LU.64 R138, [R1+0xfc0] ;  /* 0x000fc000018a7983 */ /* 0x000ea20000300a00 */
[----:B-1----:R-:W-:-:S03]  /*116c0*/  IMAD.MOV.U32 R0, RZ, RZ, R125 ;  /* 0x000000ffff007224 */ /* 0x002fc600078e007d */
[----:B------:R-:W-:Y:S04]  /*116d0*/  STL [R1+0xf74], R126 ;  /* 0x000f747e01007387 */ /* 0x000fe80000100800 */
[----:B------:R1:W-:Y:S04]  /*116e0*/  STL [R1+0xf68], R0 ;  /* 0x000f680001007387 */ /* 0x0003e80000100800 */
[----:B------:R-:W-:Y:S01]  /*116f0*/  STL [R1+0xf7c], R140 ;  /* 0x000f7c8c01007387 */ /* 0x000fe20000100800 */
[----:B-1----:R-:W-:-:S05]  /*11700*/  IMAD.MOV.U32 R0, RZ, RZ, R127 ;  /* 0x000000ffff007224 */ /* 0x002fca00078e007f */
[----:B------:R1:W-:Y:S04]  /*11710*/  STL [R1+0xf70], R0 ;  /* 0x000f700001007387 */ /* 0x0003e80000100800 */
[----:B---3--:R-:W-:Y:S01]  /*11720*/  STL [R1+0xf84], R128 ;  /* 0x000f848001007387 */ /* 0x008fe20000100800 */
[----:B-1----:R-:W-:-:S05]  /*11730*/  IMAD.MOV.U32 R0, RZ, RZ, R141 ;  /* 0x000000ffff007224 */ /* 0x002fca00078e008d */
        /* <DEDUP_REMOVED lines=9> */
[----:B----4-:R4:W-:Y:S04]  /*117d0*/  STL [R1+0xf94], R142 ;  /* 0x000f948e01007387 */ /* 0x0109e80000100800 */
[----:B------:R-:W3:Y:S01]  /*117e0*/  LDL.LU.64 R128, [R1+0xfe8] ;  /* 0x000fe80001807983 */ /* 0x000ee20000300a00 */
[----:B-1----:R-:W-:-:S03]  /*117f0*/  IMAD.MOV.U32 R0, RZ, RZ, R143 ;  /* 0x000000ffff007224 */ /* 0x002fc600078e008f */
[----:B----4-:R-:W4:Y:S04]  /*11800*/  LDL.LU.64 R142, [R1+0xff0] ;  /* 0x000ff000018e7983 */ /* 0x010f280000300a00 */
[----:B------:R1:W-:Y:S04]  /*11810*/  STL [R1+0xf90], R0 ;  /* 0x000f900001007387 */ /* 0x0003e80000100800 */
[----:B------:R-:W-:Y:S04]  /*11820*/  STL [R1+0xf9c], R122 ;  /* 0x000f9c7a01007387 */ /* 0x000fe80000100800 */
[----:B------:R-:W4:Y:S01]  /*11830*/  LDL.LU.64 R132, [R1+0xff8] ;  /* 0x000ff80001847983 */ /* 0x000f220000300a00 */
[----:B-1----:R-:W-:-:S03]  /*11840*/  IMAD.MOV.U32 R0, RZ, RZ, R123 ;  /* 0x000000ffff007224 */ /* 0x002fc600078e007b */
[----:B------:R-:W-:Y:S04]  /*11850*/  STL [R1+0xfa4], R130 ;  /* 0x000fa48201007387 */ /* 0x000fe80000100800 */
[----:B------:R1:W-:Y:S04]  /*11860*/  STL [R1+0xf98], R0 ;  /* 0x000f980001007387 */ /* 0x0003e80000100800 */
[----:B------:R-:W-:Y:S01]  /*11870*/  STL [R1+0xfac], R134 ;  /* 0x000fac8601007387 */ /* 0x000fe20000100800 */
[----:B-1----:R-:W-:-:S05]  /*11880*/  IMAD.MOV.U32 R0, RZ, RZ, R131 ;  /* 0x000000ffff007224 */ /* 0x002fca00078e0083 */
[----:B------:R1:W-:Y:S04]  /*11890*/  STL [R1+0xfa0], R0 ;  /* 0x000fa00001007387 */ /* 0x0003e80000100800 */
[----:B------:R-:W-:Y:S01]  /*118a0*/  STL [R1+0xfb4], R136 ;  /* 0x000fb48801007387 */ /* 0x000fe20000100800 */
[----:B-1----:R-:W-:-:S05]  /*118b0*/  IMAD.MOV.U32 R0, RZ, RZ, R135 ;  /* 0x000000ffff007224 */ /* 0x002fca00078e0087 */
[----:B------:R1:W-:Y:S04]  /*118c0*/  STL [R1+0xfa8], R0 ;  /* 0x000fa80001007387 */ /* 0x0003e80000100800 */
[----:B------:R-:W4:Y:S01]  /*118d0*/  LDL.LU.64 R134, [R1+0x1010] ;  /* 0x0010100001867983 */ /* 0x000f220000300a00 */
[----:B-1----:R-:W-:-:S05]  /*118e0*/  IMAD.MOV.U32 R0, RZ, RZ, R137 ;  /* 0x000000ffff007224 */ /* 0x002fca00078e0089 */
[----:B------:R1:W-:Y:S04]  /*118f0*/  STL [R1+0xfb0], R0 ;  /* 0x000fb00001007387 */ /* 0x0003e80000100800 */
[----:B--2---:R2:W-:Y:S04]  /*11900*/  STL [R1+0xfbc], R138 ;  /* 0x000fbc8a01007387 */ /* 0x0045e80000100800 */
[----:B------:R-:W4:Y:S01]  /*11910*/  LDL.LU.64 R130, [R1+0x1018] ;  /* 0x0010180001827983 */ /* 0x000f220000300a00 */
[----:B-1----:R-:W-:-:S03]  /*11920*/  IMAD.MOV.U32 R0, RZ, RZ, R139 ;  /* 0x000000ffff007224 */ /* 0x002fc600078e008b */
[----:B------:R-:W4:Y:S04]  /*11930*/  LDL.LU.64 R136, [R1+0x1020] ;  /* 0x0010200001887983 */ /* 0x000f280000300a00 */
[----:B------:R-:W-:Y:S04]  /*11940*/  STL [R1+0xfc4], R248 ;  /* 0x000fc4f801007387 */ /* 0x000fe80000100800 */
[----:B------:R3:W-:Y:S04]  /*11950*/  STL [R1+0xfb8], R0 ;  /* 0x000fb80001007387 */ /* 0x0007e80000100800 */
[----:B--2---:R-:W2:Y:S04]  /*11960*/  LDL.LU.64 R138, [R1+0x1028] ;  /* 0x00102800018a7983 */ /* 0x004ea80000300a00 */
[----:B------:R-:W-:Y:S01]  /*11970*/  STL [R1+0xfc0], R249 ;  /* 0x000fc0f901007387 */ /* 0x000fe20000100800 */
[----:B---3--:R-:W-:-:S03]  /*11980*/  IMAD.MOV.U32 R0, RZ, RZ, R141 ;  /* 0x000000ffff007224 */ /* 0x008fc600078e008d */
[----:B------:R1:W-:Y:S04]  /*11990*/  STL [R1+0xfcc], R140 ;  /* 0x000fcc8c01007387 */ /* 0x0003e80000100800 */
[----:B-1----:R-:W3:Y:S04]  /*119a0*/  LDL.LU.64 R140, [R1+0x1030] ;  /* 0x00103000018c7983 */ /* 0x002ee80000300a00 */
[----:B------:R1:W-:Y:S04]  /*119b0*/  STL [R1+0xfc8], R0 ;  /* 0x000fc80001007387 */ /* 0x0003e80000100800 */
[----:B------:R-:W-:Y:S01]  /*119c0*/  STL [R1+0xfd4], R124 ;  /* 0x000fd47c01007387 */ /* 0x000fe20000100800 */
[----:B-1----:R-:W-:-:S03]  /*119d0*/  IMAD.MOV.U32 R0, RZ, RZ, R125 ;  /* 0x000000ffff007224 */ /* 0x002fc600078e007d */
[----:B------:R-:W-:Y:S04]  /*119e0*/  STL [R1+0xfdc], R126 ;  /* 0x000fdc7e01007387 */ /* 0x000fe80000100800 */
[----:B------:R1:W-:Y:S02]  /*119f0*/  STL [R1+0xfd0], R0 ;  /* 0x000fd00001007387 */ /* 0x0003e40000100800 */
[----:B-1----:R-:W-:Y:S02]  /*11a00*/  IMAD.MOV.U32 R0, RZ, RZ, R127 ;  /* 0x000000ffff007224 */ /* 0x002fe400078e007f */
[----:B------:R-:W-:Y:S04]  /*11a10*/  STL [R1+0xfe4], R128 ;  /* 0x000fe48001007387 */ /* 0x000fe80000100800 */
[----:B------:R1:W-:Y:S04]  /*11a20*/  STL [R1+0xfd8], R0 ;  /* 0x000fd80001007387 */ /* 0x0003e80000100800 */
[----:B----4-:R-:W-:Y:S01]  /*11a30*/  STL [R1+0xfec], R142 ;  /* 0x000fec8e01007387 */ /* 0x010fe20000100800 */
[----:B-1----:R-:W-:-:S05]  /*11a40*/  IMAD.MOV.U32 R0, RZ, RZ, R129 ;  /* 0x000000ffff007224 */ /* 0x002fca00078e0081 */
[----:B------:R1:W-:Y:S04]  /*11a50*/  STL [R1+0xfe0], R0 ;  /* 0x000fe00001007387 */ /* 0x0003e80000100800 */
[----:B------:R-:W-:Y:S01]  /*11a60*/  STL [R1+0xff4], R132 ;  /* 0x000ff48401007387 */ /* 0x000fe20000100800 */
[----:B-1----:R-:W-:-:S05]  /*11a70*/  IMAD.MOV.U32 R0, RZ, RZ, R143 ;  /* 0x000000ffff007224 */ /* 0x002fca00078e008f */
[----:B------:R1:W-:Y:S04]  /*11a80*/  STL [R1+0xfe8], R0 ;  /* 0x000fe80001007387 */ /* 0x0003e80000100800 */
[----:B------:R-:W4:Y:S01]  /*11a90*/  LDL.LU.64 R142, [R1+0x1050] ;  /* 0x00105000018e7983 */ /* 0x000f220000300a00 */
[----:B-1----:R-:W-:-:S03]  /*11aa0*/  IMAD.MOV.U32 R0, RZ, RZ, R133 ;  /* 0x000000ffff007224 */ /* 0x002fc600078e0085 */
[----:B------:R-:W-:Y:S04]  /*11ab0*/  STL [R1+0xffc], R250 ;  /* 0x000ffcfa01007387 */ /* 0x000fe80000100800 */
[----:B------:R1:W-:Y:S04]  /*11ac0*/  STL [R1+0xff0], R0 ;  /* 0x000ff00001007387 */ /* 0x0003e80000100800 */
[----:B------:R-:W-:Y:S04]  /*11ad0*/  STL [R1+0xff8], R251 ;  /* 0x000ff8fb01007387 */ /* 0x000fe80000100800 */
[----:B------:R-:W-:Y:S04]  /*11ae0*/  STL [R1+0x1004], R240 ;  /* 0x001004f001007387 */ /* 0x000fe80000100800 */
[----:B------:R-:W4:Y:S04]  /*11af0*/  LDL.LU.64 R132, [R1+0x1060] ;  /* 0x0010600001847983 */ /* 0x000f280000300a00 */
[----:B------:R-:W-:Y:S01]  /*11b00*/  STL [R1+0x1000], R241 ;  /* 0x001000f101007387 */ /* 0x000fe20000100800 */
[----:B-1----:R-:W-:-:S03]  /*11b10*/  IMAD.MOV.U32 R0, RZ, RZ, R135 ;  /* 0x000000ffff007224 */ /* 0x002fc600078e0087 */
[----:B------:R1:W-:Y:S04]  /*11b20*/  STL [R1+0x100c], R134 ;  /* 0x00100c8601007387 */ /* 0x0003e80000100800 */
[----:B------:R-:W-:Y:S04]  /*11b30*/  STL [R1+0x1014], R130 ;  /* 0x0010148201007387 */ /* 0x000fe80000100800 */
[----:B------:R2:W-:Y:S04]  /*11b40*/  STL [R1+0x1008], R0 ;  /* 0x0010080001007387 */ /* 0x0005e80000100800 */
[----:B-1----:R-:W4:Y:S01]  /*11b50*/  LDL.LU.64 R134, [R1+0x1070] ;  /* 0x0010700001867983 */ /* 0x002f220000300a00 */
[----:B--2---:R-:W-:-:S03]  /*11b60*/  IMAD.MOV.U32 R0, RZ, RZ, R131 ;  /* 0x000000ffff007224 */ /* 0x004fc600078e0083 */
[----:B------:R-:W-:Y:S04]  /*11b70*/  STL [R1+0x101c], R136 ;  /* 0x00101c8801007387 */ /* 0x000fe80000100800 */
[----:B------:R1:W-:Y:S04]  /*11b80*/  STL [R1+0x1010], R0 ;  /* 0x0010100001007387 */ /* 0x0003e80000100800 */
[----:B------:R-:W-:Y:S01]  /*11b90*/  STL [R1+0x1024], R138 ;  /* 0x0010248a01007387 */ /* 0x000fe20000100800 */
[----:B-1----:R-:W-:-:S05]  /*11ba0*/  IMAD.MOV.U32 R0, RZ, RZ, R137 ;  /* 0x000000ffff007224 */ /* 0x002fca00078e0089 */
[----:B------:R1:W-:Y:S04]  /*11bb0*/  STL [R1+0x1018], R0 ;  /* 0x0010180001007387 */ /* 0x0003e80000100800 */
[----:B------:R-:W2:Y:S01]  /*11bc0*/  LDL.LU.64 R136, [R1+0x1080] ;  /* 0x0010800001887983 */ /* 0x000ea20000300a00 */
[----:B-1----:R-:W-:-:S05]  /*11bd0*/  IMAD.MOV.U32 R0, RZ, RZ, R139 ;  /* 0x000000ffff007224 */ /* 0x002fca00078e008b */
[----:B------:R1:W-:Y:S04]  /*11be0*/  STL [R1+0x1020], R0 ;  /* 0x0010200001007387 */ /* 0x0003e80000100800 */
[----:B---3--:R3:W-:Y:S01]  /*11bf0*/  STL [R1+0x102c], R140 ;  /* 0x00102c8c01007387 */ /* 0x0087e20000100800 */
[----:B-1----:R-:W-:-:S03]  /*11c00*/  IMAD.MOV.U32 R0, RZ, RZ, R141 ;  /* 0x000000ffff007224 */ /* 0x002fc600078e008d */
[----:B------:R-:W-:Y:S04]  /*11c10*/  STL [R1+0x1034], R242 ;  /* 0x001034f201007387 */ /* 0x000fe80000100800 */
[----:B------:R4:W-:Y:S04]  /*11c20*/  STL [R1+0x1028], R0 ;  /* 0x0010280001007387 */ /* 0x0009e80000100800 */
[----:B------:R-:W2:Y:S04]  /*11c30*/  LDL.LU.64 R138, [R1+0x1090] ;  /* 0x00109000018a7983 */ /* 0x000ea80000300a00 */
[----:B------:R-:W-:Y:S04]  /*11c40*/  STL [R1+0x1030], R243 ;  /* 0x001030f301007387 */ /* 0x000fe80000100800 */
[----:B------:R-:W-:Y:S04]  /*11c50*/  STL [R1+0x103c], R246 ;  /* 0x00103cf601007387 */ /* 0x000fe80000100800 */
[----:B------:R-:W-:Y:S04]  /*11c60*/  STL [R1+0x1038], R247 ;  /* 0x001038f701007387 */ /* 0x000fe80000100800 */
[----:B------:R-:W-:Y:S04]  /*11c70*/  STL [R1+0x1044], R152 ;  /* 0x0010449801007387 */ /* 0x000fe80000100800 */
[----:B---3--:R-:W3:Y:S04]  /*11c80*/  LDL.LU.64 R140, [R1+0x10a0] ;  /* 0x0010a000018c7983 */ /* 0x008ee80000300a00 */
[----:B------:R-:W-:Y:S01]  /*11c90*/  STL [R1+0x1040], R153 ;  /* 0x0010409901007387 */ /* 0x000fe20000100800 */
[----:B----4-:R-:W-:-:S03]  /*11ca0*/  IMAD.MOV.U32 R0, RZ, RZ, R143 ;  /* 0x000000ffff007224 */ /* 0x010fc600078e008f */
[----:B------:R1:W-:Y:S04]  /*11cb0*/  STL [R1+0x104c], R142 ;  /* 0x00104c8e01007387 */ /* 0x0003e80000100800 */
[----:B------:R-:W-:Y:S04]  /*11cc0*/  STL [R1+0x1054], R154 ;  /* 0x0010549a01007387 */ /* 0x000fe80000100800 */
[----:B------:R4:W-:Y:S04]  /*11cd0*/  STL [R1+0x1048], R0 ;  /* 0x0010480001007387 */ /* 0x0009e80000100800 */
[----:B-1----:R-:W3:Y:S04]  /*11ce0*/  LDL.LU.64 R142, [R1+0x10b0] ;  /* 0x0010b000018e7983 */ /* 0x002ee80000300a00 */
        /* <DEDUP_REMOVED lines=11> */
[----:B-1----:R-:W4:Y:S04]  /*11da0*/  LDL.LU.64 R134, [R1+0x10d0] ;  /* 0x0010d00001867983 */ /* 0x002f280000300a00 */
[----:B------:R-:W-:Y:S01]  /*11db0*/  STL [R1+0x1070], R159 ;  /* 0x0010709f01007387 */ /* 0x000fe20000100800 */
[----:B--2---:R-:W-:-:S03]  /*11dc0*/  IMAD.MOV.U32 R0, RZ, RZ, R137 ;  /* 0x000000ffff007224 */ /* 0x004fc600078e0089 */
[----:B------:R1:W-:Y:S04]  /*11dd0*/  STL [R1+0x107c], R136 ;  /* 0x00107c8801007387 */ /* 0x0003e80000100800 */
[----:B------:R2:W-:Y:S04]  /*11de0*/  STL [R1+0x1078], R0 ;  /* 0x0010780001007387 */ /* 0x0005e80000100800 */
[----:B------:R-:W-:Y:S04]  /*11df0*/  STL [R1+0x1084], R160 ;  /* 0x001084a001007387 */ /* 0x000fe80000100800 */
[----:B-1----:R-:W4:Y:S04]  /*11e00*/  LDL.LU.64 R136, [R1+0x10e0] ;  /* 0x0010e00001887983 */ /* 0x002f280000300a00 */
[----:B------:R-:W-:Y:S01]  /*11e10*/  STL [R1+0x1080], R161 ;  /* 0x001080a101007387 */ /* 0x000fe20000100800 */
[----:B--2---:R-:W-:-:S03]  /*11e20*/  IMAD.MOV.U32 R0, RZ, RZ, R139 ;  /* 0x000000ffff007224 */ /* 0x004fc600078e008b */
[----:B------:R1:W-:Y:S04]  /*11e30*/  STL [R1+0x108c], R138 ;  /* 0x00108c8a01007387 */ /* 0x0003e80000100800 */
[----:B------:R-:W-:Y:S04]  /*11e40*/  STL [R1+0x1094], R162 ;  /* 0x001094a201007387 */ /* 0x000fe80000100800 */
[----:B------:R3:W-:Y:S04]  /*11e50*/  STL [R1+0x1088], R0 ;  /* 0x0010880001007387 */ /* 0x0007e80000100800 */
[----:B-1----:R-:W2:Y:S04]  /*11e60*/  LDL.LU.64 R138, [R1+0x10f0] ;  /* 0x0010f000018a7983 */ /* 0x002ea80000300a00 */
[----:B------:R-:W-:Y:S01]  /*11e70*/  STL [R1+0x1090], R163 ;  /* 0x001090a301007387 */ /* 0x000fe20000100800 */
[----:B---3--:R-:W-:-:S03]  /*11e80*/  IMAD.MOV.U32 R0, RZ, RZ, R141 ;  /* 0x000000ffff007224 */ /* 0x008fc600078e008d */
        /* <DEDUP_REMOVED lines=15> */
[----:B-1----:R-:W3:Y:S04]  /*11f80*/  LDL.LU.64 R132, [R1+0x1120] ;  /* 0x0011200001847983 */ /* 0x002ee80000300a00 */
[----:B------:R-:W-:Y:S01]  /*11f90*/  STL [R1+0x10c0], R169 ;  /* 0x0010c0a901007387 */ /* 0x000fe20000100800 */
[----:B----4-:R-:W-:-:S03]  /*11fa0*/  IMAD.MOV.U32 R0, RZ, RZ, R135 ;  /* 0x000000ffff007224 */ /* 0x010fc600078e0087 */
[----:B------:R1:W-:Y:S04]  /*11fb0*/  STL [R1+0x10cc], R134 ;  /* 0x0010cc8601007387 */ /* 0x0003e80000100800 */
[----:B-1----:R-:W4:Y:S04]  /*11fc0*/  LDL.LU.64 R134, [R1+0x1130] ;  /* 0x0011300001867983 */ /* 0x002f280000300a00 */
[----:B------:R1:W-:Y:S04]  /*11fd0*/  STL [R1+0x10c8], R0 ;  /* 0x0010c80001007387 */ /* 0x0003e80000100800 */
[----:B------:R-:W-:Y:S04]  /*11fe0*/  STL [R1+0x10d4], R170 ;  /* 0x0010d4aa01007387 */ /* 0x000fe80000100800 */
[----:B------:R-:W-:Y:S01]  /*11ff0*/  STL [R1+0x10d0], R171 ;  /* 0x0010d0ab01007387 */ /* 0x000fe20000100800 */
[----:B-1----:R-:W-:-:S03]  /*12000*/  IMAD.MOV.U32 R0, RZ, RZ, R137 ;  /* 0x000000ffff007224 */ /* 0x002fc600078e0089 */
[----:B------:R1:W-:Y:S04]  /*12010*/  STL [R1+0x10dc], R136 ;  /* 0x0010dc8801007387 */ /* 0x0003e80000100800 */
[----:B------:R-:W-:Y:S04]  /*12020*/  STL [R1+0x10e4], R172 ;  /* 0x0010e4ac01007387 */ /* 0x000fe80000100800 */
[----:B------:R2:W-:Y:S04]  /*12030*/  STL [R1+0x10d8], R0 ;  /* 0x0010d80001007387 */ /* 0x0005e80000100800 */
[----:B-1----:R-:W4:Y:S04]  /*12040*/  LDL.LU.64 R136, [R1+0x1140] ;  /* 0x0011400001887983 */ /* 0x002f280000300a00 */
[----:B------:R-:W-:Y:S01]  /*12050*/  STL [R1+0x10e0], R173 ;  /* 0x0010e0ad01007387 */ /* 0x000fe20000100800 */
[----:B--2---:R-:W-:-:S03]  /*12060*/  IMAD.MOV.U32 R0, RZ, RZ, R139 ;  /* 0x000000ffff007224 */ /* 0x004fc600078e008b */
        /* <DEDUP_REMOVED lines=19> */
[----:B------:R4:W-:Y:S04]  /*121a0*/  STL [R1+0x1118], R0 ;  /* 0x0011180001007387 */ /* 0x0009e80000100800 */
[----:B-1----:R-:W3:Y:S04]  /*121b0*/  LDL.LU.64 R132, [R1+0x1180] ;  /* 0x0011800001847983 */ /* 0x002ee80000300a00 */
[----:B------:R-:W-:Y:S04]  /*121c0*/  STL [R1+0x1124], R178 ;  /* 0x001124b201007387 */ /* 0x000fe80000100800 */
        /* <DEDUP_REMOVED lines=23> */
[----:B------:R-:W-:Y:S04]  /*12340*/  STL [R1+0x1160], R187 ;  /* 0x001160bb01007387 */ /* 0x000fe80000100800 */
[----:B-1----:R-:W3:Y:S04]  /*12350*/  LDL.LU.64 R140, [R1+0x11c0] ;  /* 0x0011c000018c7983 */ /* 0x002ee80000300a00 */
[----:B--2---:R1:W-:Y:S01]  /*12360*/  STL [R1+0x116c], R142 ;  /* 0x00116c8e01007387 */ /* 0x0043e20000100800 */
[----:B----4-:R-:W-:-:S03]  /*12370*/  IMAD.MOV.U32 R0, RZ, RZ, R143 ;  /* 0x000000ffff007224 */ /* 0x010fc600078e008f */
[----:B-1----:R-:W2:Y:S04]  /*12380*/  LDL.LU.64 R142, [R1+0x11d0] ;  /* 0x0011d000018e7983 */ /* 0x002ea80000300a00 */
[----:B------:R3:W-:Y:S04]  /*12390*/  STL [R1+0x1168], R0 ;  /* 0x0011680001007387 */ /* 0x0007e80000100800 */
[----:B------:R-:W-:Y:S04]  /*123a0*/  STL [R1+0x1174], R188 ;  /* 0x001174bc01007387 */ /* 0x000fe80000100800 */
[----:B------:R-:W-:Y:S01]  /*123b0*/  STL [R1+0x1170], R189 ;  /* 0x001170bd01007387 */ /* 0x000fe20000100800 */
[----:B---3--:R-:W-:-:S03]  /*123c0*/  IMAD.MOV.U32 R0, RZ, RZ, R133 ;  /* 0x000000ffff007224 */ /* 0x008fc600078e0085 */
[----:B------:R-:W-:Y:S04]  /*123d0*/  STL [R1+0x117c], R132 ;  /* 0x00117c8401007387 */ /* 0x000fe80000100800 */
[----:B------:R-:W-:Y:S04]  /*123e0*/  STL [R1+0x1184], R190 ;  /* 0x001184be01007387 */ /* 0x000fe80000100800 */
[----:B------:R1:W-:Y:S04]  /*123f0*/  STL [R1+0x1178], R0 ;  /* 0x0011780001007387 */ /* 0x0003e80000100800 */
[----:B------:R-:W-:Y:S04]  /*12400*/  STL [R1+0x1180], R191 ;  /* 0x001180bf01007387 */ /* 0x000fe80000100800 */
[----:B------:R-:W3:Y:S01]  /*12410*/  LDL.LU.64 R130, [R1+0x11e0] ;  /* 0x0011e00001827983 */ /* 0x000ee20000300a00 */
[----:B-1----:R-:W-:-:S03]  /*12420*/  IMAD.MOV.U32 R0, RZ, RZ, R135 ;  /* 0x000000ffff007224 */ /* 0x002fc600078e0087 */
[----:B------:R-:W-:Y:S04]  /*12430*/  STL [R1+0x118c], R134 ;  /* 0x00118c8601007387 */ /* 0x000fe80000100800 */
[----:B------:R-:W-:Y:S04]  /*12440*/  STL [R1+0x1194], R12 ;  /* 0x0011940c01007387 */ /* 0x000fe80000100800 */
[----:B------:R1:W-:Y:S04]  /*12450*/  STL [R1+0x1188], R0 ;  /* 0x0011880001007387 */ /* 0x0003e80000100800 */
[----:B------:R-:W4:Y:S04]  /*12460*/  LDL.LU.64 R132, [R1+0x11f0] ;  /* 0x0011f00001847983 */ /* 0x000f280000300a00 */
[----:B------:R-:W-:Y:S01]  /*12470*/  STL [R1+0x1190], R13 ;  /* 0x0011900d01007387 */ /* 0x000fe20000100800 */
[----:B-1----:R-:W-:-:S03]  /*12480*/  IMAD.MOV.U32 R0, RZ, RZ, R137 ;  /* 0x000000ffff007224 */ /* 0x002fc600078e0089 */
[----:B------:R-:W-:Y:S04]  /*12490*/  STL [R1+0x119c], R136 ;  /* 0x00119c8801007387 */ /* 0x000fe80000100800 */
[----:B------:R-:W4:Y:S04]  /*124a0*/  LDL.LU.64 R134, [R1+0x1200] ;  /* 0x0012000001867983 */ /* 0x000f280000300a00 */
[----:B------:R1:W-:Y:S04]  /*124b0*/  STL [R1+0x1198], R0 ;  /* 0x0011980001007387 */ /* 0x0003e80000100800 */
[----:B------:R-:W-:Y:S04]  /*124c0*/  STL [R1+0x11a4], R192 ;  /* 0x0011a4c001007387 */ /* 0x000fe80000100800 */
[----:B------:R-:W-:Y:S04]  /*124d0*/  STL [R1+0x11a0], R193 ;  /* 0x0011a0c101007387 */ /* 0x000fe80000100800 */
[----:B------:R1:W-:Y:S02]  /*124e0*/  STL [R1+0x11ac], R138 ;  /* 0x0011ac8a01007387 */ /* 0x0003e40000100800 */
[----:B-1----:R-:W-:-:S02]  /*124f0*/  IMAD.MOV.U32 R0, RZ, RZ, R139 ;  /* 0x000000ffff007224 */ /* 0x002fc400078e008b */
[----:B------:R-:W4:Y:S04]  /*12500*/  LDL.LU.64 R136, [R1+0x1210] ;  /* 0x0012100001887983 */ /* 0x000f280000300a00 */
[----:B------:R-:W-:Y:S04]  /*12510*/  STL [R1+0x11b4], R194 ;  /* 0x0011b4c201007387 */ /* 0x000fe80000100800 */
[----:B------:R1:W-:Y:S04]  /*12520*/  STL [R1+0x11a8], R0 ;  /* 0x0011a80001007387 */ /* 0x0003e80000100800 */
[----:B------:R-:W-:Y:S04]  /*12530*/  STL [R1+0x11b0], R195 ;  /* 0x0011b0c301007387 */ /* 0x000fe80000100800 */
[----:B------:R-:W4:Y:S01]  /*12540*/  LDL.LU.64 R138, [R1+0x1220] ;  /* 0x00122000018a7983 */ /* 0x000f220000300a00 */
[----:B-1----:R-:W-:-:S03]  /*12550*/  IMAD.MOV.U32 R0, RZ, RZ, R141 ;  /* 0x000000ffff007224 */ /* 0x002fc600078e008d */
[----:B------:R1:W-:Y:S04]  /*12560*/  STL [R1+0x11bc], R140 ;  /* 0x0011bc8c01007387 */ /* 0x0003e80000100800 */
[----:B------:R-:W-:Y:S04]  /*12570*/  STL [R1+0x11c4], R196 ;  /* 0x0011c4c401007387 */ /* 0x000fe80000100800 */
[----:B------:R2:W-:Y:S04]  /*12580*/  STL [R1+0x11b8], R0 ;  /* 0x0011b80001007387 */ /* 0x0005e80000100800 */
[----:B-1----:R-:W4:Y:S04]  /*12590*/  LDL.LU.64 R140, [R1+0x1230] ;  /* 0x00123000018c7983 */ /* 0x002f280000300a00 */
[----:B------:R-:W-:Y:S04]  /*125a0*/  STL [R1+0x11c0], R197 ;  /* 0x0011c0c501007387 */ /* 0x000fe80000100800 */
[----:B--2---:R1:W-:Y:S01]  /*125b0*/  STL [R1+0x11cc], R142 ;  /* 0x0011cc8e01007387 */ /* 0x0043e20000100800 */
[----:B------:R-:W-:-:S03]  /*125c0*/  IMAD.MOV.U32 R0, RZ, RZ, R143 ;  /* 0x000000ffff007224 */ /* 0x000fc600078e008f */
        /* <DEDUP_REMOVED lines=8> */
[----:B------:R-:W-:Y:S01]  /*12650*/  STL [R1+0x11e0], R201 ;  /* 0x0011e0c901007387 */ /* 0x000fe20000100800 */
[----:B----4-:R-:W-:-:S03]  /*12660*/  IMAD.MOV.U32 R0, RZ, RZ, R133 ;  /* 0x000000ffff007224 */ /* 0x010fc600078e0085 */
[----:B------:R-:W-:Y:S04]  /*12670*/  STL [R1+0x11ec], R132 ;  /* 0x0011ec8401007387 */ /* 0x000fe80000100800 */
[----:B------:R-:W-:Y:S04]  /*12680*/  STL [R1+0x11f4], R202 ;  /* 0x0011f4ca01007387 */ /* 0x000fe80000100800 */
[----:B------:R1:W-:Y:S04]  /*12690*/  STL [R1+0x11e8], R0 ;  /* 0x0011e80001007387 */ /* 0x0003e80000100800 */
[----:B------:R-:W-:Y:S01]  /*126a0*/  STL [R1+0x11f0], R203 ;  /* 0x0011f0cb01007387 */ /* 0x000fe20000100800 */
[----:B-1----:R-:W-:-:S03]  /*126b0*/  IMAD.MOV.U32 R0, RZ, RZ, R135 ;  /* 0x000000ffff007224 */ /* 0x002fc600078e0087 */
        /* <DEDUP_REMOVED lines=17> */
[----:B------:R-:W-:Y:S04]  /*127d0*/  STL [R1+0x1228], R0 ;  /* 0x0012280001007387 */ /* 0x000fe80000100800 */
[----:B------:R-:W-:Y:S01]  /*127e0*/  STL [R1+0x1230], R15 ;  /* 0x0012300f01007387 */ /* 0x000fe20000100800 */
[----:B--2---:R-:W-:-:S03]  /*127f0*/  IMAD.MOV.U32 R4, RZ, RZ, R143 ;  /* 0x000000ffff047224 */ /* 0x004fc600078e008f */
[----:B------:R-:W-:Y:S04]  /*12800*/  STL [R1+0x123c], R142 ;  /* 0x00123c8e01007387 */ /* 0x000fe80000100800 */
[----:B------:R-:W-:Y:S04]  /*12810*/  STL [R1+0x1238], R4 ;  /* 0x0012380401007387 */ /* 0x000fe80000100800 */
[----:B------:R-:W-:Y:S04]  /*12820*/  STL.64 [R1+0xe28], R210 ;  /* 0x000e28d201007387 */ /* 0x000fe80000100a00 */
[----:B------:R-:W2:Y:S04]  /*12830*/  LDL.LU.64 R10, [R1+0x12f8] ;  /* 0x0012f800010a7983 */ /* 0x000ea80000300a00 */
[----:B------:R-:W-:Y:S04]  /*12840*/  STL.64 [R1+0xe18], R212 ;  /* 0x000e18d401007387 */ /* 0x000fe80000100a00 */
[----:B--2---:R1:W-:Y:S04]  /*12850*/  STL.64 [R1+0xe20], R10 ;  /* 0x000e200a01007387 */ /* 0x0043e80000100a00 */
[----:B-1----:R-:W2:Y:S04]  /*12860*/  LDL.LU.64 R10, [R1+0x1300] ;  /* 0x00130000010a7983 */ /* 0x002ea80000300a00 */
[----:B------:R-:W-:Y:S04]  /*12870*/  STL.64 [R1+0xe08], R214 ;  /* 0x000e08d601007387 */ /* 0x000fe80000100a00 */
[----:B--2---:R1:W-:Y:S04]  /*12880*/  STL.64 [R1+0xe10], R10 ;  /* 0x000e100a01007387 */ /* 0x0043e80000100a00 */
[----:B-1----:R-:W2:Y:S01]  /*12890*/  LDL.LU.64 R10, [R1+0x1308] ;  /* 0x00130800010a7983 */ /* 0x002ea20000300a00 */
[----:B------:R-:W-:-:S03]  /*128a0*/  IMAD.MOV.U32 R242, RZ, RZ, R220 ;  /* 0x000000fffff27224 */ /* 0x000fc600078e00dc */
[----:B------:R1:W5:Y:S01]  /*128b0*/  LDL.LU.64 R248, [R1+0x1310] ;  /* 0x0013100001f87983 */ /* 0x0003620000300a00 */
[----:B------:R-:W-:Y:S02]  /*128c0*/  IMAD.MOV.U32 R243, RZ, RZ, R221 ;  /* 0x000000fffff37224 */ /* 0x000fe400078e00dd */
[----:B------:R-:W-:Y:S02]  /*128d0*/  IMAD.MOV.U32 R250, RZ, RZ, R216 ;  /* 0x000000fffffa7224 */ /* 0x000fe400078e00d8 */
[----:B------:R-:W-:Y:S02]  /*128e0*/  IMAD.MOV.U32 R251, RZ, RZ, R217 ;  /* 0x000000fffffb7224 */ /* 0x000fe400078e00d9 */
[----:B------:R-:W-:Y:S02]  /*128f0*/  IMAD.MOV.U32 R240, RZ, RZ, R236 ;  /* 0x000000fffff07224 */ /* 0x000fe400078e00ec */
[----:B------:R-:W-:Y:S02]  /*12900*/  IMAD.MOV.U32 R241, RZ, RZ, R237 ;  /* 0x000000fffff17224 */ /* 0x000fe400078e00ed */
[----:B------:R-:W-:-:S02]  /*12910*/  IMAD.MOV.U32 R236, RZ, RZ, R232 ;  /* 0x000000ffffec7224 */ /* 0x000fc400078e00e8 */
        /* <DEDUP_REMOVED lines=12> */
[----:B------:R-:W-:Y:S01]  /*129e0*/  IMAD.MOV.U32 R227, RZ, RZ, R17 ;  /* 0x000000ffffe37224 */ /* 0x000fe200078e0011 */
[----:B--2---:R2:W-:Y:S04]  /*129f0*/  STL.64 [R1+0xe00], R10 ;  /* 0x000e000a01007387 */ /* 0x0045e80000100a00 */
[----:B------:R1:W5:Y:S04]  /*12a00*/  LDL.LU.64 R244, [R1+0x1318] ;  /* 0x0013180001f47983 */ /* 0x0003680000300a00 */
        /* <DEDUP_REMOVED lines=34> */
[----:B--2---:R1:W5:Y:S04]  /*12c30*/  LDL.LU.64 R10, [R1+0x12e8] ;  /* 0x0012e800010a7983 */ /* 0x0043680000300a00 */
[----:B------:R-:W-:Y:S04]  /*12c40*/  STL [R1+0xc00], RZ ;  /* 0x000c00ff01007387 */ /* 0x000fe80000100800 */
        /* <DEDUP_REMOVED lines=767> */
[----:B------:R-:W-:Y:S04]  /*15c40*/  STL [R1], RZ ;  /* 0x000000ff01007387 */ /* 0x000fe80000100800 */
        /* <DEDUP_REMOVED lines=110> */
[----:B------:R-:W-:Y:S01]  /*16330*/  STL [R1+0x1bc], RZ ;  /* 0x0001bcff01007387 */ /* 0x000fe20000100800 */
[----:B------:R-:W-:-:S03]  /*16340*/  SHF.R.S32.HI R0, RZ, 0x1f, R252 ;  /* 0x0000001fff007819 */ /* 0x000fc600000114fc */
[----:B------:R-:W-:Y:S04]  /*16350*/  STL [R1+0x1c0], RZ ;  /* 0x0001c0ff01007387 */ /* 0x000fe80000100800 */
[----:B------:R-:W-:Y:S04]  /*16360*/  STL [R1+0x1c4], RZ ;  /* 0x0001c4ff01007387 */ /* 0x000fe80000100800 */
[----:B------:R-:W-:Y:S04]  /*16370*/  STL [R1+0x1c8], RZ ;  /* 0x0001c8ff01007387 */ /* 0x000fe80000100800 */
[----:B------:R-:W-:Y:S01]  /*16380*/  STL [R1+0x1cc], RZ ;  /* 0x0001ccff01007387 */ /* 0x000fe20000100800 */
[----:B------:R-:W-:-:S03]  /*16390*/  LEA.HI R3, R0, R252, RZ, 0x5 ;  /* 0x000000fc00037211 */ /* 0x000fc600078f28ff */
        /* <DEDUP_REMOVED lines=13> */
[----:B------:R2:W-:Y:S02]  /*16470*/  STL [R1+0x12b8], R3 ;  /* 0x0012b80301007387 */ /* 0x0005e40000100800 */
[----:B--2---:R-:W-:-:S05]  /*16480*/  VIADD R3, R3, 0xfffffffe ;  /* 0xfffffffe03037836 */ /* 0x004fca0000000000 */
[----:B------:R1:W-:Y:S01]  /*16490*/  STL [R1+0x12d0], R3 ;  /* 0x0012d00301007387 */ /* 0x0003e20000100800 */
[----:B------:R-:W-:Y:S02]  /*164a0*/  SHF.R.S32.HI R4, RZ, 0x1f, R5 ;  /* 0x0000001fff047819 */ /* 0x000fe40000011405 */
[----:B------:R-:W-:Y:S01]  /*164b0*/  SHF.R.S32.HI R0, RZ, 0x1f, R2 ;  /* 0x0000001fff007819 */ /* 0x000fe20000011402 */
[----:B------:R-:W-:Y:S01]  /*164c0*/  IMAD.MOV.U32 R246, RZ, RZ, R218 ;  /* 0x000000fffff67224 */ /* 0x000fe200078e00da */
[C---:B------:R-:W-:Y:S01]  /*164d0*/  SHF.L.U64.HI R4, R5.reuse, 0x2, R4 ;  /* 0x0000000205047819 */ /* 0x040fe20000010204 */
[----:B------:R-:W-:Y:S01]  /*164e0*/  IMAD.MOV.U32 R247, RZ, RZ, R219 ;  /* 0x000000fffff77224 */ /* 0x000fe200078e00db */
[C---:B------:R-:W-:Y:S01]  /*164f0*/  SHF.L.U64.HI R0, R2.reuse, 0x2, R0 ;  /* 0x0000000202007819 */ /* 0x040fe20000010200 */
[----:B------:R-:W-:Y:S01]  /*16500*/  IMAD.MOV.U32 R218, RZ, RZ, R144 ;  /* 0x000000ffffda7224 */ /* 0x000fe200078e0090 */
[----:B------:R-:W-:Y:S01]  /*16510*/  CS2R R24, SRZ ;  /* 0x0000000000187805 */ /* 0x000fe2000001ff00 */
        /* <DEDUP_REMOVED lines=14> */
[----:B------:R-:W-:Y:S01]  /*16600*/  IMAD.SHL.U32 R5, R5, 0x4, RZ ;  /* 0x0000000405057824 */ /* 0x000fe200078e00ff */
[----:B------:R-:W-:Y:S01]  /*16610*/  CS2R R40, SRZ ;  /* 0x0000000000287805 */ /* 0x000fe2000001ff00 */
[----:B------:R-:W-:Y:S01]  /*16620*/  IMAD.SHL.U32 R2, R2, 0x4, RZ ;  /* 0x0000000402027824 */ /* 0x000fe200078e00ff */
[----:B------:R-:W-:Y:S01]  /*16630*/  CS2R R42, SRZ ;  /* 0x00000000002a7805 */ /* 0x000fe2000001ff00 */
[----:B------:R-:W-:Y:S01]  /*16640*/  IMAD.MOV.U32 R252, RZ, RZ, RZ ;  /* 0x000000fffffc7224 */ /* 0x000fe200078e00ff */
        /* <DEDUP_REMOVED lines=53> */
[----:B------:R-:W-:Y:S01]  /*169a0*/  CS2R R150, SRZ ;  /* 0x0000000000967805 */ /* 0x000fe2000001ff00 */
[----:B------:R-:W-:Y:S01]  /*169b0*/  UMOV UR5, 0x1 ;  /* 0x0000000100057882 */ /* 0x000fe20000000000 */
[----:B-1----:R-:W-:-:S05]  /*169c0*/  UMOV UR44, 0xffffffff ;  /* 0xffffffff002c7882 */ /* 0x002fca0000000000 */
.L_x_1:
[----:B------:R-:W-:Y:S01]  /*169d0*/  STL.64 [R1+0x1988], R250 ;  /* 0x001988fa01007387 */ /* 0x000fe20000100a00 */
[----:B------:R-:W-:Y:S01]  /*169e0*/  UIADD3 UR44, UR44, 0x1, URZ ;  /* 0x000000012c2c7890 */ /* 0x000fe2000fffe03f */
[----:B------:R-:W-:-:S04]  /*169f0*/  DEPBAR.LE SB0, 0x2 ;  /* 0x000080800000791a */ /* 0x000fc80000000000 */
[----:B-----5:R-:W-:Y:S01]  /*16a00*/  STL.64 [R1+0x1980], R248 ;  /* 0x001980f801007387 */ /* 0x020fe20000100a00 */
[----:B------:R-:W-:Y:S01]  /*16a10*/  UMOV UR43, 0x40000040 ;  /* 0x40000040002b7882 */ /* 0x000fe20000000000 */
[----:B------:R-:W-:Y:S01]  /*16a20*/  UMOV UR41, 0x40000040 ;  /* 0x4000004000297882 */ /* 0x000fe20000000000 */
[----:B------:R-:W1:Y:S01]  /*16a30*/  LDC R3, c[0x0][0x230] ;  /* 0x00008c00ff037b82 */ /* 0x000e620000000800 */
        /* <DEDUP_REMOVED lines=62> */
[----:B--2---:R-:W2:Y:S04]  /*16e20*/  LDL.LU.64 R124, [R1+0xa00] ;  /* 0x000a0000017c7983 */ /* 0x004ea80000300a00 */
[----:B------:R-:W3:Y:S04]  /*16e30*/  LDL.LU.64 R126, [R1+0xa08] ;  /* 0x000a0800017e7983 */ /* 0x000ee80000300a00 */
[----:B------:R-:W4:Y:S04]  /*16e40*/  LDL.LU.64 R128, [R1+0xa10] ;  /* 0x000a100001807983 */ /* 0x000f280000300a00 */
[----:B------:R-:W2:Y:S04]  /*16e50*/  LDL.LU.64 R130, [R1+0xa18] ;  /* 0x000a180001827983 */ /* 0x000ea80000300a00 */
        /* <DEDUP_REMOVED lines=9> */
[----:B------:R-:W3:Y:S01]  /*16ef0*/  LDL.LU.64 R150, [R1+0xa68] ;  /* 0x000a680001967983 */ /* 0x000ee20000300a00 */
[----:B------:R-:W-:Y:S01]  /*16f00*/  UISETP.GT.AND UP0, UPT, UR44, 0x2, UPT ;  /* 0x000000022c00788c */ /* 0x000fe2000bf04270 */
[----:B------:R-:W-:Y:S06]  /*16f10*/  BAR.SYNC.DEFER_BLOCKING 0x0 ;  /* 0x0000000000007b1d */ /* 0x000fec0000010000 */
[----:B---3--:R-:W-:Y:S04]  /*16f20*/  STL.64 [R1+0x2188], R150 ;  /* 0x0021889601007387 */ /* 0x008fe80000100a00 */
[----:B--2---:R-:W-:Y:S04]  /*16f30*/  STL.64 [R1+0x2180], R148 ;  /* 0x0021809401007387 */ /* 0x004fe80000100a00 */
[----:B----4-:R-:W-:Y:S04]  /*16f40*/  STL.64 [R1+0x2178], R146 ;  /* 0x0021789201007387 */ /* 0x010fe80000100a00 */
        /* <DEDUP_REMOVED lines=62> */
[----:B------:R-:W2:Y:S04]  /*17330*/  LDL.LU.64 R26, [R1+0xc08] ;  /* 0x000c0800011a7983 */ /* 0x000ea80000300a00 */
        /* <DEDUP_REMOVED lines=61> */
[----:B------:R-:W2:Y:S01]  /*17710*/  LDL.LU.64 R150, [R1+0xdf8] ;  /* 0x000df80001967983 */ /* 0x000ea20000300a00 */
[----:B------:R-:W-:-:S03]  /*17720*/  USEL UR44, UR44, URZ, !UP0 ;  /* 0x0000003f2c2c7287 */ /* 0x000fc6000c000000 */
[----:B------:R-:W3:Y:S01]  /*17730*/  LDL.LU.64 R152, [R1+0xa70] ;  /* 0x000a700001987983 */ /* 0x000ee20000300a00 */
[----:B------:R-:W-:Y:S02]  /*17740*/  ULEA UR8, UR44, UR4, 0xf ;  /* 0x000000042c087291 */ /* 0x000fe4000f8e783f */
[----:B------:R-:W-:Y:S01]  /*17750*/  ULEA UR9, UR44, UR4, 0x10 ;  /* 0x000000042c097291 */ /* 0x000fe2000f8e803f */
[----:B------:R-:W3:Y:S01]  /*17760*/  LDL.LU.64 R154, [R1+0xa78] ;  /* 0x000a7800019a7983 */ /* 0x000ee20000300a00 */
[----:B------:R-:W-:Y:S02]  /*17770*/  UIADD3 UR8, UR8, 0x30000, URZ ;  /* 0x0003000008087890 */ /* 0x000fe4000fffe03f */
[----:B------:R-:W-:Y:S01]  /*17780*/  USHF.R.U32.HI UR9, URZ, 0x4, UR9 ;  /* 0x000000043f097899 */ /* 0x000fe20008011609 */
[----:B------:R-:W3:Y:S01]  /*17790*/  LDL.LU.64 R156, [R1+0xa80] ;  /* 0x000a8000019c7983 */ /* 0x000ee20000300a00 */
[----:B------:R-:W-:Y:S02]  /*177a0*/  USHF.R.U32.HI UR8, URZ, 0x4, UR8 ;  /* 0x000000043f087899 */ /* 0x000fe40008011608 */
[----:B------:R-:W-:Y:S01]  /*177b0*/  USGXT.U32 UR42, UR9, 0xe ;  /* 0x0000000e092a789a */ /* 0x000fe20008000000 */
[----:B------:R-:W3:Y:S01]  /*177c0*/  LDL.LU.64 R158, [R1+0xa88] ;  /* 0x000a8800019e7983 */ /* 0x000ee20000300a00 */
[----:B------:R-:W-:-:S02]  /*177d0*/  USGXT.U32 UR40, UR8, 0xe ;  /* 0x0000000e0828789a */ /* 0x000fc40008000000 */
[----:B------:R-:W-:Y:S01]  /*177e0*/  UIADD3 UR26, UP1, UR42, 0x2, URZ ;  /* 0x000000022a1a7890 */ /* 0x000fe2000ff3e03f */
[----:B------:R-:W3:Y:S01]  /*177f0*/  LDL.LU.64 R160, [R1+0xa90] ;  /* 0x000a900001a07983 */ /* 0x000ee20000300a00 */
[----:B------:R-:W-:Y:S01]  /*17800*/  UIADD3 UR24, UP0, UR40, 0x2, URZ ;  /* 0x0000000228187890 */ /* 0x000fe2000ff1e03f */
[----:B------:R-:W-:Y:S01]  /*17810*/  UMOV UR8, URZ ;  /* 0x0000003f00087c82 */ /* 0x000fe20008000000 */
[----:B------:R-:W-:Y:S02]  /*17820*/  UMOV UR9, URZ ;  /* 0x0000003f00097c82 */ /* 0x000fe40008000000 */
[----:B------:R-:W-:Y:S01]  /*17830*/  UIADD3.X UR25, UR8, 0x40000040, URZ, UP0, !UPT ;  /* 0x4000004008197890 */ /* 0x000fe200087fe43f */
[----:B------:R-:W3:Y:S01]  /*17840*/  LDL.LU.64 R162, [R1+0xa98] ;  /* 0x000a980001a27983 */ /* 0x000ee20000300a00 */
[----:B------:R-:W-:Y:S01]  /*17850*/  UIADD3.X UR27, UR9, 0x40000040, URZ, UP1, !UPT ;  /* 0x40000040091b7890 */ /* 0x000fe20008ffe43f */
[----:B--2---:R-:W-:Y:S01]  /*17860*/  WARPGROUP.ARRIVE ;  /* 0x00000000000079c5 */ /* 0x004fe20000000000 */
[----:B------:R-:W-:Y:S01]  /*17870*/  UIADD3.64 UR36, UR24, 0x2, URZ ;  /* 0x0000000218247897 */ /* 0x000fe2000fffe03f */
[----:B------:R-:W3:Y:S04]  /*17880*/  LDL.LU.64 R164, [R1+0xaa0] ;  /* 0x000aa00001a47983 */ /* 0x000ee80000300a00 */
[----:B------:R-:W-:Y:S01]  /*17890*/  HGMMA.64x256x8.F32.TF32 R24, gdesc[UR40], R24, gsb0 ;  /* 0x07e00000281879f0 */ /* 0x000fe20008002818 */
[----:B------:R-:W-:Y:S01]  /*178a0*/  UIADD3.64 UR38, UR26, 0x2, URZ ;  /* 0x000000021a267897 */ /* 0x000fe2000fffe03f */
[----:B------:R-:W3:Y:S01]  /*178b0*/  LDL.LU.64 R166, [R1+0xaa8] ;  /* 0x000aa80001a67983 */ /* 0x000ee20000300a00 */
[----:B------:R-:W-:-:S02]  /*178c0*/  UIADD3.64 UR34, UR26, 0x4, URZ ;  /* 0x000000041a227897 */ /* 0x000fc4000fffe03f */
[----:B------:R-:W-:Y:S01]  /*178d0*/  UIADD3.64 UR32, UR24, 0x4, URZ ;  /* 0x0000000418207897 */ /* 0x000fe2000fffe03f */
[----:B------:R-:W3:Y:S04]  /*178e0*/  LDL.LU.64 R168, [R1+0xab0] ;  /* 0x000ab00001a87983 */ /* 0x000ee80000300a00 */
        /* <DEDUP_REMOVED lines=41> */
[----:B------:R-:W-:Y:S04]  /*17b80*/  STL.64 [R1+0x1788], R14 ;  /* 0x0017880e01007387 */ /* 0x000fe80000100a00 */
[----:B------:R-:W-:Y:S04]  /*17b90*/  STL.64 [R1+0x1780], R10 ;  /* 0x0017800a01007387 */ /* 0x000fe80000100a00 */
[----:B------:R-:W-:Y:S04]  /*17ba0*/  STL [R1+0x1768], R8 ;  /* 0x0017680801007387 */ /* 0x000fe80000100800 */
[----:B------:R-:W-:Y:S01]  /*17bb0*/  STL.64 [R1+0x1750], R6 ;  /* 0x0017500601007387 */ /* 0x000fe20000100a00 */
[----:B------:R-:W-:-:S02]  /*17bc0*/  WARPGROUP.DEPBAR.LE gsb0, 0x0 ;  /* 0x00008000000079c5 */ /* 0x000fc40000010000 */
[----:B------:R-:W-:-:S06]  /*17bd0*/  WARPGROUP.ARRIVE ;  /* 0x00000000000079c5 */ /* 0x000fcc0000000000 */
[----:B------:R-:W-:Y:S03]  /*17be0*/  HGMMA.64x256x8.F32.TF32 R24, gdesc[UR24], R24, gsb0 ;  /* 0x07e00000181879f0 */ /* 0x000fe60008002818 */
[----:B------:R-:W-:Y:S02]  /*17bf0*/  WARPGROUP.DEPBAR.LE gsb0, 0x0 ;  /* 0x00008000000079c5 */ /* 0x000fe40000010000 */
[----:B------:R-:W-:-:S15]  /*17c00*/  WARPGROUP.ARRIVE ;  /* 0x00000000000079c5 */ /* 0x000fde0000000000 */
[----:B------:R-:W-:-:S08]  /*17c10*/  NOP ;  /* 0x0000000000007918 */ /* 0x000fd00000000000 */
[----:B------:R-:W-:Y:S03]  /*17c20*/  HGMMA.64x256x8.F32.TF32 R24, gdesc[UR36], R24, gsb0 ;  /* 0x07e00000241879f0 */ /* 0x000fe60008002818 */
[----:B------:R-:W-:Y:S02]  /*17c30*/  WARPGROUP.DEPBAR.LE gsb0, 0x0 ;  /* 0x00008000000079c5 */ /* 0x000fe40000010000 */
[----:B------:R-:W-:-:S15]  /*17c40*/  WARPGROUP.ARRIVE ;  /* 0x00000000000079c5 */ /* 0x000fde0000000000 */
[----:B------:R-:W-:-:S08]  /*17c50*/  NOP ;  /* 0x0000000000007918 */ /* 0x000fd00000000000 */
[----:B------:R-:W-:Y:S03]  /*17c60*/  HGMMA.64x256x8.F32.TF32 R24, gdesc[UR32], R24, gsb0 ;  /* 0x07e00000201879f0 */ /* 0x000fe60008002818 */
[----:B------:R-:W-:Y:S02]  /*17c70*/  WARPGROUP.DEPBAR.LE gsb0, 0x0 ;  /* 0x00008000000079c5 */ /* 0x000fe40000010000 */
        /* <DEDUP_REMOVED lines=64> */
[----:B--2---:R-:W3:Y:S04]  /*18080*/  LDL.LU.64 R150, [R1+0x2188] ;  /* 0x0021880001967983 */ /* 0x004ee80000300a00 */
        /* <DEDUP_REMOVED lines=12> */
[----:B------:R-:W3:Y:S01]  /*18150*/  LDL.LU.64 R124, [R1+0x2120] ;  /* 0x00212000017c7983 */ /* 0x000ee20000300a00 */
[----:B------:R-:W-:Y:S01]  /*18160*/  UIADD3.64 UR22, UR26, 0x7fe, URZ ;  /* 0x000007fe1a167897 */ /* 0x000fe2000fffe03f */
[----:B------:R-:W-:Y:S01]  /*18170*/  UMOV UR20, UR40 ;  /* 0x0000002800147c82 */ /* 0x000fe20008000000 */
[----:B------:R-:W-:Y:S01]  /*18180*/  UMOV UR21, UR41 ;  /* 0x0000002900157c82 */ /* 0x000fe20008000000 */
[----:B------:R-:W-:Y:S01]  /*18190*/  UIADD3.64 UR18, UR26, 0x800, URZ ;  /* 0x000008001a127897 */ /* 0x000fe2000fffe03f */
[----:B------:R-:W2:Y:S01]  /*181a0*/  LDL.LU.64 R122, [R1+0x2118] ;  /* 0x00211800017a7983 */ /* 0x000ea20000300a00 */
[----:B------:R-:W-:Y:S01]  /*181b0*/  UMOV UR16, UR24 ;  /* 0x0000001800107c82 */ /* 0x000fe20008000000 */
[----:B------:R-:W-:Y:S01]  /*181c0*/  UMOV UR17, UR25 ;  /* 0x0000001900117c82 */ /* 0x000fe20008000000 */
[----:B------:R-:W-:Y:S01]  /*181d0*/  UIADD3.64 UR14, UR26, 0x802, URZ ;  /* 0x000008021a0e7897 */ /* 0x000fe2000fffe03f */
[----:B------:R-:W4:Y:S01]  /*181e0*/  LDL.LU.64 R120, [R1+0x2110] ;  /* 0x0021100001787983 */ /* 0x000f220000300a00 */
[----:B------:R-:W-:Y:S01]  /*181f0*/  UMOV UR12, UR36 ;  /* 0x00000024000c7c82 */ /* 0x000fe20008000000 */
[----:B------:R-:W-:Y:S01]  /*18200*/  UMOV UR13, UR37 ;  /* 0x00000025000d7c82 */ /* 0x000fe20008000000 */
[----:B------:R-:W-:Y:S01]  /*18210*/  UIADD3.64 UR10, UR26, 0x804, URZ ;  /* 0x000008041a0a7897 */ /* 0x000fe2000fffe03f */
[----:B------:R-:W4:Y:S01]  /*18220*/  LDL.LU.64 R118, [R1+0x2108] ;  /* 0x0021080001767983 */ /* 0x000f220000300a00 */
[----:B------:R-:W-:Y:S01]  /*18230*/  UMOV UR8, UR32 ;  /* 0x0000002000087c82 */ /* 0x000fe20008000000 */
[----:B------:R-:W-:-:S02]  /*18240*/  UMOV UR9, UR33 ;  /* 0x0000002100097c82 */ /* 0x000fc40008000000 */
[----:B------:R-:W4:Y:S04]  /*18250*/  LDL.LU.64 R116, [R1+0x2100] ;  /* 0x0021000001747983 */ /* 0x000f280000300a00 */
        /* <DEDUP_REMOVED lines=45> */
[----:B------:R-:W4:Y:S01]  /*18530*/  LDL.LU.64 R24, [R1+0x1f90] ;  /* 0x001f900001187983 */ /* 0x000f220000300a00 */
[----:B---3--:R-:W-:-:S06]  /*18540*/  WARPGROUP.ARRIVE ;  /* 0x00000000000079c5 */ /* 0x008fcc0000000000 */
        /* <DEDUP_REMOVED lines=14> */
[----:B------:R3:W-:Y:S04]  /*18630*/  STL.64 [R1+0xa00], R124 ;  /* 0x000a007c01007387 */ /* 0x0007e80000100a00 */
        /* <DEDUP_REMOVED lines=63> */
[----:B---3--:R-:W3:Y:S04]  /*18a30*/  LDL.LU.64 R124, [R1+0x400] ;  /* 0x00040000017c7983 */ /* 0x008ee80000300a00 */
[----:B-1----:R-:W4:Y:S04]  /*18a40*/  LDL.LU.64 R126, [R1+0x408] ;  /* 0x00040800017e7983 */ /* 0x002f280000300a00 */
        /* <DEDUP_REMOVED lines=12> */
[----:B----4-:R-:W-:Y:S04]  /*18b10*/  STL.64 [R1+0x1d88], R150 ;  /* 0x001d889601007387 */ /* 0x010fe80000100a00 */
[----:B---3--:R-:W-:Y:S04]  /*18b20*/  STL.64 [R1+0x1d80], R148 ;  /* 0x001d809401007387 */ /* 0x008fe80000100a00 */
[----:B--2---:R-:W-:Y:S04]  /*18b30*/  STL.64 [R1+0x1d78], R146 ;  /* 0x001d789201007387 */ /* 0x004fe80000100a00 */
        /* <DEDUP_REMOVED lines=61> */
[----:B-1----:R-:W2:Y:S04]  /*18f10*/  LDL.LU.64 R24, [R1+0x600] ;  /* 0x0006000001187983 */ /* 0x002ea80000300a00 */
        /* <DEDUP_REMOVED lines=63> */
[----:B--2---:R-:W-:Y:S04]  /*19310*/  STL.64 [R1+0x1f88], R150 ;  /* 0x001f889601007387 */ /* 0x004fe80000100a00 */
[----:B----4-:R-:W-:Y:S04]  /*19320*/  STL.64 [R1+0x1f80], R148 ;  /* 0x001f809401007387 */ /* 0x010fe80000100a00 */
[----:B---3--:R-:W-:Y:S04]  /*19330*/  STL.64 [R1+0x1f78], R146 ;  /* 0x001f789201007387 */ /* 0x008fe80000100a00 */
        /* <DEDUP_REMOVED lines=125> */
[----:B------:R-:W-:-:S02]  /*19b10*/  UIADD3.64 UR40, UR24, 0x1fe, URZ ;  /* 0x000001fe18287897 */ /* 0x000fc4000fffe03f */
[----:B------:R-:W-:Y:S01]  /*19b20*/  UIADD3.64 UR28, UR24, 0x200, URZ ;  /* 0x00000200181c7897 */ /* 0x000fe2000fffe03f */
[----:B------:R-:W3:Y:S01]  /*19b30*/  LDL.LU.64 R152, [R1+0x470] ;  /* 0x0004700001987983 */ /* 0x000ee20000300a00 */
[----:B------:R-:W-:Y:S01]  /*19b40*/  UMOV UR30, UR26 ;  /* 0x0000001a001e7c82 */ /* 0x000fe20008000000 */
[----:B------:R-:W-:Y:S01]  /*19b50*/  UMOV UR31, UR27 ;  /* 0x0000001b001f7c82 */ /* 0x000fe20008000000 */
[----:B------:R-:W-:Y:S01]  /*19b60*/  UIADD3.64 UR36, UR24, 0x202, URZ ;  /* 0x0000020218247897 */ /* 0x000fe2000fffe03f */
[----:B------:R-:W3:Y:S01]  /*19b70*/  LDL.LU.64 R154, [R1+0x478] ;  /* 0x00047800019a7983 */ /* 0x000ee20000300a00 */
[----:B------:R-:W-:-:S03]  /*19b80*/  UIADD3.64 UR32, UR24, 0x204, URZ ;  /* 0x0000020418207897 */ /* 0x000fc6000fffe03f */
        /* <DEDUP_REMOVED lines=48> */
[----:B--2---:R-:W-:-:S06]  /*19e90*/  WARPGROUP.ARRIVE ;  /* 0x00000000000079c5 */ /* 0x004fcc0000000000 */
        /* <DEDUP_REMOVED lines=142> */
[----:B------:R-:W-:Y:S01]  /*1a780*/  UMOV UR20, UR40 ;  /* 0x0000002800147c82 */ /* 0x000fe20008000000 */
[----:B------:R-:W-:Y:S01]  /*1a790*/  UMOV UR21, UR41 ;  /* 0x0000002900157c82 */ /* 0x000fe20008000000 */
[----:B------:R-:W-:Y:S01]  /*1a7a0*/  UMOV UR30, UR18 ;  /* 0x00000012001e7c82 */ /* 0x000fe20008000000 */
[----:B------:R-:W-:Y:S01]  /*1a7b0*/  UMOV UR31, UR19 ;  /* 0x00000013001f7c82 */ /* 0x000fe20008000000 */
[----:B------:R-:W-:Y:S01]  /*1a7c0*/  UMOV UR12, UR36 ;  /* 0x00000024000c7c82 */ /* 0x000fe20008000000 */
[----:B------:R-:W-:Y:S01]  /*1a7d0*/  UMOV UR13, UR37 ;  /* 0x00000025000d7c82 */ /* 0x000fe20008000000 */
[----:B------:R-:W-:Y:S01]  /*1a7e0*/  UMOV UR8, UR32 ;  /* 0x0000002000087c82 */ /* 0x000fe20008000000 */
[----:B------:R-:W-:Y:S01]  /*1a7f0*/  UMOV UR9, UR33 ;  /* 0x0000002100097c82 */ /* 0x000fe20008000000 */
        /* <DEDUP_REMOVED lines=79> */
[----:B-1----:R-:W3:Y:S04]  /*1acf0*/  LDL.LU.64 R150, [R1+0x1d88] ;  /* 0x001d880001967983 */ /* 0x002ee80000300a00 */
        /* <DEDUP_REMOVED lines=13> */
[----:B------:R-:W-:-:S02]  /*1add0*/  UIADD3.64 UR40, UR24, 0x3fe, URZ ;  /* 0x000003fe18287897 */ /* 0x000fc4000fffe03f */
[----:B------:R-:W-:Y:S01]  /*1ade0*/  UIADD3.64 UR28, UR24, 0x400, URZ ;  /* 0x00000400181c7897 */ /* 0x000fe2000fffe03f */
[----:B------:R-:W2:Y:S01]  /*1adf0*/  LDL.LU.64 R122, [R1+0x1d18] ;  /* 0x001d1800017a7983 */ /* 0x000ea20000300a00 */
[----:B------:R-:W-:Y:S01]  /*1ae00*/  UMOV UR30, UR26 ;  /* 0x0000001a001e7c82 */ /* 0x000fe20008000000 */
[----:B------:R-:W-:Y:S01]  /*1ae10*/  UMOV UR31, UR27 ;  /* 0x0000001b001f7c82 */ /* 0x000fe20008000000 */
[----:B------:R-:W-:Y:S01]  /*1ae20*/  UIADD3.64 UR36, UR24, 0x402, URZ ;  /* 0x0000040218247897 */ /* 0x000fe2000fffe03f */
[----:B------:R-:W4:Y:S01]  /*1ae30*/  LDL.LU.64 R120, [R1+0x1d10] ;  /* 0x001d100001787983 */ /* 0x000f220000300a00 */
[----:B------:R-:W-:-:S03]  /*1ae40*/  UIADD3.64 UR32, UR24, 0x404, URZ ;  /* 0x0000040418207897 */ /* 0x000fc6000fffe03f */
        /* <DEDUP_REMOVED lines=127> */
[----:B-1----:R-:W4:Y:S04]  /*1b640*/  LDL.LU.64 R124, [R1] ;  /* 0x00000000017c7983 */ /* 0x002f280000300a00 */
[----:B---3--:R-:W3:Y:S04]  /*1b650*/  LDL.LU.64 R126, [R1+0x8] ;  /* 0x00000800017e7983 */ /* 0x008ee80000300a00 */
[----:B--2---:R-:W2:Y:S04]  /*1b660*/  LDL.LU.64 R128, [R1+0x10] ;  /* 0x0000100001807983 */ /* 0x004ea80000300a00 */
[----:B------:R-:W4:Y:S04]  /*1b670*/  LDL.LU.64 R130, [R1+0x18] ;  /* 0x0000180001827983 */ /* 0x000f280000300a00 */
[----:B------:R-:W3:Y:S04]  /*1b680*/  LDL.LU.64 R132, [R1+0x20] ;  /* 0x0000200001847983 */ /* 0x000ee80000300a00 */
[----:B------:R-:W2:Y:S04]  /*1b690*/  LDL.LU.64 R134, [R1+0x28] ;  /* 0x0000280001867983 */ /* 0x000ea80000300a00 */
        /* <DEDUP_REMOVED lines=8> */
[----:B---3--:R-:W-:Y:S04]  /*1b720*/  STL.64 [R1+0x1b88], R150 ;  /* 0x001b889601007387 */ /* 0x008fe80000100a00 */
[----:B----4-:R-:W-:Y:S04]  /*1b730*/  STL.64 [R1+0x1b80], R148 ;  /* 0x001b809401007387 */ /* 0x010fe80000100a00 */
        /* <DEDUP_REMOVED lines=283> */
[----:B------:R-:W2:Y:S01]  /*1c8f0*/  LDL.LU.64 R120, [R1+0x1b10] ;  /* 0x001b100001787983 */ /* 0x000ea20000300a00 */
[----:B------:R-:W-:-:S03]  /*1c900*/  UIADD3.64 UR32, UR24, 0x604, URZ ;  /* 0x0000060418207897 */ /* 0x000fc6000fffe03f */
        /* <DEDUP_REMOVED lines=48> */
[----:B------:R-:W4:Y:S01]  /*1cc10*/  LDL R6, [R1+0x12d0] ;  /* 0x0012d00001067983 */ /* 0x000f220000100800 */
        /* <DEDUP_REMOVED lines=15> */
[----:B------:R-:W-:Y:S04]  /*1cd10*/  STL.64 [R1], R124 ;  /* 0x0000007c01007387 */ /* 0x000fe80000100a00 */
        /* <DEDUP_REMOVED lines=128> */
[----:B------:R-:W-:-:S02]  /*1d520*/  UMOV UR21, UR41 ;  /* 0x0000002900157c82 */ /* 0x000fc40008000000 */
[----:B------:R-:W3:Y:S04]  /*1d530*/  LDL.LU R11, [R1+0xe38] ;  /* 0x000e3800010b7983 */ /* 0x000ee80000300800 */
[----:B------:R-:W3:Y:S01]  /*1d540*/  LDL.LU R7, [R1+0xe3c] ;  /* 0x000e3c0001077983 */ /* 0x000ee20000300800 */
[----:B------:R-:W-:Y:S01]  /*1d550*/  UMOV UR16, UR28 ;  /* 0x0000001c00107c82 */ /* 0x000fe20008000000 */
[----:B------:R-:W-:Y:S01]  /*1d560*/  UMOV UR17, UR29 ;  /* 0x0000001d00117c82 */ /* 0x000fe20008000000 */
[----:B------:R-:W-:Y:S01]  /*1d570*/  UMOV UR12, UR36 ;  /* 0x00000024000c7c82 */ /* 0x000fe20008000000 */
[----:B------:R-:W-:Y:S01]  /*1d580*/  UMOV UR13, UR37 ;  /* 0x00000025000d7c82 */ /* 0x000fe20008000000 */
[----:B------:R-:W1:Y:S01]  /*1d590*/  S2R R15, SR_TID.X ;  /* 0x00000000000f7919 */ /* 0x000e620000002100 */
[----:B------:R-:W-:Y:S01]  /*1d5a0*/  VIADD R3, R3, 0xffffffc0 ;  /* 0xffffffc003037836 */ /* 0x000fe20000000000 */
[----:B------:R-:W-:Y:S01]  /*1d5b0*/  UIADD3 UR5, UR5, 0x1, URZ ;  /* 0x0000000105057890 */ /* 0x000fe2000fffe03f */
[C---:B----4-:R-:W-:Y:S01]  /*1d5c0*/  ISETP.GE.AND P0, PT, R252.reuse, R6, PT ;  /* 0x00000006fc00720c */ /* 0x050fe20003f06270 */
[----:B------:R-:W-:Y:S01]  /*1d5d0*/  STL [R1+0x176c], R252 ;  /* 0x00176cfc01007387 */ /* 0x000fe20000100800 */
[----:B------:R-:W-:Y:S01]  /*1d5e0*/  IMAD R3, R252, -0x20, R3 ;  /* 0xffffffe0fc037824 */ /* 0x000fe200078e0203 */
[----:B------:R-:W-:Y:S01]  /*1d5f0*/  UISETP.GT.AND UP0, UPT, UR5, 0x2, UPT ;  /* 0x000000020500788c */ /* 0x000fe2000bf04270 */
[----:B------:R-:W-:Y:S01]  /*1d600*/  UMOV UR8, UR32 ;  /* 0x0000002000087c82 */ /* 0x000fe20008000000 */
[----:B------:R-:W-:-:S02]  /*1d610*/  UMOV UR9, UR33 ;  /* 0x0000002100097c82 */ /* 0x000fc40008000000 */
[----:B------:R-:W-:Y:S01]  /*1d620*/  ISETP.GT.AND P1, PT, R3, RZ, PT ;  /* 0x000000ff0300720c */ /* 0x000fe20003f24270 */
[----:B------:R-:W-:-:S03]  /*1d630*/  USEL UR5, UR5, URZ, !UP0 ;  /* 0x0000003f05057287 */ /* 0x000fc6000c000000 */
[----:B------:R-:W-:-:S04]  /*1d640*/  SEL R9, RZ, 0x4, !P1 ;  /* 0x00000004ff097807 */ /* 0x000fc80004800000 */
[----:B------:R-:W-:-:S04]  /*1d650*/  SEL R9, R9, RZ, !P0 ;  /* 0x000000ff09097207 */ /* 0x000fc80004000000 */
[----:B------:R-:W-:Y:S01]  /*1d660*/  ISETP.NE.U32.AND P2, PT, R9, RZ, PT ;  /* 0x000000ff0900720c */ /* 0x000fe20003f45070 */
[C---:B-1----:R-:W-:Y:S01]  /*1d670*/  IMAD.SHL.U32 R14, R15.reuse, 0x10, RZ ;  /* 0x000000100f0e7824 */ /* 0x042fe200078e00ff */
[----:B------:R-:W-:-:S04]  /*1d680*/  LOP3.LUT R15, R15, 0x7f, RZ, 0xc0, !PT ;  /* 0x0000007f0f0f7812 */ /* 0x000fc800078ec0ff */
[----:B------:R-:W-:-:S05]  /*1d690*/  LOP3.LUT R6, R14, 0x70, RZ, 0xc0, !PT ;  /* 0x000000700e067812 */ /* 0x000fca00078ec0ff */
[----:B------:R-:W-:Y:S01]  /*1d6a0*/  IMAD R6, R15, 0x80, R6 ;  /* 0x000000800f067824 */ /* 0x000fe200078e0206 */
[----:B--2---:R-:W-:-:S06]  /*1d6b0*/  WARPGROUP.ARRIVE ;  /* 0x00000000000079c5 */ /* 0x004fcc0000000000 */
[----:B------:R-:W-:Y:S01]  /*1d6c0*/  HGMMA.64x256x8.F32.TF32 R24, gdesc[UR20], R24, gsb0 ;  /* 0x07e00000141879f0 */ /* 0x000fe20008002818 */
[----:B---3--:R-:W-:-:S05]  /*1d6d0*/  IADD3 R7, P1, R7, R5, RZ ;  /* 0x0000000507077210 */ /* 0x008fca0007f3e0ff */
[----:B------:R-:W-:Y:S01]  /*1d6e0*/  IMAD.X R11, R11, 0x1, R4, P1 ;  /* 0x000000010b0b7824 */ /* 0x000fe200008e0604 */
[----:B------:R-:W-:Y:S04]  /*1d6f0*/  STL [R1+0xe3c], R7 ;  /* 0x000e3c0701007387 */ /* 0x000fe80000100800 */
[----:B------:R-:W-:Y:S04]  /*1d700*/  STL [R1+0xe38], R11 ;  /* 0x000e380b01007387 */ /* 0x000fe80000100800 */
[----:B------:R-:W2:Y:S04]  /*1d710*/  LDL.LU R14, [R1+0xe40] ;  /* 0x000e4000010e7983 */ /* 0x000ea80000300800 */
[----:B------:R-:W3:Y:S04]  /*1d720*/  LDL.LU R10, [R1+0xe44] ;  /* 0x000e4400010a7983 */ /* 0x000ee80000300800 */
[----:B------:R-:W4:Y:S01]  /*1d730*/  LDL.LU R8, [R1+0xe48] ;  /* 0x000e480001087983 */ /* 0x000f220000300800 */
[----:B------:R-:W-:-:S02]  /*1d740*/  WARPGROUP.DEPBAR.LE gsb0, 0x0 ;  /* 0x00008000000079c5 */ /* 0x000fc40000010000 */
[----:B------:R-:W-:-:S06]  /*1d750*/  WARPGROUP.ARRIVE ;  /* 0x00000000000079c5 */ /* 0x000fcc0000000000 */
[----:B------:R-:W-:Y:S03]  /*1d760*/  HGMMA.64x256x8.F32.TF32 R24, gdesc[UR16], R24, gsb0 ;  /* 0x07e00000101879f0 */ /* 0x000fe60008002818 */
[----:B------:R-:W-:Y:S02]  /*1d770*/  WARPGROUP.DEPBAR.LE gsb0, 0x0 ;  /* 0x00008000000079c5 */ /* 0x000fe40000010000 */
[----:B------:R-:W-:-:S15]  /*1d780*/  WARPGROUP.ARRIVE ;  /* 0x00000000000079c5 */ /* 0x000fde0000000000 */
[----:B------:R-:W-:-:S08]  /*1d790*/  NOP ;  /* 0x0000000000007918 */ /* 0x000fd00000000000 */
[----:B------:R-:W-:Y:S01]  /*1d7a0*/  HGMMA.64x256x8.F32.TF32 R24, gdesc[UR12], R24, gsb0 ;  /* 0x07e000000c1879f0 */ /* 0x000fe20008002818 */
[----:B------:R-:W-:-:S06]  /*1d7b0*/  ULEA UR12, UR5, UR4, 0xf ;  /* 0x00000004050c7291 */ /* 0x000fcc000f8e783f */
[----:B------:R-:W-:Y:S02]  /*1d7c0*/  VIADD R9, R6, UR12 ;  /* 0x0000000c06097c36 */ /* 0x000fe40008000000 */
[----:B------:R-:W4:Y:S01]  /*1d7d0*/  LDL.LU R6, [R1+0xe4c] ;  /* 0x000e4c0001067983 */ /* 0x000f220000300800 */
[----:B------:R-:W-:Y:S02]  /*1d7e0*/  ISETP.GT.AND P1, PT, R3, 0x1, PT ;  /* 0x000000010300780c */ /* 0x000fe40003f24270 */
[----:B---3--:R-:W-:-:S05]  /*1d7f0*/  IADD3 R10, P3, R10, R5, RZ ;  /* 0x000000050a0a7210 */ /* 0x008fca0007f7e0ff */
[----:B--2---:R-:W-:Y:S01]  /*1d800*/  IMAD.X R14, R14, 0x1, R4, P3 ;  /* 0x000000010e0e7824 */ /* 0x004fe200018e0604 */
[----:B------:R-:W-:Y:S02]  /*1d810*/  WARPGROUP.DEPBAR.LE gsb0, 0x0 ;  /* 0x00008000000079c5 */ /* 0x000fe40000010000 */
[----:B------:R-:W-:-:S08]  /*1d820*/  WARPGROUP.ARRIVE ;  /* 0x00000000000079c5 */ /* 0x000fd00000000000 */
[----:B------:R-:W-:Y:S01]  /*1d830*/  HGMMA.64x256x8.F32.TF32 R24, gdesc[UR8], R24, gsb0 ;  /* 0x07e00000081879f0 */ /* 0x000fe20008002818 */
[----:B----4-:R-:W-:-:S05]  /*1d840*/  IADD3 R6, P4, R6, R5, RZ ;  /* 0x0000000506067210 */ /* 0x010fca0007f9e0ff */
[----:B------:R-:W-:Y:S01]  /*1d850*/  IMAD.X R8, R8, 0x1, R4, P4 ;  /* 0x0000000108087824 */ /* 0x000fe200020e0604 */
[----:B------:R-:W-:Y:S02]  /*1d860*/  WARPGROUP.DEPBAR.LE gsb0, 0x0 ;  /* 0x00008000000079c5 */ /* 0x000fe40000010000 */
[----:B------:R-:W-:Y:S04]  /*1d870*/  STL [R1+0x1778], R145 ;  /* 0x0017789101007387 */ /* 0x000fe80000100800 */
[----:B------:R1:W-:Y:S02]  /*1d880*/  STL [R1+0x1774], R146 ;  /* 0x0017749201007387 */ /* 0x0003e40000100800 */
[----:B-1----:R-:W-:Y:S01]  /*1d890*/  IMAD.MOV.U32 R146, RZ, RZ, R7 ;  /* 0x000000ffff927224 */ /* 0x002fe200078e0007 */
[----:B------:R-:W-:Y:S01]  /*1d8a0*/  SEL R7, RZ, 0x4, !P1 ;  /* 0x00000004ff077807 */ /* 0x000fe20004800000 */
[----:B------:R1:W-:Y:S03]  /*1d8b0*/  STL [R1+0x1770], R147 ;  /* 0x0017709301007387 */ /* 0x0003e60000100800 */
[----:B------:R-:W-:Y:S01]  /*1d8c0*/  SEL R7, R7, RZ, !P0 ;  /* 0x000000ff07077207 */ /* 0x000fe20004000000 */
[----:B------:R-:W-:Y:S01]  /*1d8d0*/  STL.64 [R1+0x1760], R148 ;  /* 0x0017609401007387 */ /* 0x000fe20000100a00 */
[----:B------:R-:W-:Y:S02]  /*1d8e0*/  BAR.SYNC.DEFER_BLOCKING 0x0 ;  /* 0x0000000000007b1d */ /* 0x000fe40000010000 */
[----:B------:R-:W-:Y:S01]  /*1d8f0*/  ISETP.NE.U32.AND P1, PT, R7, RZ, PT ;  /* 0x000000ff0700720c */ /* 0x000fe20003f25070 */
[----:B-1----:R-:W-:-:S03]  /*1d900*/  IMAD.MOV.U32 R147, RZ, RZ, R11 ;  /* 0x000000ffff937224 */ /* 0x002fc600078e000b */
[----:B------:R-:W-:Y:S04]  /*1d910*/  STL.64 [R1+0x1758], R150 ;  /* 0x0017589601007387 */ /* 0x000fe80000100a00 */
[----:B------:R-:W2:Y:S04]  /*1d920*/  LDL.LU R11, [R1+0xe50] ;  /* 0x000e5000010b7983 */ /* 0x000ea80000300800 */
[----:B------:R-:W3:Y:S04]  /*1d930*/  LDL.LU R7, [R1+0xe54] ;  /* 0x000e540001077983 */ /* 0x000ee80000300800 */
[----:B------:R-:W4:Y:S04]  /*1d940*/  LDL.LU R145, [R1+0xe58] ;  /* 0x000e580001917983 */ /* 0x000f280000300800 */
[----:B------:R-:W-:Y:S01]  /*1d950*/  @!PT LDS RZ, [RZ] ;  /* 0x00000000fffff984 */ /* 0x000fe20000000800 */
[----:B------:R-:W-:Y:S01]  /*1d960*/  @!PT LDS RZ, [RZ] ;  /* 0x00000000fffff984 */ /* 0x000fe20000000800 */
[----:B------:R-:W-:Y:S01]  /*1d970*/  @!PT LDS RZ, [RZ] ;  /* 0x00000000fffff984 */ /* 0x000fe20000000800 */
[----:B------:R1:W-:Y:S04]  /*1d980*/  LDGSTS.E [R9+0x30000], desc[UR6][R146.64], P2 ;  /* 0x3000000092097fae */ /* 0x0003e80009121846 */
[----:B------:R-:W4:Y:S04]  /*1d990*/  LDL.LU R15, [R1+0xe5c] ;  /* 0x000e5c00010f7983 */ /* 0x000f280000300800 */
[----:B------:R-:W-:Y:S01]  /*1d9a0*/  STL [R1+0xe44], R10 ;  /* 0x000e440a01007387 */ /* 0x000fe20000100800 */
[----:B-1----:R-:W-:-:S02]  /*1d9b0*/  IMAD.MOV.U32 R146, RZ, RZ, R10 ;  /* 0x000000ffff927224 */ /* 0x002fc400078e000a */
[----:B------:R-:W-:Y:S01]  /*1d9c0*/  IMAD.MOV.U32 R147, RZ, RZ, R14 ;  /* 0x000000ffff937224 */ /* 0x000fe200078e000e */
[----:B------:R-:W-:Y:S04]  /*1d9d0*/  STL [R1+0xe40], R14 ;  /* 0x000e400e01007387 */ /* 0x000fe80000100800 */
[----:B------:R-:W-:Y:S04]  /*1d9e0*/  STL [R1+0xe4c], R6 ;  /* 0x000e4c0601007387 */ /* 0x000fe80000100800 */
[----:B------:R1:W-:Y:S04]  /*1d9f0*/  LDGSTS.E [R9+0x34000], desc[UR6][R146.64], P2 ;  /* 0x3400000092097fae */ /* 0x0003e80009121846 */
[----:B------:R1:W-:Y:S02]  /*1da00*/  STL [R1+0xe48], R8 ;  /* 0x000e480801007387 */ /* 0x0003e40000100800 */
[----:B-1----:R-:W-:-:S02]  /*1da10*/  IMAD.MOV.U32 R147, RZ, RZ, R8 ;  /* 0x000000ffff937224 */ /* 0x002fc400078e0008 */
[----:B------:R-:W4:Y:S04]  /*1da20*/  LDL.LU R8, [R1+0xe64] ;  /* 0x000e640001087983 */ /* 0x000f280000300800 */
[----:B------:R-:W4:Y:S01]  /*1da30*/  LDL.LU R14, [R1+0xe60] ;  /* 0x000e6000010e7983 */ /* 0x000f220000300800 */
[----:B------:R-:W-:Y:S01]  /*1da40*/  ISETP.GT.AND P2, PT, R3, 0x2, PT ;  /* 0x000000020300780c */ /* 0x000fe20003f44270 */
[----:B------:R-:W-:Y:S02]  /*1da50*/  IMAD.MOV.U32 R146, RZ, RZ, R6 ;  /* 0x000000ffff927224 */ /* 0x000fe400078e0006 */
[----:B------:R-:W4:Y:S01]  /*1da60*/  LDL.LU R10, [R1+0xe6c] ;  /* 0x000e6c00010a7983 */ /* 0x000f220000300800 */
[----:B------:R-:W-:-:S03]  /*1da70*/  SEL R6, RZ, 0x4, !P2 ;  /* 0x00000004ff067807 */ /* 0x000fc60005000000 */
[----:B------:R1:W-:Y:S01]  /*1da80*/  LDGSTS.E [R9+0x30004], desc[UR6][R146.64], P1 ;  /* 0x3000400092097fae */ /* 0x0003e20008921846 */
[----:B------:R-:W-:-:S04]  /*1da90*/  SEL R6, R6, RZ, !P0 ;  /* 0x000000ff06067207 */ /* 0x000fc80004000000 */
[----:B------:R-:W-:Y:S02]  /*1daa0*/  ISETP.NE.U32.AND P2, PT, R6, RZ, PT ;  /* 0x000000ff0600720c */ /* 0x000fe40003f45070 */
[----:B------:R-:W4:Y:S01]  /*1dab0*/  LDL.LU R6, [R1+0xe74] ;  /* 0x000e740001067983 */ /* 0x000f220000300800 */
[----:B---3--:R-:W-:-:S05]  /*1dac0*/  IADD3 R7, P3, R7, R5, RZ ;  /* 0x0000000507077210 */ /* 0x008fca0007f7e0ff */
[----:B--2---:R-:W-:Y:S02]  /*1dad0*/  IMAD.X R11, R11, 0x1, R4, P3 ;  /* 0x000000010b0b7824 */ /* 0x004fe400018e0604 */
[----:B-1----:R-:W-:Y:S02]  /*1dae0*/  IMAD.MOV.U32 R146, RZ, RZ, R7 ;  /* 0x000000ffff927224 */ /* 0x002fe400078e0007 */
[----:B------:R-:W-:Y:S01]  /*1daf0*/  IMAD.MOV.U32 R147, RZ, RZ, R11 ;  /* 0x000000ffff937224 */ /* 0x000fe200078e000b */
[----:B----4-:R-:W-:-:S04]  /*1db00*/  IADD3 R15, P4, R15, R5, RZ ;  /* 0x000000050f0f7210 */ /* 0x010fc80007f9e0ff */
[----:B------:R1:W-:Y:S01]  /*1db10*/  LDGSTS.E [R9+0x34004], desc[UR6][R146.64], P1 ;  /* 0x3400400092097fae */ /* 0x0003e20008921846 */
[----:B------:R-:W-:-:S03]  /*1db20*/  ISETP.GT.AND P1, PT, R3, 0x3, PT ;  /* 0x000000030300780c */ /* 0x000fc60003f24270 */
[----:B------:R-:W-:Y:S01]  /*1db30*/  STL [R1+0xe54], R7 ;  /* 0x000e540701007387 */ /* 0x000fe20000100800 */
[----:B------:R-:W-:-:S03]  /*1db40*/  IMAD.X R145, R145, 0x1, R4, P4 ;  /* 0x0000000191917824 */ /* 0x000fc600020e0604 */
[----:B------:R2:W-:Y:S04]  /*1db50*/  STL [R1+0xe50], R11 ;  /* 0x000e500b01007387 */ /* 0x0005e80000100800 */
[----:B------:R3:W-:Y:S01]  /*1db60*/  STL [R1+0xe5c], R15 ;  /* 0x000e5c0f01007387 */ /* 0x0007e20000100800 */
[----:B-1----:R-:W-:-:S03]  /*1db70*/  IMAD.MOV.U32 R146, RZ, RZ, R15 ;  /* 0x000000ffff927224 */ /* 0x002fc600078e000f */
[----:B------:R-:W-:Y:S04]  /*1db80*/  STL [R1+0xe58], R145 ;  /* 0x000e589101007387 */ /* 0x000fe80000100800 */
[----:B--2---:R-:W2:Y:S01]  /*1db90*/  LDL.LU R11, [R1+0xe68] ;  /* 0x000e6800010b7983 */ /* 0x004ea20000300800 */
[----:B---3--:R-:W-:-:S03]  /*1dba0*/  SEL R15, RZ, 0x4, !P1 ;  /* 0x00000004ff0f7807 */ /* 0x008fc60004800000 */
[----:B------:R-:W3:Y:S01]  /*1dbb0*/  LDL.LU R7, [R1+0xe70] ;  /* 0x000e700001077983 */ /* 0x000ee20000300800 */
[----:B------:R-:W-:Y:S02]  /*1dbc0*/  SEL R15, R15, RZ, !P0 ;  /* 0x000000ff0f0f7207 */ /* 0x000fe40004000000 */
[----:B------:R-:W-:-:S05]  /*1dbd0*/  IADD3 R8, P3, R8, R5, RZ ;  /* 0x0000000508087210 */ /* 0x000fca0007f7e0ff */
[----:B------:R-:W-:Y:S01]  /*1dbe0*/  IMAD.X R14, R14, 0x1, R4, P3 ;  /* 0x000000010e0e7824 */ /* 0x000fe200018e0604 */
[----:B------:R-:W-:Y:S01]  /*1dbf0*/  STL [R1+0xe64], R8 ;  /* 0x000e640801007387 */ /* 0x000fe20000100800 */
[----:B------:R-:W-:Y:S01]  /*1dc00*/  ISETP.NE.U32.AND P1, PT, R15, RZ, PT ;  /* 0x000000ff0f00720c */ /* 0x000fe20003f25070 */
[----:B------:R-:W-:Y:S02]  /*1dc10*/  IMAD.MOV.U32 R147, RZ, RZ, R145 ;  /* 0x000000ffff937224 */ /* 0x000fe400078e0091 */
[----:B------:R1:W-:Y:S01]  /*1dc20*/  STL [R1+0xe60], R14 ;  /* 0x000e600e01007387 */ /* 0x0003e20000100800 */
[----:B------:R-:W-:-:S03]  /*1dc30*/  IMAD.MOV.U32 R15, RZ, RZ, R14 ;  /* 0x000000ffff0f7224 */ /* 0x000fc600078e000e */
[----:B------:R-:W-:Y:S01]  /*1dc40*/  LDGSTS.E [R9+0x30008], desc[UR6][R146.64], P2 ;  /* 0x3000800092097fae */ /* 0x000fe20009121846 */
[----:B-1----:R-:W-:-:S05]  /*1dc50*/  IMAD.MOV.U32 R14, RZ, RZ, R8 ;  /* 0x000000ffff0e7224 */ /* 0x002fca00078e0008 */
[----:B------:R1:W-:Y:S04]  /*1dc60*/  LDGSTS.E [R9+0x34008], desc[UR6][R14.64], P2 ;  /* 0x340080000e097fae */ /* 0x0003e80009121846 */
[----:B------:R-:W4:Y:S04]  /*1dc70*/  LDL.LU R14, [R1+0xe78] ;  /* 0x000e7800010e7983 */ /* 0x000f280000300800 */
[----:B------:R-:W4:Y:S01]  /*1dc80*/  LDL.LU R8, [R1+0xe7c] ;  /* 0x000e7c0001087983 */ /* 0x000f220000300800 */
[----:B------:R-:W1:Y:S01]  /*1dc90*/  S2R R252, SR_TID.X ;  /* 0x0000000000fc7919 */ /* 0x000e620000002100 */
[----:B------:R-:W-:-:S02]  /*1dca0*/  IADD3 R10, P2, R10, R5, RZ ;  /* 0x000000050a0a7210 */ /* 0x000fc40007f5e0ff */
[----:B------:R-:W-:-:S03]  /*1dcb0*/  IADD3 R6, P3, R6, R5, RZ ;  /* 0x0000000506067210 */ /* 0x000fc60007f7e0ff */
[----:B------:R-:W-:Y:S01]  /*1dcc0*/  STL [R1+0xe6c], R10 ;  /* 0x000e6c0a01007387 */ /* 0x000fe20000100800 */
[C---:B-1----:R-:W-:Y:S01]  /*1dcd0*/  IMAD.SHL.U32 R15, R252.reuse, 0x10, RZ ;  /* 0x00000010fc0f7824 */ /* 0x042fe200078e00ff */
[----:B------:R-:W-:-:S04]  /*1dce0*/  LOP3.LUT R252, R252, 0x7f, RZ, 0xc0, !PT ;  /* 0x0000007ffcfc7812 */ /* 0x000fc800078ec0ff */
[----:B------:R-:W-:-:S05]  /*1dcf0*/  LOP3.LUT R15, R15, 0x70, RZ, 0xc0, !PT ;  /* 0x000000700f0f7812 */ /* 0x000fca00078ec0ff */
[----:B------:R-:W-:-:S05]  /*1dd00*/  IMAD R15, R252, 0x80, R15 ;  /* 0x00000080fc0f7824 */ /* 0x000fca00078e020f */
[----:B------:R-:W-:Y:S01]  /*1dd10*/  LOP3.LUT R15, R15, 0x10, RZ, 0x3c, !PT ;  /* 0x000000100f0f7812 */ /* 0x000fe200078e3cff */
[--C-:B--2---:R-:W-:Y:S02]  /*1dd20*/  IMAD.X R11, R11, 0x1, R4.reuse, P2 ;  /* 0x000000010b0b7824 */ /* 0x104fe400010e0604 */
[----:B---3--:R-:W-:-:S03]  /*1dd30*/  IMAD.X R7, R7, 0x1, R4, P3 ;  /* 0x0000000107077824 */ /* 0x008fc600018e0604 */
[----:B------:R-:W-:Y:S04]  /*1dd40*/  LDGSTS.E [R9+0x3000c], desc[UR6][R10.64], P1 ;  /* 0x3000c0000a097fae */ /* 0x000fe80008921846 */
[----:B------:R1:W-:Y:S01]  /*1dd50*/  LDGSTS.E [R9+0x3400c], desc[UR6][R6.64], P1 ;  /* 0x3400c00006097fae */ /* 0x0003e20008921846 */
[----:B------:R-:W-:-:S03]  /*1dd60*/  ISETP.GT.AND P1, PT, R3, 0x4, PT ;  /* 0x000000040300780c */ /* 0x000fc60003f24270 */
[----:B------:R2:W-:Y:S04]  /*1dd70*/  STL [R1+0xe68], R11 ;  /* 0x000e680b01007387 */ /* 0x0005e80000100800 */
[----:B------:R-:W-:Y:S01]  /*1dd80*/  STL [R1+0xe74], R6 ;  /* 0x000e740601007387 */ /* 0x000fe20000100800 */
[----:B-1----:R-:W-:-:S03]  /*1dd90*/  SEL R9, RZ, 0x4, !P1 ;  /* 0x00000004ff097807 */ /* 0x002fc60004800000 */
[----:B------:R1:W-:Y:S04]  /*1dda0*/  STL [R1+0xe70], R7 ;  /* 0x000e700701007387 */ /* 0x0003e80000100800 */
[----:B--2---:R-:W2:Y:S01]  /*1ddb0*/  LDL.LU R11, [R1+0xe80] ;  /* 0x000e8000010b7983 */ /* 0x004ea20000300800 */
[----:B------:R-:W-:-:S03]  /*1ddc0*/  SEL R9, R9, RZ, !P0 ;  /* 0x000000ff09097207 */ /* 0x000fc60004000000 */
[----:B------:R-:W3:Y:S04]  /*1ddd0*/  LDL.LU R10, [R1+0xe84] ;  /* 0x000e8400010a7983 */ /* 0x000ee80000300800 */
[----:B-1----:R-:W2:Y:S01]  /*1dde0*/  LDL.LU R7, [R1+0xe88] ;  /* 0x000e880001077983 */ /* 0x002ea20000300800 */
[----:B------:R-:W-:-:S03]  /*1ddf0*/  ISETP.NE.U32.AND P2, PT, R9, RZ, PT ;  /* 0x000000ff0900720c */ /* 0x000fc60003f45070 */
[----:B------:R-:W2:Y:S01]  /*1de00*/  LDL.LU R6, [R1+0xe8c] ;  /* 0x000e8c0001067983 */ /* 0x000ea20000300800 */
[----:B------:R-:W-:Y:S01]  /*1de10*/  VIADD R9, R15, UR12 ;  /* 0x0000000c0f097c36 */ /* 0x000fe20008000000 */
[----:B----4-:R-:W-:-:S05]  /*1de20*/  IADD3 R8, P1, R8, R5, RZ ;  /* 0x0000000508087210 */ /* 0x010fca0007f3e0ff */
[----:B------:R-:W-:Y:S01]  /*1de30*/  IMAD.X R14, R14, 0x1, R4, P1 ;  /* 0x000000010e0e7824 */ /* 0x000fe200008e0604 */
[----:B------:R-:W-:Y:S01]  /*1de40*/  ISETP.GT.AND P1, PT, R3, 0x5, PT ;  /* 0x000000050300780c */ /* 0x000fe20003f24270 */
[----:B------:R-:W-:Y:S02]  /*1de50*/  STL [R1+0xe7c], R8 ;  /* 0x000e7c0801007387 */ /* 0x000fe40000100800 */
[----:B------:R-:W-:Y:S02]  /*1de60*/  IMAD.MOV.U32 R15, RZ, RZ, R14 ;  /* 0x000000ffff0f7224 */ /* 0x000fe400078e000e */
[----:B------:R1:W-:Y:S02]  /*1de70*/  STL [R1+0xe78], R14 ;  /* 0x000e780e01007387 */ /* 0x0003e40000100800 */
[----:B-1----:R-:W-:Y:S01]  /*1de80*/  IMAD.MOV.U32 R14, RZ, RZ, R8 ;  /* 0x000000ffff0e7224 */ /* 0x002fe200078e0008 */
[----:B------:R-:W-:-:S04]  /*1de90*/  SEL R8, RZ, 0x4, !P1 ;  /* 0x00000004ff087807 */ /* 0x000fc80004800000 */
[----:B------:R-:W-:Y:S01]  /*1dea0*/  SEL R8, R8, RZ, !P0 ;  /* 0x000000ff08087207 */ /* 0x000fe20004000000 */
[----:B------:R-:W-:Y:S03]  /*1deb0*/  LDGSTS.E [R9+0x30000], desc[UR6][R14.64], P2 ;  /* 0x300000000e097fae */ /* 0x000fe60009121846 */
[----:B------:R-:W-:Y:S01]  /*1dec0*/  ISETP.NE.U32.AND P1, PT, R8, RZ, PT ;  /* 0x000000ff0800720c */ /* 0x000fe20003f25070 */
[----:B------:R-:W4:Y:S04]  /*1ded0*/  LDL.LU R14, [R1+0xe90] ;  /* 0x000e9000010e7983 */ /* 0x000f280000300800 */
[----:B------:R-:W4:Y:S04]  /*1dee0*/  LDL.LU R8, [R1+0xe94] ;  /* 0x000e940001087983 */ /* 0x000f280000300800 */
[----:B------:R-:W4:Y:S04]  /*1def0*/  LDL.LU R145, [R1+0xe98] ;  /* 0x000e980001917983 */ /* 0x000f280000300800 */
[----:B------:R-:W4:Y:S01]  /*1df00*/  LDL.LU R15, [R1+0xe9c] ;  /* 0x000e9c00010f7983 */ /* 0x000f220000300800 */
[----:B---3--:R-:W-:-:S05]  /*1df10*/  IADD3 R10, P3, R10, R5, RZ ;  /* 0x000000050a0a7210 */ /* 0x008fca0007f7e0ff */
[--C-:B--2---:R-:W-:Y:S01]  /*1df20*/  IMAD.X R11, R11, 0x1, R4.reuse, P3 ;  /* 0x000000010b0b7824 */ /* 0x104fe200018e0604 */
[----:B------:R-:W-:Y:S01]  /*1df30*/  IADD3 R6, P4, R6, R5, RZ ;  /* 0x0000000506067210 */ /* 0x000fe20007f9e0ff */
[----:B------:R-:W-:Y:S04]  /*1df40*/  STL [R1+0xe84], R10 ;  /* 0x000e840a01007387 */ /* 0x000fe80000100800 */
[----:B------:R-:W-:Y:S01]  /*1df50*/  IMAD.X R7, R7, 0x1, R4, P4 ;  /* 0x0000000107077824 */ /* 0x000fe200020e0604 */
[----:B------:R-:W-:Y:S04]  /*1df60*/  STL [R1+0xe80], R11 ;  /* 0x000e800b01007387 */ /* 0x000fe80000100800 */
[----:B------:R-:W-:Y:S04]  /*1df70*/  STL [R1+0xe8c], R6 ;  /* 0x000e8c0601007387 */ /* 0x000fe80000100800 */
[----:B------:R-:W-:Y:S01]  /*1df80*/  LDGSTS.E [R9+0x34000], desc[UR6][R10.64], P2 ;  /* 0x340000000a097fae */ /* 0x000fe20009121846 */
[----:B------:R-:W-:-:S03]  /*1df90*/  ISETP.GT.AND P2, PT, R3, 0x6, PT ;  /* 0x000000060300780c */ /* 0x000fc60003f44270 */
[----:B------:R1:W-:Y:S04]  /*1dfa0*/  STL [R1+0xe88], R7 ;  /* 0x000e880701007387 */ /* 0x0003e80000100800 */
[----:B------:R2:W-:Y:S04]  /*1dfb0*/  LDGSTS.E [R9+0x30004], desc[UR6][R6.64], P1 ;  /* 0x3000400006097fae */ /* 0x0005e80008921846 */
[----:B-1----:R-:W3:Y:S01]  /*1dfc0*/  LDL.LU R7, [R1+0xea4] ;  /* 0x000ea40001077983 */ /* 0x002ee20000300800 */
[----:B--2---:R-:W-:-:S03]  /*1dfd0*/  SEL R6, RZ, 0x4, !P2 ;  /* 0x00000004ff067807 */ /* 0x004fc60005000000 */
[----:B------:R-:W2:Y:S01]  /*1dfe0*/  LDL.LU R11, [R1+0xea0] ;  /* 0x000ea000010b7983 */ /* 0x000ea20000300800 */
[----:B------:R-:W-:-:S03]  /*1dff0*/  SEL R6, R6, RZ, !P0 ;  /* 0x000000ff06067207 */ /* 0x000fc60004000000 */
[----:B------:R-:W2:Y:S01]  /*1e000*/  LDL.LU R10, [R1+0xeac] ;  /* 0x000eac00010a7983 */ /* 0x000ea20000300800 */
[----:B------:R-:W-:-:S03]  /*1e010*/  ISETP.NE.U32.AND P2, PT, R6, RZ, PT ;  /* 0x000000ff0600720c */ /* 0x000fc60003f45070 */
[----:B------:R-:W2:Y:S01]  /*1e020*/  LDL.LU R6, [R1+0xeb4] ;  /* 0x000eb40001067983 */ /* 0x000ea20000300800 */
[----:B----4-:R-:W-:-:S05]  /*1e030*/  IADD3 R8, P3, R8, R5, RZ ;  /* 0x0000000508087210 */ /* 0x010fca0007f7e0ff */
[--C-:B------:R-:W-:Y:S01]  /*1e040*/  IMAD.X R14, R14, 0x1, R4.reuse, P3 ;  /* 0x000000010e0e7824 */ /* 0x100fe200018e0604 */
[----:B------:R-:W-:Y:S01]  /*1e050*/  IADD3 R15, P4, R15, R5, RZ ;  /* 0x000000050f0f7210 */ /* 0x000fe20007f9e0ff */
[----:B------:R-:W-:Y:S04]  /*1e060*/  STL [R1+0xe94], R8 ;  /* 0x000e940801007387 */ /* 0x000fe80000100800 */
[----:B------:R-:W-:Y:S01]  /*1e070*/  IMAD.X R145, R145, 0x1, R4, P4 ;  /* 0x0000000191917824 */ /* 0x000fe200020e0604 */
[----:B------:R1:W-:Y:S01]  /*1e080*/  STL [R1+0xe90], R14 ;  /* 0x000e900e01007387 */ /* 0x0003e20000100800 */
[----:B------:R-:W-:-:S03]  /*1e090*/  IMAD.MOV.U32 R147, RZ, RZ, R14 ;  /* 0x000000ffff937224 */ /* 0x000fc600078e000e */
[----:B------:R4:W-:Y:S04]  /*1e0a0*/  STL [R1+0xe9c], R15 ;  /* 0x000e9c0f01007387 */ /* 0x0009e80000100800 */
[----:B------:R-:W-:Y:S04]  /*1e0b0*/  STL [R1+0xe98], R145 ;  /* 0x000e989101007387 */ /* 0x000fe80000100800 */
[----:B-1----:R-:W2:Y:S01]  /*1e0c0*/  LDL.LU R14, [R1+0xea8] ;  /* 0x000ea800010e7983 */ /* 0x002ea20000300800 */
[----:B------:R-:W-:-:S03]  /*1e0d0*/  IMAD.MOV.U32 R146, RZ, RZ, R8 ;  /* 0x000000ffff927224 */ /* 0x000fc600078e0008 */
[----:B------:R-:W2:Y:S04]  /*1e0e0*/  LDL.LU R8, [R1+0xeb0] ;  /* 0x000eb00001087983 */ /* 0x000ea80000300800 */
[----:B------:R1:W-:Y:S01]  /*1e0f0*/  LDGSTS.E [R9+0x34004], desc[UR6][R146.64], P1 ;  /* 0x3400400092097fae */ /* 0x0003e20008921846 */
[----:B------:R-:W-:Y:S01]  /*1e100*/  ISETP.GT.AND P1, PT, R3, 0x7, PT ;  /* 0x000000070300780c */ /* 0x000fe20003f24270 */
[----:B-1----:R-:W-:Y:S02]  /*1e110*/  IMAD.MOV.U32 R146, RZ, RZ, R15 ;  /* 0x000000ffff927224 */ /* 0x002fe400078e000f */
[----:B------:R-:W-:Y:S01]  /*1e120*/  IMAD.MOV.U32 R147, RZ, RZ, R145 ;  /* 0x000000ffff937224 */ /* 0x000fe200078e0091 */
[----:B----4-:R-:W-:-:S04]  /*1e130*/  SEL R15, RZ, 0x4, !P1 ;  /* 0x00000004ff0f7807 */ /* 0x010fc80004800000 */
[----:B------:R1:W-:Y:S01]  /*1e140*/  LDGSTS.E [R9+0x30008], desc[UR6][R146.64], P2 ;  /* 0x3000800092097fae */ /* 0x0003e20009121846 */
[----:B------:R-:W-:-:S04]  /*1e150*/  SEL R15, R15, RZ, !P0 ;  /* 0x000000ff0f0f7207 */ /* 0x000fc80004000000 */
[----:B------:R-:W-:Y:S02]  /*1e160*/  ISETP.NE.U32.AND P1, PT, R15, RZ, PT ;  /* 0x000000ff0f00720c */ /* 0x000fe40003f25070 */
[----:B---3--:R-:W-:-:S05]  /*1e170*/  IADD3 R7, P3, R7, R5, RZ ;  /* 0x0000000507077210 */ /* 0x008fca0007f7e0ff */
[----:B--2---:R-:W-:Y:S02]  /*1e180*/  IMAD.X R11, R11, 0x1, R4, P3 ;  /* 0x000000010b0b7824 */ /* 0x004fe400018e0604 */
[----:B-1----:R-:W-:Y:S02]  /*1e190*/  IMAD.MOV.U32 R146, RZ, RZ, R7 ;  /* 0x000000ffff927224 */ /* 0x002fe400078e0007 */
[----:B------:R-:W-:Y:S01]  /*1e1a0*/  IMAD.MOV.U32 R147, RZ, RZ, R11 ;  /* 0x000000ffff937224 */ /* 0x000fe200078e000b */
[----:B------:R-:W-:Y:S04]  /*1e1b0*/  STL [R1+0xea4], R7 ;  /* 0x000ea40701007387 */ /* 0x000fe80000100800 */
[----:B------:R-:W-:Y:S01]  /*1e1c0*/  LDGSTS.E [R9+0x34008], desc[UR6][R146.64], P2 ;  /* 0x3400800092097fae */ /* 0x000fe20009121846 */
[----:B------:R-:W-:-:S03]  /*1e1d0*/  IADD3 R10, P2, R10, R5, RZ ;  /* 0x000000050a0a7210 */ /* 0x000fc60007f5e0ff */
[----:B------:R1:W-:Y:S01]  /*1e1e0*/  STL [R1+0xea0], R11 ;  /* 0x000ea00b01007387 */ /* 0x0003e20000100800 */
[----:B------:R-:W-:-:S03]  /*1e1f0*/  IADD3 R6, P3, R6, R5, RZ ;  /* 0x0000000506067210 */ /* 0x000fc60007f7e0ff */
[----:B-1----:R-:W2:Y:S04]  /*1e200*/  LDL.LU R11, [R1+0xeb8] ;  /* 0x000eb800010b7983 */ /* 0x002ea80000300800 */
[----:B------:R-:W3:Y:S04]  /*1e210*/  LDL.LU R7, [R1+0xebc] ;  /* 0x000ebc0001077983 */ /* 0x000ee80000300800 */
[----:B------:R-:W-:Y:S01]  /*1e220*/  STL [R1+0xeac], R10 ;  /* 0x000eac0a01007387 */ /* 0x000fe20000100800 */
[----:B------:R-:W-:-:S04]  /*1e230*/  IMAD.X R14, R14, 0x1, R4, P2 ;  /* 0x000000010e0e7824 */ /* 0x000fc800010e0604 */
[----:B------:R-:W-:Y:S01]  /*1e240*/  IMAD.MOV.U32 R15, RZ, RZ, R14 ;  /* 0x000000ffff0f7224 */ /* 0x000fe200078e000e */
[----:B------:R1:W-:Y:S01]  /*1e250*/  STL [R1+0xea8], R14 ;  /* 0x000ea80e01007387 */ /* 0x0003e20000100800 */
[----:B------:R-:W-:Y:S02]  /*1e260*/  IMAD.X R8, R8, 0x1, R4, P3 ;  /* 0x0000000108087824 */ /* 0x000fe400018e0604 */
[----:B-1----:R-:W-:-:S05]  /*1e270*/  IMAD.MOV.U32 R14, RZ, RZ, R10 ;  /* 0x000000ffff0e7224 */ /* 0x002fca00078e000a */
[----:B------:R1:W-:Y:S04]  /*1e280*/  LDGSTS.E [R9+0x3000c], desc[UR6][R14.64], P1 ;  /* 0x3000c0000e097fae */ /* 0x0003e80008921846 */
[----:B------:R-:W-:Y:S01]  /*1e290*/  STL [R1+0xeb4], R6 ;  /* 0x000eb40601007387 */ /* 0x000fe20000100800 */
[----:B-1----:R-:W-:Y:S02]  /*1e2a0*/  IMAD.MOV.U32 R14, RZ, RZ, R6 ;  /* 0x000000ffff0e7224 */ /* 0x002fe400078e0006 */
[----:B------:R-:W-:Y:S01]  /*1e2b0*/  IMAD.MOV.U32 R15, RZ, RZ, R8 ;  /* 0x000000ffff0f7224 */ /* 0x000fe200078e0008 */
[----:B------:R1:W-:Y:S04]  /*1e2c0*/  STL [R1+0xeb0], R8 ;  /* 0x000eb00801007387 */ /* 0x0003e80000100800 */
[----:B------:R4:W-:Y:S04]  /*1e2d0*/  LDGSTS.E [R9+0x3400c], desc[UR6][R14.64], P1 ;  /* 0x3400c0000e097fae */ /* 0x0009e80008921846 */
[----:B------:R-:W2:Y:S04]  /*1e2e0*/  LDL.LU R14, [R1+0xec0] ;  /* 0x000ec000010e7983 */ /* 0x000ea80000300800 */
[----:B------:R-:W2:Y:S04]  /*1e2f0*/  LDL.LU R10, [R1+0xec4] ;  /* 0x000ec400010a7983 */ /* 0x000ea80000300800 */
[----:B-1----:R-:W2:Y:S04]  /*1e300*/  LDL.LU R8, [R1+0xec8] ;  /* 0x000ec80001087983 */ /* 0x002ea80000300800 */
[----:B------:R-:W2:Y:S01]  /*1e310*/  LDL.LU R6, [R1+0xecc] ;  /* 0x000ecc0001067983 */ /* 0x000ea20000300800 */
[----:B------:R-:W1:Y:S01]  /*1e320*/  S2R R252, SR_TID.X ;  /* 0x0000000000fc7919 */ /* 0x000e620000002100 */
[----:B------:R-:W-:-:S04]  /*1e330*/  ISETP.GT.AND P1, PT, R3, 0x8, PT ;  /* 0x000000080300780c */ /* 0x000fc80003f24270 */
[----:B----4-:R-:W-:-:S04]  /*1e340*/  SEL R9, RZ, 0x4, !P1 ;  /* 0x00000004ff097807 */ /* 0x010fc80004800000 */
[----:B------:R-:W-:-:S04]  /*1e350*/  SEL R9, R9, RZ, !P0 ;  /* 0x000000ff09097207 */ /* 0x000fc80004000000 */
[----:B------:R-:W-:Y:S01]  /*1e360*/  ISETP.NE.U32.AND P2, PT, R9, RZ, PT ;  /* 0x000000ff0900720c */ /* 0x000fe20003f45070 */
[C---:B-1----:R-:W-:Y:S01]  /*1e370*/  IMAD.SHL.U32 R15, R252.reuse, 0x10, RZ ;  /* 0x00000010fc0f7824 */ /* 0x042fe200078e00ff */
[----:B------:R-:W-:-:S04]  /*1e380*/  LOP3.LUT R252, R252, 0x7f, RZ, 0xc0, !PT ;  /* 0x0000007ffcfc7812 */ /* 0x000fc800078ec0ff */
[----:B------:R-:W-:-:S05]  /*1e390*/  LOP3.LUT R15, R15, 0x70, RZ, 0xc0, !PT ;  /* 0x000000700f0f7812 */ /* 0x000fca00078ec0ff */
[----:B------:R-:W-:-:S05]  /*1e3a0*/  IMAD R15, R252, 0x80, R15 ;  /* 0x00000080fc0f7824 */ /* 0x000fca00078e020f */
[----:B------:R-:W-:-:S05]  /*1e3b0*/  LOP3.LUT R15, R15, 0x20, RZ, 0x3c, !PT ;  /* 0x000000200f0f7812 */ /* 0x000fca00078e3cff */
[----:B------:R-:W-:Y:S01]  /*1e3c0*/  VIADD R9, R15, UR12 ;  /* 0x0000000c0f097c36 */ /* 0x000fe20008000000 */
[----:B---3--:R-:W-:-:S05]  /*1e3d0*/  IADD3 R7, P1, R7, R5, RZ ;  /* 0x0000000507077210 */ /* 0x008fca0007f3e0ff */
[----:B--2---:R-:W-:Y:S01]  /*1e3e0*/  IMAD.X R11, R11, 0x1, R4, P1 ;  /* 0x000000010b0b7824 */ /* 0x004fe200008e0604 */
[----:B------:R-:W-:Y:S01]  /*1e3f0*/  ISETP.GT.AND P1, PT, R3, 0x9, PT ;  /* 0x000000090300780c */ /* 0x000fe20003f24270 */
[----:B------:R1:W-:Y:S01]  /*1e400*/  STL [R1+0xebc], R7 ;  /* 0x000ebc0701007387 */ /* 0x0003e20000100800 */
[----:B------:R-:W-:Y:S02]  /*1e410*/  IMAD.MOV.U32 R146, RZ, RZ, R7 ;  /* 0x000000ffff927224 */ /* 0x000fe400078e0007 */
[----:B-1----:R-:W-:-:S04]  /*1e420*/  SEL R7, RZ, 0x4, !P1 ;  /* 0x00000004ff077807 */ /* 0x002fc80004800000 */
[----:B------:R-:W-:Y:S01]  /*1e430*/  SEL R7, R7, RZ, !P0 ;  /* 0x000000ff07077207 */ /* 0x000fe20004000000 */
[----:B------:R1:W-:Y:S01]  /*1e440*/  STL [R1+0xeb8], R11 ;  /* 0x000eb80b01007387 */ /* 0x0003e20000100800 */
[----:B------:R-:W-:Y:S02]  /*1e450*/  IMAD.MOV.U32 R147, RZ, RZ, R11 ;  /* 0x000000ffff937224 */ /* 0x000fe400078e000b */
[----:B------:R-:W-:-:S03]  /*1e460*/  ISETP.NE.U32.AND P1, PT, R7, RZ, PT ;  /* 0x000000ff0700720c */ /* 0x000fc60003f25070 */
[----:B------:R2:W-:Y:S04]  /*1e470*/  LDGSTS.E [R9+0x30000], desc[UR6][R146.64], P2 ;  /* 0x3000000092097fae */ /* 0x0005e80009121846 */
[----:B-1----:R-:W3:Y:S04]  /*1e480*/  LDL.LU R11, [R1+0xed0] ;  /* 0x000ed000010b7983 */ /* 0x002ee80000300800 */
[----:B------:R-:W4:Y:S04]  /*1e490*/  LDL.LU R7, [R1+0xed4] ;  /* 0x000ed40001077983 */ /* 0x000f280000300800 */
[----:B------:R-:W3:Y:S04]  /*1e4a0*/  LDL.LU R145, [R1+0xed8] ;  /* 0x000ed80001917983 */ /* 0x000ee80000300800 */
[----:B------:R-:W3:Y:S01]  /*1e4b0*/  LDL.LU R15, [R1+0xedc] ;  /* 0x000edc00010f7983 */ /* 0x000ee20000300800 */
[----:B------:R-:W-:-:S05]  /*1e4c0*/  IADD3 R10, P3, R10, R5, RZ ;  /* 0x000000050a0a7210 */ /* 0x000fca0007f7e0ff */
[----:B------:R-:W-:Y:S01]  /*1e4d0*/  IMAD.X R14, R14, 0x1, R4, P3 ;  /* 0x000000010e0e7824 */ /* 0x000fe200018e0604 */
[----:B------:R-:W-:Y:S01]  /*1e4e0*/  IADD3 R6, P4, R6, R5, RZ ;  /* 0x0000000506067210 */ /* 0x000fe20007f9e0ff */
[----:B--2---:R-:W-:Y:S02]  /*1e4f0*/  IMAD.MOV.U32 R146, RZ, RZ, R10 ;  /* 0x000000ffff927224 */ /* 0x004fe400078e000a */
[----:B------:R-:W-:Y:S02]  /*1e500*/  IMAD.MOV.U32 R147, RZ, RZ, R14 ;  /* 0x000000ffff937224 */ /* 0x000fe400078e000e */
[----:B------:R-:W-:Y:S01]  /*1e510*/  IMAD.X R8, R8, 0x1, R4, P4 ;  /* 0x0000000108087824 */ /* 0x000fe200020e0604 */
[----:B------:R-:W-:Y:S04]  /*1e520*/  STL [R1+0xec4], R10 ;  /* 0x000ec40a01007387 */ /* 0x000fe80000100800 */
[----:B------:R-:W-:Y:S04]  /*1e530*/  STL [R1+0xec0], R14 ;  /* 0x000ec00e01007387 */ /* 0x000fe80000100800 */
[----:B------:R-:W-:Y:S04]  /*1e540*/  STL [R1+0xecc], R6 ;  /* 0x000ecc0601007387 */ /* 0x000fe80000100800 */
[----:B------:R1:W-:Y:S04]  /*1e550*/  LDGSTS.E [R9+0x34000], desc[UR6][R146.64], P2 ;  /* 0x3400000092097fae */ /* 0x0003e80009121846 */
[----:B------:R2:W-:Y:S01]  /*1e560*/  STL [R1+0xec8], R8 ;  /* 0x000ec80801007387 */ /* 0x0005e20000100800 */
[----:B-1----:R-:W-:-:S03]  /*1e570*/  IMAD.MOV.U32 R147, RZ, RZ, R8 ;  /* 0x000000ffff937224 */ /* 0x002fc600078e0008 */
[----:B--2---:R-:W2:Y:S04]  /*1e580*/  LDL.LU R8, [R1+0xee4] ;  /* 0x000ee40001087983 */ /* 0x004ea80000300800 */
[----:B------:R-:W2:Y:S01]  /*1e590*/  LDL.LU R14, [R1+0xee0] ;  /* 0x000ee000010e7983 */ /* 0x000ea20000300800 */
[----:B------:R-:W-:Y:S01]  /*1e5a0*/  ISETP.GT.AND P2, PT, R3, 0xa, PT ;  /* 0x0000000a0300780c */ /* 0x000fe20003f44270 */
[----:B------:R-:W-:Y:S02]  /*1e5b0*/  IMAD.MOV.U32 R146, RZ, RZ, R6 ;  /* 0x000000ffff927224 */ /* 0x000fe400078e0006 */
[----:B------:R-:W2:Y:S01]  /*1e5c0*/  LDL.LU R10, [R1+0xeec] ;  /* 0x000eec00010a7983 */ /* 0x000ea20000300800 */
[----:B------:R-:W-:-:S03]  /*1e5d0*/  SEL R6, RZ, 0x4, !P2 ;  /* 0x00000004ff067807 */ /* 0x000fc60005000000 */
[----:B------:R1:W-:Y:S01]  /*1e5e0*/  LDGSTS.E [R9+0x30004], desc[UR6][R146.64], P1 ;  /* 0x3000400092097fae */ /* 0x0003e20008921846 */
[----:B------:R-:W-:-:S04]  /*1e5f0*/  SEL R6, R6, RZ, !P0 ;  /* 0x000000ff06067207 */ /* 0x000fc80004000000 */
[----:B------:R-:W-:Y:S02]  /*1e600*/  ISETP.NE.U32.AND P2, PT, R6, RZ, PT ;  /* 0x000000ff0600720c */ /* 0x000fe40003f45070 */
[----:B------:R-:W2:Y:S01]  /*1e610*/  LDL.LU R6, [R1+0xef4] ;  /* 0x000ef40001067983 */ /* 0x000ea20000300800 */
[----:B----4-:R-:W-:-:S05]  /*1e620*/  IADD3 R7, P3, R7, R5, RZ ;  /* 0x0000000507077210 */ /* 0x010fca0007f7e0ff */
[--C-:B---3--:R-:W-:Y:S02]  /*1e630*/  IMAD.X R11, R11, 0x1, R4.reuse, P3 ;  /* 0x000000010b0b7824 */ /* 0x108fe400018e0604 */
[----:B-1----:R-:W-:Y:S02]  /*1e640*/  IMAD.MOV.U32 R146, RZ, RZ, R7 ;  /* 0x000000ffff927224 */ /* 0x002fe400078e0007 */
[----:B------:R-:W-:Y:S01]  /*1e650*/  IMAD.MOV.U32 R147, RZ, RZ, R11 ;  /* 0x000000ffff937224 */ /* 0x000fe200078e000b */
[----:B------:R-:W-:Y:S01]  /*1e660*/  IADD3 R15, P4, R15, R5, RZ ;  /* 0x000000050f0f7210 */ /* 0x000fe20007f9e0ff */
[----:B------:R-:W-:Y:S04]  /*1e670*/  STL [R1+0xed4], R7 ;  /* 0x000ed40701007387 */ /* 0x000fe80000100800 */
[----:B------:R1:W-:Y:S01]  /*1e680*/  LDGSTS.E [R9+0x34004], desc[UR6][R146.64], P1 ;  /* 0x3400400092097fae */ /* 0x0003e20008921846 */
[----:B------:R-:W-:Y:S01]  /*1e690*/  ISETP.GT.AND P1, PT, R3, 0xb, PT ;  /* 0x0000000b0300780c */ /* 0x000fe20003f24270 */
[----:B------:R-:W-:-:S02]  /*1e6a0*/  IMAD.X R145, R145, 0x1, R4, P4 ;  /* 0x0000000191917824 */ /* 0x000fc400020e0604 */
[----:B------:R3:W-:Y:S04]  /*1e6b0*/  STL [R1+0xed0], R11 ;  /* 0x000ed00b01007387 */ /* 0x0007e80000100800 */
[----:B------:R4:W-:Y:S01]  /*1e6c0*/  STL [R1+0xedc], R15 ;  /* 0x000edc0f01007387 */ /* 0x0009e20000100800 */
[----:B-1----:R-:W-:-:S03]  /*1e6d0*/  IMAD.MOV.U32 R146, RZ, RZ, R15 ;  /* 0x000000ffff927224 */ /* 0x002fc600078e000f */
[----:B------:R-:W-:Y:S04]  /*1e6e0*/  STL [R1+0xed8], R145 ;  /* 0x000ed89101007387 */ /* 0x000fe80000100800 */
[----:B---3--:R-:W3:Y:S01]  /*1e6f0*/  LDL.LU R11, [R1+0xee8] ;  /* 0x000ee800010b7983 */ /* 0x008ee20000300800 */
[----:B----4-:R-:W-:-:S03]  /*1e700*/  SEL R15, RZ, 0x4, !P1 ;  /* 0x00000004ff0f7807 */ /* 0x010fc60004800000 */
[----:B------:R-:W4:Y:S01]  /*1e710*/  LDL.LU R7, [R1+0xef0] ;  /* 0x000ef00001077983 */ /* 0x000f220000300800 */
[----:B------:R-:W-:Y:S01]  /*1e720*/  SEL R15, R15, RZ, !P0 ;  /* 0x000000ff0f0f7207 */ /* 0x000fe20004000000 */
[----:B------:R-:W-:-:S03]  /*1e730*/  IMAD.MOV.U32 R147, RZ, RZ, R145 ;  /* 0x000000ffff937224 */ /* 0x000fc600078e0091 */
[----:B------:R-:W-:Y:S02]  /*1e740*/  ISETP.NE.U32.AND P1, PT, R15, RZ, PT ;  /* 0x000000ff0f00720c */ /* 0x000fe40003f25070 */
[----:B------:R-:W-:Y:S01]  /*1e750*/  LDGSTS.E [R9+0x30008], desc[UR6][R146.64], P2 ;  /* 0x3000800092097fae */ /* 0x000fe20009121846 */
[----:B--2---:R-:W-:-:S05]  /*1e760*/  IADD3 R8, P3, R8, R5, RZ ;  /* 0x0000000508087210 */ /* 0x004fca0007f7e0ff */
[----:B------:R-:W-:Y:S01]  /*1e770*/  IMAD.X R14, R14, 0x1, R4, P3 ;  /* 0x000000010e0e7824 */ /* 0x000fe200018e0604 */
[----:B------:R-:W-:Y:S03]  /*1e780*/  STL [R1+0xee4], R8 ;  /* 0x000ee40801007387 */ /* 0x000fe60000100800 */
[----:B------:R-:W-:Y:S01]  /*1e790*/  IMAD.MOV.U32 R15, RZ, RZ, R14 ;  /* 0x000000ffff0f7224 */ /* 0x000fe200078e000e */
[----:B------:R1:W-:Y:S02]  /*1e7a0*/  STL [R1+0xee0], R14 ;  /* 0x000ee00e01007387 */ /* 0x0003e40000100800 */
[----:B-1----:R-:W-:-:S05]  /*1e7b0*/  IMAD.MOV.U32 R14, RZ, RZ, R8 ;  /* 0x000000ffff0e7224 */ /* 0x002fca00078e0008 */
[----:B------:R1:W-:Y:S04]  /*1e7c0*/  LDGSTS.E [R9+0x34008], desc[UR6][R14.64], P2 ;  /* 0x340080000e097fae */ /* 0x0003e80009121846 */
[----:B------:R-:W2:Y:S04]  /*1e7d0*/  LDL.LU R14, [R1+0xef8] ;  /* 0x000ef800010e7983 */ /* 0x000ea80000300800 */
[----:B------:R-:W2:Y:S01]  /*1e7e0*/  LDL.LU R8, [R1+0xefc] ;  /* 0x000efc0001087983 */ /* 0x000ea20000300800 */
        /* <DEDUP_REMOVED lines=9> */
[--C-:B---3--:R-:W-:Y:S02]  /*1e880*/  IMAD.X R11, R11, 0x1, R4.reuse, P2 ;  /* 0x000000010b0b7824 */ /* 0x108fe400010e0604 */
[----:B----4-:R-:W-:-:S03]  /*1e890*/  IMAD.X R7, R7, 0x1, R4, P3 ;  /* 0x0000000107077824 */ /* 0x010fc600018e0604 */
[----:B------:R-:W-:Y:S04]  /*1e8a0*/  LDGSTS.E [R9+0x3000c], desc[UR6][R10.64], P1 ;  /* 0x3000c0000a097fae */ /* 0x000fe80008921846 */
[----:B------:R1:W-:Y:S01]  /*1e8b0*/  LDGSTS.E [R9+0x3400c], desc[UR6][R6.64], P1 ;  /* 0x3400c00006097fae */ /* 0x0003e20008921846 */
[----:B------:R-:W-:-:S03]  /*1e8c0*/  ISETP.GT.AND P1, PT, R3, 0xc, PT ;  /* 0x0000000c0300780c */ /* 0x000fc60003f24270 */
[----:B------:R3:W-:Y:S04]  /*1e8d0*/  STL [R1+0xee8], R11 ;  /* 0x000ee80b01007387 */ /* 0x0007e80000100800 */
[----:B------:R-:W-:Y:S01]  /*1e8e0*/  STL [R1+0xef4], R6 ;  /* 0x000ef40601007387 */ /* 0x000fe20000100800 */
[----:B-1----:R-:W-:-:S03]  /*1e8f0*/  SEL R9, RZ, 0x4, !P1 ;  /* 0x00000004ff097807 */ /* 0x002fc60004800000 */
[----:B------:R1:W-:Y:S04]  /*1e900*/  STL [R1+0xef0], R7 ;  /* 0x000ef00701007387 */ /* 0x0003e80000100800 */
[----:B---3--:R-:W3:Y:S01]  /*1e910*/  LDL.LU R11, [R1+0xf00] ;  /* 0x000f0000010b7983 */ /* 0x008ee20000300800 */
[----:B------:R-:W-:-:S03]  /*1e920*/  SEL R9, R9, RZ, !P0 ;  /* 0x000000ff09097207 */ /* 0x000fc60004000000 */
[----:B------:R-:W4:Y:S04]  /*1e930*/  LDL.LU R10, [R1+0xf04] ;  /* 0x000f0400010a7983 */ /* 0x000f280000300800 */
[----:B-1----:R-:W3:Y:S01]  /*1e940*/  LDL.LU R7, [R1+0xf08] ;  /* 0x000f080001077983 */ /* 0x002ee20000300800 */
[----:B------:R-:W-:-:S03]  /*1e950*/  ISETP.NE.U32.AND P2, PT, R9, RZ, PT ;  /* 0x000000ff0900720c */ /* 0x000fc60003f45070 */
[----:B------:R-:W3:Y:S01]  /*1e960*/  LDL.LU R6, [R1+0xf0c] ;  /* 0x000f0c0001067983 */ /* 0x000ee20000300800 */
[----:B------:R-:W-:Y:S01]  /*1e970*/  VIADD R9, R15, UR12 ;  /* 0x0000000c0f097c36 */ /* 0x000fe20008000000 */
[----:B--2---:R-:W-:-:S05]  /*1e980*/  IADD3 R8, P1, R8, R5, RZ ;  /* 0x0000000508087210 */ /* 0x004fca0007f3e0ff */
        /* <DEDUP_REMOVED lines=10> */
[----:B------:R-:W2:Y:S04]  /*1ea30*/  LDL.LU R14, [R1+0xf10] ;  /* 0x000f1000010e7983 */ /* 0x000ea80000300800 */
[----:B------:R-:W2:Y:S04]  /*1ea40*/  LDL.LU R8, [R1+0xf14] ;  /* 0x000f140001087983 */ /* 0x000ea80000300800 */
[----:B------:R-:W2:Y:S04]  /*1ea50*/  LDL.LU R145, [R1+0xf18] ;  /* 0x000f180001917983 */ /* 0x000ea80000300800 */
[----:B------:R-:W2:Y:S01]  /*1ea60*/  LDL.LU R15, [R1+0xf1c] ;  /* 0x000f1c00010f7983 */ /* 0x000ea20000300800 */
[----:B----4-:R-:W-:-:S05]  /*1ea70*/  IADD3 R10, P3, R10, R5, RZ ;  /* 0x000000050a0a7210 */ /* 0x010fca0007f7e0ff */
[--C-:B---3--:R-:W-:Y:S01]  /*1ea80*/  IMAD.X R11, R11, 0x1, R4.reuse, P3 ;  /* 0x000000010b0b7824 */ /* 0x108fe200018e0604 */
        /* <DEDUP_REMOVED lines=9> */
[----:B-1----:R-:W4:Y:S01]  /*1eb20*/  LDL.LU R7, [R1+0xf24] ;  /* 0x000f240001077983 */ /* 0x002f220000300800 */
[----:B---3--:R-:W-:-:S03]  /*1eb30*/  SEL R6, RZ, 0x4, !P2 ;  /* 0x00000004ff067807 */ /* 0x008fc60005000000 */
[----:B------:R-:W3:Y:S01]  /*1eb40*/  LDL.LU R11, [R1+0xf20] ;  /* 0x000f2000010b7983 */ /* 0x000ee20000300800 */
[----:B------:R-:W-:-:S03]  /*1eb50*/  SEL R6, R6, RZ, !P0 ;  /* 0x000000ff06067207 */ /* 0x000fc60004000000 */
[----:B------:R-:W3:Y:S01]  /*1eb60*/  LDL.LU R10, [R1+0xf2c] ;  /* 0x000f2c00010a7983 */ /* 0x000ee20000300800 */
[----:B------:R-:W-:-:S03]  /*1eb70*/  ISETP.NE.U32.AND P2, PT, R6, RZ, PT ;  /* 0x000000ff0600720c */ /* 0x000fc60003f45070 */
[----:B------:R-:W3:Y:S01]  /*1eb80*/  LDL.LU R6, [R1+0xf34] ;  /* 0x000f340001067983 */ /* 0x000ee20000300800 */
[----:B--2---:R-:W-:-:S05]  /*1eb90*/  IADD3 R8, P3, R8, R5, RZ ;  /* 0x0000000508087210 */ /* 0x004fca0007f7e0ff */
        /* <DEDUP_REMOVED lines=8> */
[----:B-1----:R-:W3:Y:S01]  /*1ec20*/  LDL.LU R14, [R1+0xf28] ;  /* 0x000f2800010e7983 */ /* 0x002ee20000300800 */
[----:B------:R-:W-:-:S03]  /*1ec30*/  IMAD.MOV.U32 R146, RZ, RZ, R8 ;  /* 0x000000ffff927224 */ /* 0x000fc600078e0008 */
[----:B------:R-:W3:Y:S04]  /*1ec40*/  LDL.LU R8, [R1+0xf30] ;  /* 0x000f300001087983 */ /* 0x000ee80000300800 */
[----:B------:R1:W-:Y:S01]  /*1ec50*/  LDGSTS.E [R9+0x34004], desc[UR6][R146.64], P1 ;  /* 0x3400400092097fae */ /* 0x0003e20008921846 */
[----:B------:R-:W-:Y:S01]  /*1ec60*/  ISETP.GT.AND P1, PT, R3, 0xf, PT ;  /* 0x0000000f0300780c */ /* 0x000fe20003f24270 */
[----:B-1----:R-:W-:Y:S02]  /*1ec70*/  IMAD.MOV.U32 R146, RZ, RZ, R15 ;  /* 0x000000ffff927224 */ /* 0x002fe400078e000f */
[----:B------:R-:W-:Y:S01]  /*1ec80*/  IMAD.MOV.U32 R147, RZ, RZ, R145 ;  /* 0x000000ffff937224 */ /* 0x000fe200078e0091 */
[----:B--2---:R-:W-:-:S04]  /*1ec90*/  SEL R15, RZ, 0x4, !P1 ;  /* 0x00000004ff0f7807 */ /* 0x004fc80004800000 */
[----:B------:R1:W-:Y:S01]  /*1eca0*/  LDGSTS.E [R9+0x30008], desc[UR6][R146.64], P2 ;  /* 0x3000800092097fae */ /* 0x0003e20009121846 */
[----:B------:R-:W-:-:S04]  /*1ecb0*/  SEL R15, R15, RZ, !P0 ;  /* 0x000000ff0f0f7207 */ /* 0x000fc80004000000 */
[----:B------:R-:W-:Y:S02]  /*1ecc0*/  ISETP.NE.U32.AND P1, PT, R15, RZ, PT ;  /* 0x000000ff0f00720c */ /* 0x000fe40003f25070 */
[----:B----4-:R-:W-:-:S05]  /*1ecd0*/  IADD3 R7, P3, R7, R5, RZ ;  /* 0x0000000507077210 */ /* 0x010fca0007f7e0ff */
[----:B---3--:R-:W-:Y:S02]  /*1ece0*/  IMAD.X R11, R11, 0x1, R4, P3 ;  /* 0x000000010b0b7824 */ /* 0x008fe400018e0604 */
        /* <DEDUP_REMOVED lines=257> */
[----:B-1----:R-:W-:Y:S01]  /*1fd00*/  IMAD.MOV.U32 R146, RZ, RZ, R7 ;  /* 0x000000ffff927224 */ /* 0x002fe200078e0007 */
[----:B------:R-:W-:Y:S01]  /*1fd10*/  IADD3 R15, P4, R15, R5, RZ ;  /* 0x000000050f0f7210 */ /* 0x000fe20007f9e0ff */
[----:B------:R-:W-:Y:S01]  /*1fd20*/  IMAD.MOV.U32 R147, RZ, RZ, R11 ;  /* 0x000000ffff937224 */ /* 0x000fe200078e000b */
[----:B------:R-:W-:Y:S03]  /*1fd30*/  STL [R1+0xfd4], R7 ;  /* 0x000fd40701007387 */ /* 0x000fe60000100800 */
[----:B------:R-:W-:Y:S01]  /*1fd40*/  IMAD.X R145, R145, 0x1, R4, P4 ;  /* 0x0000000191917824 */ /* 0x000fe200020e0604 */
[----:B------:R1:W-:Y:S01]  /*1fd50*/  LDGSTS.E [R9+0x34004], desc[UR6][R146.64], P1 ;  /* 0x3400400092097fae */ /* 0x0003e20008921846 */
[----:B------:R-:W-:-:S03]  /*1fd60*/  ISETP.GT.AND P1, PT, R3, 0x1b, PT ;  /* 0x0000001b0300780c */ /* 0x000fc60003f24270 */
        /* <DEDUP_REMOVED lines=31> */
[----:B------:R1:W-:Y:S04]  /*1ff60*/  STL [R1+0xfe8], R11 ;  /* 0x000fe80b01007387 */ /* 0x0003e80000100800 */
[----:B------:R-:W-:Y:S04]  /*1ff70*/  STL [R1+0xff4], R6 ;  /* 0x000ff40601007387 */ /* 0x000fe80000100800 */
[----:B------:R-:W-:Y:S04]  /*1ff80*/  LDGSTS.E [R9+0x3000c], desc[UR6][R10.64], P1 ;  /* 0x3000c0000a097fae */ /* 0x000fe80008921846 */
[----:B------:R3:W-:Y:S04]  /*1ff90*/  STL [R1+0xff0], R7 ;  /* 0x000ff00701007387 */ /* 0x0007e80000100800 */
[----:B------:R4:W-:Y:S01]  /*1ffa0*/  LDGSTS.E [R9+0x3400c], desc[UR6][R6.64], P1 ;  /* 0x3400c00006097fae */ /* 0x0009e20008921846 */
[----:B------:R-:W-:-:S03]  /*1ffb0*/  ISETP.GT.AND P1, PT, R3, 0x1c, PT ;  /* 0x0000001c0300780c */ /* 0x000fc60003f24270 */
[----:B-1----:R-:W2:Y:S04]  /*1ffc0*/  LDL.LU R11, [R1+0x1000] ;  /* 0x00100000010b7983 */ /* 0x002ea80000300800 */
[----:B------:R-:W2:Y:S04]  /*1ffd0*/  LDL.LU R10, [R1+0x1004] ;  /* 0x00100400010a7983 */ /* 0x000ea80000300800 */
[----:B---3--:R-:W3:Y:S01]  /*1ffe0*/  LDL.LU R7, [R1+0x1008] ;  /* 0x0010080001077983 */ /* 0x008ee20000300800 */
[----:B----4-:R-:W-:-:S03]  /*1fff0*/  SEL R9, RZ, 0x4, !P1 ;  /* 0x00000004ff097807 */ /* 0x010fc60004800000 */
[----:B------:R-:W4:Y:S01]  /*20000*/  LDL.LU R6, [R1+0x100c] ;  /* 0x00100c0001067983 */ /* 0x000f220000300800 */
[----:B------:R-:W-:-:S04]  /*20010*/  SEL R9, R9, RZ, !P0 ;  /* 0x000000ff09097207 */ /* 0x000fc80004000000 */
[----:B------:R-:W-:Y:S01]  /*20020*/  ISETP.NE.U32.AND P2, PT, R9, RZ, PT ;  /* 0x000000ff0900720c */ /* 0x000fe20003f45070 */
        /* <DEDUP_REMOVED lines=16> */
[----:B------:R-:W-:-:S05]  /*20130*/  IADD3 R10, P3, R10, R5, RZ ;  /* 0x000000050a0a7210 */ /* 0x000fca0007f7e0ff */
[--C-:B------:R-:W-:Y:S01]  /*20140*/  IMAD.X R11, R11, 0x1, R4.reuse, P3 ;  /* 0x000000010b0b7824 */ /* 0x100fe200018e0604 */
[----:B----4-:R-:W-:Y:S01]  /*20150*/  IADD3 R6, P4, R6, R5, RZ ;  /* 0x0000000506067210 */ /* 0x010fe20007f9e0ff */
[----:B------:R-:W-:Y:S04]  /*20160*/  STL [R1+0x1004], R10 ;  /* 0x0010040a01007387 */ /* 0x000fe80000100800 */
[----:B---3--:R-:W-:Y:S01]  /*20170*/  IMAD.X R7, R7, 0x1, R4, P4 ;  /* 0x0000000107077824 */ /* 0x008fe200020e0604 */
[----:B------:R-:W-:Y:S04]  /*20180*/  STL [R1+0x1000], R11 ;  /* 0x0010000b01007387 */ /* 0x000fe80000100800 */
[----:B------:R-:W-:Y:S04]  /*20190*/  STL [R1+0x100c], R6 ;  /* 0x00100c0601007387 */ /* 0x000fe80000100800 */
[----:B------:R-:W-:Y:S04]  /*201a0*/  LDGSTS.E [R9+0x34000], desc[UR6][R10.64], P2 ;  /* 0x340000000a097fae */ /* 0x000fe80009121846 */
[----:B------:R1:W-:Y:S04]  /*201b0*/  STL [R1+0x1008], R7 ;  /* 0x0010080701007387 */ /* 0x0003e80000100800 */
[----:B------:R3:W-:Y:S01]  /*201c0*/  LDGSTS.E [R9+0x30004], desc[UR6][R6.64], P1 ;  /* 0x3000400006097fae */ /* 0x0007e20008921846 */
[----:B------:R-:W-:-:S03]  /*201d0*/  ISETP.GT.AND P2, PT, R3, 0x1e, PT ;  /* 0x0000001e0300780c */ /* 0x000fc60003f44270 */
[----:B-1----:R-:W4:Y:S04]  /*201e0*/  LDL.LU R7, [R1+0x1024] ;  /* 0x0010240001077983 */ /* 0x002f280000300800 */
[----:B------:R-:W4:Y:S01]  /*201f0*/  LDL.LU R11, [R1+0x1020] ;  /* 0x00102000010b7983 */ /* 0x000f220000300800 */
[----:B---3--:R-:W-:-:S03]  /*20200*/  SEL R6, RZ, 0x4, !P2 ;  /* 0x00000004ff067807 */ /* 0x008fc60005000000 */
[----:B------:R-:W3:Y:S01]  /*20210*/  LDL.LU R10, [R1+0x102c] ;  /* 0x00102c00010a7983 */ /* 0x000ee20000300800 */
[----:B------:R-:W-:-:S04]  /*20220*/  SEL R6, R6, RZ, !P0 ;  /* 0x000000ff06067207 */ /* 0x000fc80004000000 */
[----:B------:R-:W-:Y:S02]  /*20230*/  ISETP.NE.U32.AND P2, PT, R6, RZ, PT ;  /* 0x000000ff0600720c */ /* 0x000fe40003f45070 */
        /* <DEDUP_REMOVED lines=9> */
[----:B------:R4:W-:Y:S04]  /*202d0*/  STL [R1+0x1018], R145 ;  /* 0x0010189101007387 */ /* 0x0009e80000100800 */
[----:B-1----:R-:W3:Y:S01]  /*202e0*/  LDL.LU R14, [R1+0x1028] ;  /* 0x00102800010e7983 */ /* 0x002ee20000300800 */
[----:B------:R-:W-:-:S03]  /*202f0*/  IMAD.MOV.U32 R146, RZ, RZ, R8 ;  /* 0x000000ffff927224 */ /* 0x000fc600078e0008 */
[----:B------:R-:W3:Y:S04]  /*20300*/  LDL.LU R8, [R1+0x1030] ;  /* 0x0010300001087983 */ /* 0x000ee80000300800 */
[----:B------:R1:W-:Y:S01]  /*20310*/  LDGSTS.E [R9+0x34004], desc[UR6][R146.64], P1 ;  /* 0x3400400092097fae */ /* 0x0003e20008921846 */
[----:B------:R-:W-:Y:S01]  /*20320*/  ISETP.GT.AND P1, PT, R3, 0x1f, PT ;  /* 0x0000001f0300780c */ /* 0x000fe20003f24270 */
[----:B-1----:R-:W-:Y:S02]  /*20330*/  IMAD.MOV.U32 R146, RZ, RZ, R15 ;  /* 0x000000ffff927224 */ /* 0x002fe400078e000f */
[----:B------:R-:W-:-:S05]  /*20340*/  IMAD.MOV.U32 R147, RZ, RZ, R145 ;  /* 0x000000ffff937224 */ /* 0x000fca00078e0091 */
[----:B------:R1:W-:Y:S01]  /*20350*/  LDGSTS.E [R9+0x30008], desc[UR6][R146.64], P2 ;  /* 0x3000800092097fae */ /* 0x0003e20009121846 */
[----:B--2---:R-:W-:-:S04]  /*20360*/  SEL R15, RZ, 0x4, !P1 ;  /* 0x00000004ff0f7807 */ /* 0x004fc80004800000 */
[----:B------:R-:W-:-:S04]  /*20370*/  SEL R15, R15, RZ, !P0 ;  /* 0x000000ff0f0f7207 */ /* 0x000fc80004000000 */
[----:B------:R-:W-:Y:S02]  /*20380*/  ISETP.NE.U32.AND P1, PT, R15, RZ, PT ;  /* 0x000000ff0f00720c */ /* 0x000fe40003f25070 */
[----:B----4-:R-:W-:-:S05]  /*20390*/  IADD3 R7, P3, R7, R5, RZ ;  /* 0x0000000507077210 */ /* 0x010fca0007f7e0ff */
[----:B------:R-:W-:Y:S01]  /*203a0*/  IMAD.X R11, R11, 0x1, R4, P3 ;  /* 0x000000010b0b7824 */ /* 0x000fe200018e0604 */
[----:B------:R2:W-:Y:S03]  /*203b0*/  STL [R1+0x1024], R7 ;  /* 0x0010240701007387 */ /* 0x0005e60000100800 */
[----:B-1----:R-:W-:Y:S01]  /*203c0*/  IMAD.MOV.U32 R147, RZ, RZ, R11 ;  /* 0x000000ffff937224 */ /* 0x002fe200078e000b */
[----:B------:R1:W-:Y:S01]  /*203d0*/  STL [R1+0x1020], R11 ;  /* 0x0010200b01007387 */ /* 0x0003e20000100800 */
[----:B------:R-:W-:-:S03]  /*203e0*/  IMAD.MOV.U32 R146, RZ, RZ, R7 ;  /* 0x000000ffff927224 */ /* 0x000fc600078e0007 */
[----:B------:R-:W4:Y:S04]  /*203f0*/  LDL.LU R145, [R1+0x1038] ;  /* 0x0010380001917983 */ /* 0x000f280000300800 */
[----:B--2---:R-:W2:Y:S01]  /*20400*/  LDL.LU R7, [R1+0x103c] ;  /* 0x00103c0001077983 */ /* 0x004ea20000300800 */
[----:B-1----:R-:W1:Y:S03]  /*20410*/  S2R R11, SR_TID.X ;  /* 0x00000000000b7919 */ /* 0x002e660000002100 */
[----:B------:R-:W-:Y:S01]  /*20420*/  LDGSTS.E [R9+0x34008], desc[UR6][R146.64], P2 ;  /* 0x3400800092097fae */ /* 0x000fe20009121846 */
[-C--:B---3--:R-:W-:Y:S02]  /*20430*/  IADD3 R10, P2, R10, R5.reuse, RZ ;  /* 0x000000050a0a7210 */ /* 0x088fe40007f5e0ff */
[----:B------:R-:W-:-:S03]  /*20440*/  IADD3 R6, P3, R6, R5, RZ ;  /* 0x0000000506067210 */ /* 0x000fc60007f7e0ff */
[----:B------:R-:W-:Y:S01]  /*20450*/  STL [R1+0x102c], R10 ;  /* 0x00102c0a01007387 */ /* 0x000fe20000100800 */
[----:B------:R-:W-:-:S04]  /*20460*/  IMAD.X R14, R14, 0x1, R4, P2 ;  /* 0x000000010e0e7824 */ /* 0x000fc800010e0604 */
[----:B------:R-:W-:Y:S01]  /*20470*/  IMAD.MOV.U32 R15, RZ, RZ, R14 ;  /* 0x000000ffff0f7224 */ /* 0x000fe200078e000e */
[----:B------:R3:W-:Y:S01]  /*20480*/  STL [R1+0x1028], R14 ;  /* 0x0010280e01007387 */ /* 0x0007e20000100800 */
[----:B------:R-:W-:Y:S02]  /*20490*/  IMAD.X R8, R8, 0x1, R4, P3 ;  /* 0x0000000108087824 */ /* 0x000fe400018e0604 */
[----:B---3--:R-:W-:Y:S01]  /*204a0*/  IMAD.MOV.U32 R14, RZ, RZ, R10 ;  /* 0x000000ffff0e7224 */ /* 0x008fe200078e000a */
[----:B------:R1:W-:Y:S04]  /*204b0*/  STL [R1+0x1034], R6 ;  /* 0x0010340601007387 */ /* 0x0003e80000100800 */
[----:B------:R3:W-:Y:S04]  /*204c0*/  LDGSTS.E [R9+0x3000c], desc[UR6][R14.64], P1 ;  /* 0x3000c0000e097fae */ /* 0x0007e80008921846 */
[----:B------:R1:W-:Y:S01]  /*204d0*/  STL [R1+0x1030], R8 ;  /* 0x0010300801007387 */ /* 0x0003e20000100800 */
[----:B---3--:R-:W-:-:S02]  /*204e0*/  IMAD.MOV.U32 R14, RZ, RZ, R6 ;  /* 0x000000ffff0e7224 */ /* 0x008fc400078e0006 */
[----:B------:R-:W-:Y:S01]  /*204f0*/  IMAD.MOV.U32 R15, RZ, RZ, R8 ;  /* 0x000000ffff0f7224 */ /* 0x000fe200078e0008 */
[----:B-1----:R-:W-:Y:S02]  /*20500*/  LOP3.LUT R6, R11, 0x1f, RZ, 0xc0, !PT ;  /* 0x0000001f0b067812 */ /* 0x002fe400078ec0ff */
[----:B------:R-:W3:Y:S04]  /*20510*/  LDL.LU R11, [R1+0x1048] ;  /* 0x00104800010b7983 */ /* 0x000ee80000300800 */
[----:B------:R-:W3:Y:S04]  /*20520*/  LDL.LU R10, [R1+0x104c] ;  /* 0x00104c00010a7983 */ /* 0x000ee80000300800 */
[----:B------:R1:W-:Y:S04]  /*20530*/  LDGSTS.E [R9+0x3400c], desc[UR6][R14.64], P1 ;  /* 0x3400c0000e097fae */ /* 0x0003e80008921846 */
[----:B------:R-:W3:Y:S04]  /*20540*/  LDL.LU R15, [R1+0x1058] ;  /* 0x00105800010f7983 */ /* 0x000ee80000300800 */
[----:B------:R-:W1:Y:S01]  /*20550*/  LDL.LU R14, [R1+0x105c] ;  /* 0x00105c00010e7983 */ /* 0x000e620000300800 */
[----:B------:R-:W-:-:S02]  /*20560*/  ISETP.GE.AND P1, PT, R6, R3, PT ;  /* 0x000000030600720c */ /* 0x000fc40003f26270 */
[----:B------:R-:W4:Y:S02]  /*20570*/  S2R R6, SR_TID.X ;  /* 0x0000000000067919 */ /* 0x000f240000002100 */
[----:B------:R-:W-:Y:S01]  /*20580*/  SEL R3, RZ, 0x4, P1 ;  /* 0x00000004ff037807 */ /* 0x000fe20000800000 */
[----:B------:R-:W-:Y:S01]  /*20590*/  ULEA UR8, UR5, UR4, 0x10 ;  /* 0x0000000405087291 */ /* 0x000fe2000f8e803f */
[----:B------:R-:W0:Y:S02]  /*205a0*/  LDGDEPBAR ;  /* 0x00000000000079af */ /* 0x000e240000000000 */
[----:B------:R-:W-:-:S04]  /*205b0*/  SEL R3, R3, RZ, !P0 ;  /* 0x000000ff03037207 */ /* 0x000fc80004000000 */
[----:B------:R-:W-:Y:S02]  /*205c0*/  ISETP.NE.U32.AND P0, PT, R3, RZ, PT ;  /* 0x000000ff0300720c */ /* 0x000fe40003f05070 */
[C---:B----4-:R-:W-:Y:S02]  /*205d0*/  LOP3.LUT R8, R6.reuse, 0x60, RZ, 0xc0, !PT ;  /* 0x0000006006087812 */ /* 0x050fe400078ec0ff */
[----:B------:R-:W-:Y:S02]  /*205e0*/  LOP3.LUT R6, R6, 0x7f, RZ, 0xc0, !PT ;  /* 0x0000007f06067812 */ /* 0x000fe400078ec0ff */
[----:B------:R-:W-:-:S03]  /*205f0*/  SHF.R.U32.HI R8, RZ, 0x1, R8 ;  /* 0x00000001ff087819 */ /* 0x000fc60000011608 */
[----:B------:R-:W-:-:S05]  /*20600*/  IMAD.SHL.U32 R6, R6, 0x4, RZ ;  /* 0x0000000406067824 */ /* 0x000fca00078e00ff */
[----:B------:R-:W-:-:S05]  /*20610*/  LOP3.LUT R6, R6, R8, RZ, 0x3c, !PT ;  /* 0x0000000806067212 */ /* 0x000fca00078e3cff */
[----:B------:R-:W-:Y:S02]  /*20620*/  VIADD R3, R6, UR8 ;  /* 0x0000000806037c36 */ /* 0x000fe40008000000 */
[----:B------:R-:W4:Y:S01]  /*20630*/  LDL.LU R6, [R1+0x106c] ;  /* 0x00106c0001067983 */ /* 0x000f220000300800 */
[----:B--2---:R-:W-:-:S05]  /*20640*/  IADD3 R7, P1, R7, R2, RZ ;  /* 0x0000000207077210 */ /* 0x004fca0007f3e0ff */
[----:B------:R-:W-:Y:S01]  /*20650*/  IMAD.X R145, R145, 0x1, R0, P1 ;  /* 0x0000000191917824 */ /* 0x000fe200008e0600 */
[----:B------:R2:W-:Y:S01]  /*20660*/  STL [R1+0x103c], R7 ;  /* 0x00103c0701007387 */ /* 0x0005e20000100800 */
[----:B------:R-:W-:-:S03]  /*20670*/  IMAD.MOV.U32 R146, RZ, RZ, R7 ;  /* 0x000000ffff927224 */ /* 0x000fc600078e0007 */
[----:B------:R-:W-:Y:S04]  /*20680*/  STL [R1+0x1038], R145 ;  /* 0x0010389101007387 */ /* 0x000fe80000100800 */
[----:B------:R-:W4:Y:S04]  /*20690*/  LDL.LU R8, [R1+0x107c] ;  /* 0x00107c0001087983 */ /* 0x000f280000300800 */
[----:B--2---:R-:W2:Y:S04]  /*206a0*/  LDL.LU R7, [R1+0x1068] ;  /* 0x0010680001077983 */ /* 0x004ea80000300800 */
[----:B------:R-:W2:Y:S01]  /*206b0*/  LDL.LU R9, [R1+0x1078] ;  /* 0x0010780001097983 */ /* 0x000ea20000300800 */
[----:B------:R-:W-:-:S05]  /*206c0*/  IMAD.MOV.U32 R147, RZ, RZ, R145 ;  /* 0x000000ffff937224 */ /* 0x000fca00078e0091 */
[----:B------:R-:W-:Y:S01]  /*206d0*/  LDGSTS.E [R3], desc[UR6][R146.64], P0 ;  /* 0x0000000092037fae */ /* 0x000fe20008121846 */
[----:B---3--:R-:W-:-:S05]  /*206e0*/  IADD3 R10, P1, R10, R2, RZ ;  /* 0x000000020a0a7210 */ /* 0x008fca0007f3e0ff */
[----:B------:R-:W-:Y:S01]  /*206f0*/  IMAD.X R11, R11, 0x1, R0, P1 ;  /* 0x000000010b0b7824 */ /* 0x000fe200008e0600 */
[----:B------:R3:W-:Y:S04]  /*20700*/  STL [R1+0x104c], R10 ;  /* 0x00104c0a01007387 */ /* 0x0007e80000100800 */
[----:B------:R3:W-:Y:S04]  /*20710*/  STL [R1+0x1048], R11 ;  /* 0x0010480b01007387 */ /* 0x0007e80000100800 */
[----:B------:R2:W-:Y:S01]  /*20720*/  LDGSTS.E [R3+0x400], desc[UR6][R10.64], P0 ;  /* 0x004000000a037fae */ /* 0x0005e20008121846 */
[----:B-1----:R-:W-:-:S05]  /*20730*/  IADD3 R14, P2, R14, R2, RZ ;  /* 0x000000020e0e7210 */ /* 0x002fca0007f5e0ff */
[----:B------:R-:W-:Y:S01]  /*20740*/  IMAD.X R15, R15, 0x1, R0, P2 ;  /* 0x000000010f0f7824 */ /* 0x000fe200010e0600 */
[----:B------:R1:W-:Y:S04]  /*20750*/  STL [R1+0x105c], R14 ;  /* 0x00105c0e01007387 */ /* 0x0003e80000100800 */
[----:B------:R1:W-:Y:S04]  /*20760*/  STL [R1+0x1058], R15 ;  /* 0x0010580f01007387 */ /* 0x0003e80000100800 */
[----:B---3--:R-:W3:Y:S04]  /*20770*/  LDL.LU R10, [R1+0x108c] ;  /* 0x00108c00010a7983 */ /* 0x008ee80000300800 */
[----:B------:R-:W3:Y:S04]  /*20780*/  LDL.LU R11, [R1+0x109c] ;  /* 0x00109c00010b7983 */ /* 0x000ee80000300800 */
[----:B------:R3:W-:Y:S04]  /*20790*/  LDGSTS.E [R3+0x800], desc[UR6][R14.64], P0 ;  /* 0x008000000e037fae */ /* 0x0007e80008121846 */
[----:B-1----:R-:W3:Y:S04]  /*207a0*/  LDL.LU R14, [R1+0x1088] ;  /* 0x00108800010e7983 */ /* 0x002ee80000300800 */
[----:B------:R-:W3:Y:S01]  /*207b0*/  LDL.LU R15, [R1+0x1098] ;  /* 0x00109800010f7983 */ /* 0x000ee20000300800 */
[----:B----4-:R-:W-:-:S05]  /*207c0*/  IADD3 R6, P1, R6, R2, RZ ;  /* 0x0000000206067210 */ /* 0x010fca0007f3e0ff */
[----:B------:R1:W-:Y:S01]  /*207d0*/  STL [R1+0x106c], R6 ;  /* 0x00106c0601007387 */ /* 0x0003e20000100800 */
[----:B------:R-:W-:Y:S01]  /*207e0*/  IADD3 R8, P2, R8, R2, RZ ;  /* 0x0000000208087210 */ /* 0x000fe20007f5e0ff */
[----:B--2---:R-:W-:-:S04]  /*207f0*/  IMAD.X R7, R7, 0x1, R0, P1 ;  /* 0x0000000107077824 */ /* 0x004fc800008e0600 */
[----:B------:R-:W-:Y:S01]  /*20800*/  IMAD.X R9, R9, 0x1, R0, P2 ;  /* 0x0000000109097824 */ /* 0x000fe200010e0600 */
[----:B------:R2:W-:Y:S04]  /*20810*/  STL [R1+0x1068], R7 ;  /* 0x0010680701007387 */ /* 0x0005e80000100800 */
[----:B------:R4:W-:Y:S04]  /*20820*/  STL [R1+0x107c], R8 ;  /* 0x00107c0801007387 */ /* 0x0009e80000100800 */
[----:B------:R-:W-:Y:S04]  /*20830*/  LDGSTS.E [R3+0xc00], desc[UR6][R6.64], P0 ;  /* 0x00c0000006037fae */ /* 0x000fe80008121846 */
[----:B------:R4:W-:Y:S04]  /*20840*/  STL [R1+0x1078], R9 ;  /* 0x0010780901007387 */ /* 0x0009e80000100800 */
[----:B------:R-:W-:Y:S04]  /*20850*/  LDGSTS.E [R3+0x1000], desc[UR6][R8.64], P0 ;  /* 0x0100000008037fae */ /* 0x000fe80008121846 */
[----:B-1----:R-:W3:Y:S04]  /*20860*/  LDL.LU R6, [R1+0x10ac] ;  /* 0x0010ac0001067983 */ /* 0x002ee80000300800 */
[----:B--2---:R-:W2:Y:S04]  /*20870*/  LDL.LU R7, [R1+0x10bc] ;  /* 0x0010bc0001077983 */ /* 0x004ea80000300800 */
[----:B----4-:R-:W4:Y:S04]  /*20880*/  LDL.LU R8, [R1+0x10a8] ;  /* 0x0010a80001087983 */ /* 0x010f280000300800 */
[----:B------:R-:W4:Y:S01]  /*20890*/  LDL.LU R9, [R1+0x10b8] ;  /* 0x0010b80001097983 */ /* 0x000f220000300800 */
[----:B---3--:R-:W-:-:S02]  /*208a0*/  IADD3 R10, P1, R10, R2, RZ ;  /* 0x000000020a0a7210 */ /* 0x008fc40007f3e0ff */
[----:B------:R-:W-:-:S03]  /*208b0*/  IADD3 R11, P2, R11, R2, RZ ;  /* 0x000000020b0b7210 */ /* 0x000fc60007f5e0ff */
[----:B------:R1:W-:Y:S01]  /*208c0*/  STL [R1+0x108c], R10 ;  /* 0x00108c0a01007387 */ /* 0x0003e20000100800 */
[----:B------:R-:W-:Y:S02]  /*208d0*/  IMAD.MOV.U32 R146, RZ, RZ, R10 ;  /* 0x000000ffff927224 */ /* 0x000fe400078e000a */
[--C-:B------:R-:W-:Y:S02]  /*208e0*/  IMAD.X R14, R14, 0x1, R0.reuse, P1 ;  /* 0x000000010e0e7824 */ /* 0x100fe400008e0600 */
[----:B------:R-:W-:-:S03]  /*208f0*/  IMAD.X R15, R15, 0x1, R0, P2 ;  /* 0x000000010f0f7824 */ /* 0x000fc600010e0600 */
[----:B------:R3:W-:Y:S01]  /*20900*/  STL [R1+0x1088], R14 ;  /* 0x0010880e01007387 */ /* 0x0007e20000100800 */
[----:B------:R-:W-:-:S03]  /*20910*/  IMAD.MOV.U32 R147, RZ, RZ, R14 ;  /* 0x000000ffff937224 */ /* 0x000fc600078e000e */
[----:B------:R3:W-:Y:S04]  /*20920*/  STL [R1+0x109c], R11 ;  /* 0x00109c0b01007387 */ /* 0x0007e80000100800 */
[----:B------:R3:W-:Y:S04]  /*20930*/  STL [R1+0x1098], R15 ;  /* 0x0010980f01007387 */ /* 0x0007e80000100800 */
[----:B-1----:R-:W4:Y:S04]  /*20940*/  LDL.LU R10, [R1+0x10cc] ;  /* 0x0010cc00010a7983 */ /* 0x002f280000300800 */
[----:B---3--:R-:W3:Y:S04]  /*20950*/  LDL.LU R14, [R1+0x10dc] ;  /* 0x0010dc00010e7983 */ /* 0x008ee80000300800 */
[----:B------:R1:W-:Y:S02]  /*20960*/  LDGSTS.E [R3+0x1400], desc[UR6][R146.64], P0 ;  /* 0x0140000092037fae */ /* 0x0003e40008121846 */
[----:B-1----:R-:W-:-:S02]  /*20970*/  IMAD.MOV.U32 R146, RZ, RZ, R11 ;  /* 0x000000ffff927224 */ /* 0x002fc400078e000b */
[----:B------:R-:W3:Y:S01]  /*20980*/  LDL.LU R11, [R1+0x10c8] ;  /* 0x0010c800010b7983 */ /* 0x000ee20000300800 */
[----:B------:R-:W-:-:S03]  /*20990*/  IMAD.MOV.U32 R147, RZ, RZ, R15 ;  /* 0x000000ffff937224 */ /* 0x000fc600078e000f */
[----:B------:R-:W3:Y:S04]  /*209a0*/  LDL.LU R15, [R1+0x10d8] ;  /* 0x0010d800010f7983 */ /* 0x000ee80000300800 */
[----:B------:R1:W-:Y:S01]  /*209b0*/  LDGSTS.E [R3+0x1800], desc[UR6][R146.64], P0 ;  /* 0x0180000092037fae */ /* 0x0003e20008121846 */
[-C--:B------:R-:W-:Y:S02]  /*209c0*/  IADD3 R6, P1, R6, R2.reuse, RZ ;  /* 0x0000000206067210 */ /* 0x080fe40007f3e0ff */
[----:B--2---:R-:W-:-:S03]  /*209d0*/  IADD3 R7, P2, R7, R2, RZ ;  /* 0x0000000207077210 */ /* 0x004fc60007f5e0ff */
[--C-:B----4-:R-:W-:Y:S01]  /*209e0*/  IMAD.X R8, R8, 0x1, R0.reuse, P1 ;  /* 0x0000000108087824 */ /* 0x110fe200008e0600 */
[----:B------:R2:W-:Y:S01]  /*209f0*/  STL [R1+0x10ac], R6 ;  /* 0x0010ac0601007387 */ /* 0x0005e20000100800 */
[----:B------:R-:W-:-:S03]  /*20a00*/  IMAD.X R9, R9, 0x1, R0, P2 ;  /* 0x0000000109097824 */ /* 0x000fc600010e0600 */
[----:B------:R4:W-:Y:S01]  /*20a10*/  STL [R1+0x10a8], R8 ;  /* 0x0010a80801007387 */ /* 0x0009e20000100800 */
[----:B-1----:R-:W-:Y:S02]  /*20a20*/  IMAD.MOV.U32 R146, RZ, RZ, R6 ;  /* 0x000000ffff927224 */ /* 0x002fe400078e0006 */
[----:B------:R-:W-:Y:S01]  /*20a30*/  IMAD.MOV.U32 R147, RZ, RZ, R8 ;  /* 0x000000ffff937224 */ /* 0x000fe200078e0008 */
[----:B------:R1:W-:Y:S04]  /*20a40*/  STL [R1+0x10bc], R7 ;  /* 0x0010bc0701007387 */ /* 0x0003e80000100800 */
[----:B------:R1:W-:Y:S04]  /*20a50*/  STL [R1+0x10b8], R9 ;  /* 0x0010b80901007387 */ /* 0x0003e80000100800 */
[----:B--2---:R-:W2:Y:S04]  /*20a60*/  LDL.LU R6, [R1+0x10ec] ;  /* 0x0010ec0001067983 */ /* 0x004ea80000300800 */
[----:B----4-:R-:W4:Y:S04]  /*20a70*/  LDL.LU R8, [R1+0x10fc] ;  /* 0x0010fc0001087983 */ /* 0x010f280000300800 */
[----:B------:R1:W-:Y:S02]  /*20a80*/  LDGSTS.E [R3+0x1c00], desc[UR6][R146.64], P0 ;  /* 0x01c0000092037fae */ /* 0x0003e40008121846 */
[----:B-1----:R-:W-:-:S02]  /*20a90*/  IMAD.MOV.U32 R146, RZ, RZ, R7 ;  /* 0x000000ffff927224 */ /* 0x002fc400078e0007 */
[----:B------:R-:W4:Y:S01]  /*20aa0*/  LDL.LU R7, [R1+0x10e8] ;  /* 0x0010e80001077983 */ /* 0x000f220000300800 */
[----:B------:R-:W-:-:S03]  /*20ab0*/  IMAD.MOV.U32 R147, RZ, RZ, R9 ;  /* 0x000000ffff937224 */ /* 0x000fc600078e0009 */
[----:B------:R-:W4:Y:S04]  /*20ac0*/  LDL.LU R9, [R1+0x10f8] ;  /* 0x0010f80001097983 */ /* 0x000f280000300800 */
[----:B------:R-:W-:Y:S01]  /*20ad0*/  LDGSTS.E [R3+0x2000], desc[UR6][R146.64], P0 ;  /* 0x0200000092037fae */ /* 0x000fe20008121846 */
[-C--:B------:R-:W-:Y:S02]  /*20ae0*/  IADD3 R10, P1, R10, R2.reuse, RZ ;  /* 0x000000020a0a7210 */ /* 0x080fe40007f3e0ff */
[----:B---3--:R-:W-:-:S03]  /*20af0*/  IADD3 R14, P2, R14, R2, RZ ;  /* 0x000000020e0e7210 */ /* 0x008fc60007f5e0ff */
[----:B------:R1:W-:Y:S01]  /*20b00*/  STL [R1+0x10cc], R10 ;  /* 0x0010cc0a01007387 */ /* 0x0003e20000100800 */
[--C-:B------:R-:W-:Y:S02]  /*20b10*/  IMAD.X R11, R11, 0x1, R0.reuse, P1 ;  /* 0x000000010b0b7824 */ /* 0x100fe400008e0600 */
[----:B------:R-:W-:-:S03]  /*20b20*/  IMAD.X R15, R15, 0x1, R0, P2 ;  /* 0x000000010f0f7824 */ /* 0x000fc600010e0600 */
[----:B------:R3:W-:Y:S04]  /*20b30*/  STL [R1+0x10c8], R11 ;  /* 0x0010c80b01007387 */ /* 0x0007e80000100800 */
[----:B------:R3:W-:Y:S04]  /*20b40*/  STL [R1+0x10dc], R14 ;  /* 0x0010dc0e01007387 */ /* 0x0007e80000100800 */
[----:B------:R4:W-:Y:S04]  /*20b50*/  LDGSTS.E [R3+0x2400], desc[UR6][R10.64], P0 ;  /* 0x024000000a037fae */ /* 0x0009e80008121846 */
[----:B------:R3:W-:Y:S04]  /*20b60*/  STL [R1+0x10d8], R15 ;  /* 0x0010d80f01007387 */ /* 0x0007e80000100800 */
[----:B------:R4:W-:Y:S04]  /*20b70*/  LDGSTS.E [R3+0x2800], desc[UR6][R14.64], P0 ;  /* 0x028000000e037fae */ /* 0x0009e80008121846 */
[----:B-1----:R-:W4:Y:S04]  /*20b80*/  LDL.LU R10, [R1+0x110c] ;  /* 0x00110c00010a7983 */ /* 0x002f280000300800 */
[----:B---3--:R-:W3:Y:S04]  /*20b90*/  LDL.LU R11, [R1+0x111c] ;  /* 0x00111c00010b7983 */ /* 0x008ee80000300800 */
[----:B------:R-:W3:Y:S04]  /*20ba0*/  LDL.LU R14, [R1+0x1108] ;  /* 0x00110800010e7983 */ /* 0x000ee80000300800 */
[----:B------:R-:W3:Y:S01]  /*20bb0*/  LDL.LU R15, [R1+0x1118] ;  /* 0x00111800010f7983 */ /* 0x000ee20000300800 */
[----:B--2---:R-:W-:-:S02]  /*20bc0*/  IADD3 R6, P1, R6, R2, RZ ;  /* 0x0000000206067210 */ /* 0x004fc40007f3e0ff */
[----:B----4-:R-:W-:-:S03]  /*20bd0*/  IADD3 R8, P2, R8, R2, RZ ;  /* 0x0000000208087210 */ /* 0x010fc60007f5e0ff */
[----:B------:R1:W-:Y:S01]  /*20be0*/  STL [R1+0x10ec], R6 ;  /* 0x0010ec0601007387 */ /* 0x0003e20000100800 */
[--C-:B------:R-:W-:Y:S02]  /*20bf0*/  IMAD.X R7, R7, 0x1, R0.reuse, P1 ;  /* 0x0000000107077824 */ /* 0x100fe400008e0600 */
[----:B------:R-:W-:-:S03]  /*20c00*/  IMAD.X R9, R9, 0x1, R0, P2 ;  /* 0x0000000109097824 */ /* 0x000fc600010e0600 */
        /* <DEDUP_REMOVED lines=9> */
[----:B------:R-:W-:-:S02]  /*20ca0*/  IADD3 R10, P1, R10, R2, RZ ;  /* 0x000000020a0a7210 */ /* 0x000fc40007f3e0ff */
[----:B---3--:R-:W-:-:S03]  /*20cb0*/  IADD3 R11, P2, R11, R2, RZ ;  /* 0x000000020b0b7210 */ /* 0x008fc60007f5e0ff */
[--C-:B------:R-:W-:Y:S01]  /*20cc0*/  IMAD.X R14, R14, 0x1, R0.reuse, P1 ;  /* 0x000000010e0e7824 */ /* 0x100fe200008e0600 */
[----:B------:R1:W-:Y:S01]  /*20cd0*/  STL [R1+0x110c], R10 ;  /* 0x00110c0a01007387 */ /* 0x0003e20000100800 */
[----:B------:R-:W-:-:S03]  /*20ce0*/  IMAD.X R15, R15, 0x1, R0, P2 ;  /* 0x000000010f0f7824 */ /* 0x000fc600010e0600 */
[----:B------:R3:W-:Y:S01]  /*20cf0*/  STL [R1+0x1108], R14 ;  /* 0x0011080e01007387 */ /* 0x0007e20000100800 */
[----:B------:R-:W-:Y:S02]  /*20d00*/  IMAD.MOV.U32 R146, RZ, RZ, R10 ;  /* 0x000000ffff927224 */ /* 0x000fe400078e000a */
[----:B------:R-:W-:Y:S01]  /*20d10*/  IMAD.MOV.U32 R147, RZ, RZ, R14 ;  /* 0x000000ffff937224 */ /* 0x000fe200078e000e */
        /* <DEDUP_REMOVED lines=59> */
[----:B------:R-:W-:Y:S01]  /*210d0*/  STL [R1+0x118c], R10 ;  /* 0x00118c0a01007387 */ /* 0x000fe20000100800 */
[----:B------:R-:W-:-:S03]  /*210e0*/  IMAD.X R15, R15, 0x1, R0, P2 ;  /* 0x000000010f0f7824 */ /* 0x000fc600010e0600 */
[----:B------:R1:W-:Y:S01]  /*210f0*/  STL [R1+0x1188], R14 ;  /* 0x0011880e01007387 */ /* 0x0003e20000100800 */
[----:B------:R-:W-:Y:S02]  /*21100*/  IMAD.MOV.U32 R146, RZ, RZ, R10 ;  /* 0x000000ffff927224 */ /* 0x000fe400078e000a */
[----:B------:R-:W-:Y:S01]  /*21110*/  IMAD.MOV.U32 R147, RZ, RZ, R14 ;  /* 0x000000ffff937224 */ /* 0x000fe200078e000e */
[----:B------:R-:W-:Y:S04]  /*21120*/  STL [R1+0x119c], R11 ;  /* 0x00119c0b01007387 */ /* 0x000fe80000100800 */
[----:B------:R3:W-:Y:S04]  /*21130*/  STL [R1+0x1198], R15 ;  /* 0x0011980f01007387 */ /* 0x0007e80000100800 */
[----:B-1----:R-:W4:Y:S04]  /*21140*/  LDL.LU R14, [R1+0x11cc] ;  /* 0x0011cc00010e7983 */ /* 0x002f280000300800 */
[----:B------:R-:W4:Y:S04]  /*21150*/  LDL.LU R10, [R1+0x11dc] ;  /* 0x0011dc00010a7983 */ /* 0x000f280000300800 */
[----:B------:R1:W-:Y:S02]  /*21160*/  LDGSTS.E [R3+0x5400], desc[UR6][R146.64], P0 ;  /* 0x0540000092037fae */ /* 0x0003e40008121846 */
[----:B-1----:R-:W-:-:S02]  /*21170*/  IMAD.MOV.U32 R147, RZ, RZ, R15 ;  /* 0x000000ffff937224 */ /* 0x002fc400078e000f */
[----:B---3--:R-:W3:Y:S01]  /*21180*/  LDL.LU R15, [R1+0x11c8] ;  /* 0x0011c800010f7983 */ /* 0x008ee20000300800 */
[----:B------:R-:W-:-:S03]  /*21190*/  IMAD.MOV.U32 R146, RZ, RZ, R11 ;  /* 0x000000ffff927224 */ /* 0x000fc600078e000b */
[----:B------:R-:W3:Y:S04]  /*211a0*/  LDL.LU R11, [R1+0x11d8] ;  /* 0x0011d800010b7983 */ /* 0x000ee80000300800 */
[----:B------:R1:W-:Y:S01]  /*211b0*/  LDGSTS.E [R3+0x5800], desc[UR6][R146.64], P0 ;  /* 0x0580000092037fae */ /* 0x0003e20008121846 */
[-C--:B------:R-:W-:Y:S02]  /*211c0*/  IADD3 R6, P1, R6, R2.reuse, RZ ;  /* 0x0000000206067210 */ /* 0x080fe40007f3e0ff */
[----:B--2---:R-:W-:-:S03]  /*211d0*/  IADD3 R7, P2, R7, R2, RZ ;  /* 0x0000000207077210 */ /* 0x004fc60007f5e0ff */
[--C-:B----4-:R-:W-:Y:S01]  /*211e0*/  IMAD.X R8, R8, 0x1, R0.reuse, P1 ;  /* 0x0000000108087824 */ /* 0x110fe200008e0600 */
[----:B------:R-:W-:Y:S01]  /*211f0*/  STL [R1+0x11ac], R6 ;  /* 0x0011ac0601007387 */ /* 0x000fe20000100800 */
[----:B------:R-:W-:-:S03]  /*21200*/  IMAD.X R9, R9, 0x1, R0, P2 ;  /* 0x0000000109097824 */ /* 0x000fc600010e0600 */
[----:B------:R2:W-:Y:S01]  /*21210*/  STL [R1+0x11a8], R8 ;  /* 0x0011a80801007387 */ /* 0x0005e20000100800 */
[----:B-1----:R-:W-:Y:S02]  /*21220*/  IMAD.MOV.U32 R146, RZ, RZ, R6 ;  /* 0x000000ffff927224 */ /* 0x002fe400078e0006 */
[----:B------:R-:W-:Y:S01]  /*21230*/  IMAD.MOV.U32 R147, RZ, RZ, R8 ;  /* 0x000000ffff937224 */ /* 0x000fe200078e0008 */
[----:B------:R-:W-:Y:S04]  /*21240*/  STL [R1+0x11bc], R7 ;  /* 0x0011bc0701007387 */ /* 0x000fe80000100800 */
[----:B------:R1:W-:Y:S04]  /*21250*/  STL [R1+0x11b8], R9 ;  /* 0x0011b80901007387 */ /* 0x0003e80000100800 */
[----:B--2---:R-:W2:Y:S04]  /*21260*/  LDL.LU R8, [R1+0x11ec] ;  /* 0x0011ec0001087983 */ /* 0x004ea80000300800 */
[----:B------:R4:W-:Y:S04]  /*21270*/  LDGSTS.E [R3+0x5c00], desc[UR6][R146.64], P0 ;  /* 0x05c0000092037fae */ /* 0x0009e80008121846 */
[----:B------:R-:W2:Y:S01]  /*21280*/  LDL.LU R6, [R1+0x11fc] ;  /* 0x0011fc0001067983 */ /* 0x000ea20000300800 */
[----:B----4-:R-:W-:-:S03]  /*21290*/  IMAD.MOV.U32 R147, RZ, RZ, R9 ;  /* 0x000000ffff937224 */ /* 0x010fc600078e0009 */
[----:B-1----:R-:W4:Y:S01]  /*212a0*/  LDL.LU R9, [R1+0x11e8] ;  /* 0x0011e80001097983 */ /* 0x002f220000300800 */
[----:B------:R-:W-:-:S03]  /*212b0*/  IMAD.MOV.U32 R146, RZ, RZ, R7 ;  /* 0x000000ffff927224 */ /* 0x000fc600078e0007 */
[----:B------:R-:W4:Y:S04]  /*212c0*/  LDL.LU R7, [R1+0x11f8] ;  /* 0x0011f80001077983 */ /* 0x000f280000300800 */
[----:B------:R-:W-:Y:S01]  /*212d0*/  LDGSTS.E [R3+0x6000], desc[UR6][R146.64], P0 ;  /* 0x0600000092037fae */ /* 0x000fe20008121846 */
[-C--:B------:R-:W-:Y:S02]  /*212e0*/  IADD3 R14, P1, R14, R2.reuse, RZ ;  /* 0x000000020e0e7210 */ /* 0x080fe40007f3e0ff */
[----:B------:R-:W-:-:S03]  /*212f0*/  IADD3 R10, P2, R10, R2, RZ ;  /* 0x000000020a0a7210 */ /* 0x000fc60007f5e0ff */
[----:B------:R-:W-:Y:S01]  /*21300*/  STL [R1+0x11cc], R14 ;  /* 0x0011cc0e01007387 */ /* 0x000fe20000100800 */
[--C-:B---3--:R-:W-:Y:S02]  /*21310*/  IMAD.X R15, R15, 0x1, R0.reuse, P1 ;  /* 0x000000010f0f7824 */ /* 0x108fe400008e0600 */
[----:B------:R-:W-:-:S03]  /*21320*/  IMAD.X R11, R11, 0x1, R0, P2 ;  /* 0x000000010b0b7824 */ /* 0x000fc600010e0600 */
[----:B------:R1:W-:Y:S04]  /*21330*/  STL [R1+0x11c8], R15 ;  /* 0x0011c80f01007387 */ /* 0x0003e80000100800 */
[----:B------:R3:W-:Y:S04]  /*21340*/  STL [R1+0x11dc], R10 ;  /* 0x0011dc0a01007387 */ /* 0x0007e80000100800 */
[----:B------:R-:W-:Y:S04]  /*21350*/  LDGSTS.E [R3+0x6400], desc[UR6][R14.64], P0 ;  /* 0x064000000e037fae */ /* 0x000fe80008121846 */
[----:B------:R-:W-:Y:S04]  /*21360*/  STL [R1+0x11d8], R11 ;  /* 0x0011d80b01007387 */ /* 0x000fe80000100800 */
[----:B------:R3:W-:Y:S04]  /*21370*/  LDGSTS.E [R3+0x6800], desc[UR6][R10.64], P0 ;  /* 0x068000000a037fae */ /* 0x0007e80008121846 */
[----:B-1----:R-:W3:Y:S04]  /*21380*/  LDL.LU R15, [R1+0x1208] ;  /* 0x00120800010f7983 */ /* 0x002ee80000300800 */
[----:B------:R-:W3:Y:S04]  /*21390*/  LDL.LU R14, [R1+0x120c] ;  /* 0x00120c00010e7983 */ /* 0x000ee80000300800 */
[----:B------:R-:W3:Y:S04]  /*213a0*/  LDL.LU R148, [R1+0x1218] ;  /* 0x0012180001947983 */ /* 0x000ee80000300800 */
[----:B------:R-:W3:Y:S01]  /*213b0*/  LDL.LU R147, [R1+0x121c] ;  /* 0x00121c0001937983 */ /* 0x000ee20000300800 */
[----:B--2---:R-:W-:-:S02]  /*213c0*/  IADD3 R8, P1, R8, R2, RZ ;  /* 0x0000000208087210 */ /* 0x004fc40007f3e0ff */
[----:B------:R-:W-:-:S03]  /*213d0*/  IADD3 R6, P2, R6, R2, RZ ;  /* 0x0000000206067210 */ /* 0x000fc60007f5e0ff */
[----:B------:R1:W-:Y:S01]  /*213e0*/  STL [R1+0x11ec], R8 ;  /* 0x0011ec0801007387 */ /* 0x0003e20000100800 */
[--C-:B----4-:R-:W-:Y:S02]  /*213f0*/  IMAD.X R9, R9, 0x1, R0.reuse, P1 ;  /* 0x0000000109097824 */ /* 0x110fe400008e0600 */
[----:B------:R-:W-:-:S03]  /*21400*/  IMAD.X R7, R7, 0x1, R0, P2 ;  /* 0x0000000107077824 */ /* 0x000fc600010e0600 */
[----:B------:R2:W-:Y:S04]  /*21410*/  STL [R1+0x11e8], R9 ;  /* 0x0011e80901007387 */ /* 0x0005e80000100800 */
[----:B------:R-:W-:Y:S01]  /*21420*/  STL [R1+0x11fc], R6 ;  /* 0x0011fc0601007387 */ /* 0x000fe20000100800 */
[----:B---3--:R-:W-:-:S03]  /*21430*/  IMAD.MOV.U32 R10, RZ, RZ, R8 ;  /* 0x000000ffff0a7224 */ /* 0x008fc600078e0008 */
[----:B------:R-:W3:Y:S04]  /*21440*/  LDL.LU R145, [R1+0x122c] ;  /* 0x00122c0001917983 */ /* 0x000ee80000300800 */
[----:B------:R4:W-:Y:S04]  /*21450*/  STL [R1+0x11f8], R7 ;  /* 0x0011f80701007387 */ /* 0x0009e80000100800 */
[----:B-1----:R-:W3:Y:S04]  /*21460*/  LDL.LU R8, [R1+0x123c] ;  /* 0x00123c0001087983 */ /* 0x002ee80000300800 */
[----:B------:R-:W3:Y:S01]  /*21470*/  LDL.LU R146, [R1+0x1228] ;  /* 0x0012280001927983 */ /* 0x000ee20000300800 */
[----:B------:R-:W-:-:S03]  /*21480*/  IMAD.MOV.U32 R11, RZ, RZ, R9 ;  /* 0x000000ffff0b7224 */ /* 0x000fc600078e0009 */
[----:B--2---:R-:W2:Y:S04]  /*21490*/  LDL.LU R9, [R1+0x1238] ;  /* 0x0012380001097983 */ /* 0x004ea80000300800 */
[----:B------:R-:W-:Y:S04]  /*214a0*/  LDGSTS.E [R3+0x6c00], desc[UR6][R10.64], P0 ;  /* 0x06c000000a037fae */ /* 0x000fe80008121846 */
[----:B------:R-:W-:Y:S04]  /*214b0*/  LDGSTS.E [R3+0x7000], desc[UR6][R6.64], P0 ;  /* 0x0700000006037fae */ /* 0x000fe80008121846 */
[----:B------:R-:W2:Y:S04]  /*214c0*/  LDL.LU.64 R10, [R1+0xe20] ;  /* 0x000e2000010a7983 */ /* 0x000ea80000300a00 */
[----:B----4-:R-:W4:Y:S01]  /*214d0*/  LDL.LU.64 R6, [R1+0xe10] ;  /* 0x000e100001067983 */ /* 0x010f220000300a00 */
[----:B------:R-:W-:-:S05]  /*214e0*/  IADD3 R14, P1, R14, R2, RZ ;  /* 0x000000020e0e7210 */ /* 0x000fca0007f3e0ff */
[----:B------:R-:W-:Y:S01]  /*214f0*/  IMAD.X R15, R15, 0x1, R0, P1 ;  /* 0x000000010f0f7824 */ /* 0x000fe200008e0600 */
[----:B------:R-:W-:Y:S01]  /*21500*/  IADD3 R147, P2, R147, R2, RZ ;  /* 0x0000000293937210 */ /* 0x000fe20007f5e0ff */
[----:B------:R-:W-:Y:S01]  /*21510*/  STL [R1+0x120c], R14 ;  /* 0x00120c0e01007387 */ /* 0x000fe20000100800 */
[----:B------:R-:W-:Y:S02]  /*21520*/  IMAD.MOV.U32 R150, RZ, RZ, R14 ;  /* 0x000000ffff967224 */ /* 0x000fe400078e000e */
[----:B------:R-:W-:Y:S01]  /*21530*/  IMAD.MOV.U32 R151, RZ, RZ, R15 ;  /* 0x000000ffff977224 */ /* 0x000fe200078e000f */
[----:B------:R1:W-:Y:S04]  /*21540*/  STL [R1+0x1208], R15 ;  /* 0x0012080f01007387 */ /* 0x0003e80000100800 */
[----:B------:R-:W-:Y:S01]  /*21550*/  STL [R1+0x121c], R147 ;  /* 0x00121c9301007387 */ /* 0x000fe20000100800 */
[----:B------:R-:W-:-:S03]  /*21560*/  IMAD.X R148, R148, 0x1, R0, P2 ;  /* 0x0000000194947824 */ /* 0x000fc600010e0600 */
[----:B------:R-:W-:Y:S04]  /*21570*/  LDGSTS.E [R3+0x7400], desc[UR6][R150.64], P0 ;  /* 0x0740000096037fae */ /* 0x000fe80008121846 */
[----:B-1----:R-:W4:Y:S01]  /*21580*/  LDL.LU.64 R14, [R1+0xe00] ;  /* 0x000e0000010e7983 */ /* 0x002f220000300a00 */
[----:B------:R-:W-:-:S03]  /*21590*/  IMAD.MOV.U32 R149, RZ, RZ, R148 ;  /* 0x000000ffff957224 */ /* 0x000fc600078e0094 */
[----:B------:R1:W-:Y:S02]  /*215a0*/  STL [R1+0x1218], R148 ;  /* 0x0012189401007387 */ /* 0x0003e40000100800 */
[----:B-1----:R-:W-:-:S05]  /*215b0*/  IMAD.MOV.U32 R148, RZ, RZ, R147 ;  /* 0x000000ffff947224 */ /* 0x002fca00078e0093 */
[----:B------:R-:W-:Y:S01]  /*215c0*/  LDGSTS.E [R3+0x7800], desc[UR6][R148.64], P0 ;  /* 0x0780000094037fae */ /* 0x000fe20008121846 */
[----:B---3--:R-:W-:-:S05]  /*215d0*/  IADD3 R145, P1, R145, R2, RZ ;  /* 0x0000000291917210 */ /* 0x008fca0007f3e0ff */
[----:B------:R-:W-:Y:S01]  /*215e0*/  STL [R1+0x122c], R145 ;  /* 0x00122c9101007387 */ /* 0x000fe20000100800 */
[----:B------:R-:W-:Y:S01]  /*215f0*/  IADD3 R8, P2, R8, R2, RZ ;  /* 0x0000000208087210 */ /* 0x000fe20007f5e0ff */
[----:B------:R-:W-:-:S04]  /*21600*/  IMAD.X R146, R146, 0x1, R0, P1 ;  /* 0x0000000192927824 */ /* 0x000fc800008e0600 */
[----:B------:R-:W-:Y:S01]  /*21610*/  IMAD.MOV.U32 R147, RZ, RZ, R146 ;  /* 0x000000ffff937224 */ /* 0x000fe200078e0092 */
[----:B------:R1:W-:Y:S01]  /*21620*/  STL [R1+0x1228], R146 ;  /* 0x0012289201007387 */ /* 0x0003e20000100800 */
[----:B--2---:R-:W-:-:S03]  /*21630*/  IMAD.X R9, R9, 0x1, R0, P2 ;  /* 0x0000000109097824 */ /* 0x004fc600010e0600 */
[----:B------:R2:W-:Y:S01]  /*21640*/  STL [R1+0x123c], R8 ;  /* 0x00123c0801007387 */ /* 0x0005e20000100800 */
[----:B-1----:R-:W-:-:S05]  /*21650*/  IMAD.MOV.U32 R146, RZ, RZ, R145 ;  /* 0x000000ffff927224 */ /* 0x002fca00078e0091 */
[----:B------:R-:W-:Y:S04]  /*21660*/  LDGSTS.E [R3+0x7c00], desc[UR6][R146.64], P0 ;  /* 0x07c0000092037fae */ /* 0x000fe80008121846 */
[----:B------:R2:W-:Y:S04]  /*21670*/  LDGSTS.E [R3+0x8000], desc[UR6][R8.64], P0 ;  /* 0x0800000008037fae */ /* 0x0005e80008121846 */
[----:B------:R1:W-:Y:S01]  /*21680*/  STL [R1+0x1238], R9 ;  /* 0x0012380901007387 */ /* 0x0003e20000100800 */
[----:B--2---:R-:W-:-:S05]  /*21690*/  IADD3 R8, P1, R10, R2, RZ ;  /* 0x000000020a087210 */ /* 0x004fca0007f3e0ff */
[----:B-1----:R-:W-:Y:S01]  /*216a0*/  IMAD.X R9, R11, 0x1, R0, P1 ;  /* 0x000000010b097824 */ /* 0x002fe200008e0600 */
[----:B----4-:R-:W-:-:S04]  /*216b0*/  IADD3 R10, P1, R6, R2, RZ ;  /* 0x00000002060a7210 */ /* 0x010fc80007f3e0ff */
[----:B------:R-:W-:Y:S01]  /*216c0*/  LDGSTS.E [R3+0x8400], desc[UR6][R8.64], P0 ;  /* 0x0840000008037fae */ /* 0x000fe20008121846 */
[----:B------:R-:W-:-:S03]  /*216d0*/  IMAD.X R11, R7, 0x1, R0, P1 ;  /* 0x00000001070b7824 */ /* 0x000fc600008e0600 */
[----:B------:R-:W-:Y:S01]  /*216e0*/  STL.64 [R1+0xe20], R8 ;  /* 0x000e200801007387 */ /* 0x000fe20000100a00 */
[----:B------:R-:W-:-:S03]  /*216f0*/  IADD3 R6, P1, R14, R2, RZ ;  /* 0x000000020e067210 */ /* 0x000fc60007f3e0ff */
[----:B------:R-:W-:Y:S02]  /*21700*/  LDGSTS.E [R3+0x8800], desc[UR6][R10.64], P0 ;  /* 0x088000000a037fae */ /* 0x000fe40008121846 */
[--C-:B------:R-:W-:Y:S01]  /*21710*/  IMAD.X R7, R15, 0x1, R0.reuse, P1 ;  /* 0x000000010f077824 */ /* 0x100fe200008e0600 */
[-C--:B------:R-:W-:Y:S01]  /*21720*/  IADD3 R150, P1, R248, R2.reuse, RZ ;  /* 0x00000002f8967210 */ /* 0x080fe20007f3e0ff */
[----:B------:R1:W-:Y:S04]  /*21730*/  STL.64 [R1+0xe10], R10 ;  /* 0x000e100a01007387 */ /* 0x0003e80000100a00 */
[--C-:B------:R-:W-:Y:S01]  /*21740*/  IMAD.X R248, R249, 0x1, R0.reuse, P1 ;  /* 0x00000001f9f87824 */ /* 0x100fe200008e0600 */
[-C--:B------:R-:W-:Y:S01]  /*21750*/  IADD3 R148, P1, R244, R2.reuse, RZ ;  /* 0x00000002f4947210 */ /* 0x080fe20007f3e0ff */
[----:B------:R-:W-:Y:S04]  /*21760*/  LDGSTS.E [R3+0x8c00], desc[UR6][R6.64], P0 ;  /* 0x08c0000006037fae */ /* 0x000fe80008121846 */
[----:B------:R-:W-:Y:S01]  /*21770*/  IMAD.X R244, R245, 0x1, R0, P1 ;  /* 0x00000001f5f47824 */ /* 0x000fe200008e0600 */
[----:B------:R-:W-:-:S05]  /*21780*/  IADD3 R146, P1, R240, R2, RZ ;  /* 0x00000002f0927210 */ /* 0x000fca0007f3e0ff */
        /* <DEDUP_REMOVED lines=29> */
[----:B------:R-:W-:Y:S01]  /*21960*/  IADD3 R221, P1, R180, R2, RZ ;  /* 0x00000002b4dd7210 */ /* 0x000fe20007f3e0ff */
[----:B------:R-:W-:-:S04]  /*21970*/  IMAD.MOV.U32 R213, RZ, RZ, R252 ;  /* 0x000000ffffd57224 */ /* 0x000fc800078e00fc */
[----:B------:R-:W-:Y:S01]  /*21980*/  IMAD.X R180, R181, 0x1, R0, P1 ;  /* 0x00000001b5b47824 */ /* 0x000fe200008e0600 */
[----:B------:R-:W-:Y:S01]  /*21990*/  IADD3 R252, P1, R176, R2, RZ ;  /* 0x00000002b0fc7210 */ /* 0x000fe20007f3e0ff */
[----:B------:R-:W-:-:S04]  /*219a0*/  IMAD.MOV.U32 R217, RZ, RZ, R151 ;  /* 0x000000ffffd97224 */ /* 0x000fc800078e0097 */
[----:B------:R-:W-:Y:S01]  /*219b0*/  IMAD.X R176, R177, 0x1, R0, P1 ;  /* 0x00000001b1b07824 */ /* 0x000fe200008e0600 */
[-C--:B------:R-:W-:Y:S01]  /*219c0*/  IADD3 R151, P1, R172, R2.reuse, RZ ;  /* 0x00000002ac977210 */ /* 0x080fe20007f3e0ff */
[----:B------:R-:W-:Y:S02]  /*219d0*/  IMAD.MOV.U32 R209, RZ, RZ, R249 ;  /* 0x000000ffffd17224 */ /* 0x000fe400078e00f9 */
[----:B------:R-:W-:Y:S02]  /*219e0*/  IMAD.MOV.U32 R249, RZ, RZ, R150 ;  /* 0x000000fffff97224 */ /* 0x000fe400078e0096 */
[----:B------:R-:W-:Y:S01]  /*219f0*/  IMAD.X R172, R173, 0x1, R0, P1 ;  /* 0x00000001adac7824 */ /* 0x000fe200008e0600 */
[----:B------:R-:W-:Y:S01]  /*21a00*/  IADD3 R150, P1, R168, R2, RZ ;  /* 0x00000002a8967210 */ /* 0x000fe20007f3e0ff */
[----:B------:R-:W-:Y:S02]  /*21a10*/  IMAD.MOV.U32 R181, RZ, RZ, R221 ;  /* 0x000000ffffb57224 */ /* 0x000fe400078e00dd */
[----:B------:R-:W-:-:S02]  /*21a20*/  IMAD.MOV.U32 R221, RZ, RZ, R149 ;  /* 0x000000ffffdd7224 */ /* 0x000fc400078e0095 */
        /* <DEDUP_REMOVED lines=16> */
[--C-:B------:R-:W-:Y:S01]  /*21b30*/  IMAD.X R152, R153, 0x1, R0.reuse, P1 ;  /* 0x0000000199987824 */ /* 0x100fe200008e0600 */
        /* <DEDUP_REMOVED lines=8> */
[----:B------:R-:W-:Y:S01]  /*21bc0*/  IADD3 R14, P1, R12, R2, RZ ;  /* 0x000000020c0e7210 */ /* 0x000fe20007f3e0ff */
[----:B------:R2:W-:Y:S04]  /*21bd0*/  STL.64 [R1+0xe00], R6 ;  /* 0x000e000601007387 */ /* 0x0005e80000100a00 */
[----:B------:R-:W-:Y:S01]  /*21be0*/  IMAD.X R12, R13, 0x1, R0, P1 ;  /* 0x000000010d0c7824 */ /* 0x000fe200008e0600 */
[----:B-1----:R-:W3:Y:S01]  /*21bf0*/  LDL.LU R11, [R1+0x1040] ;  /* 0x00104000010b7983 */ /* 0x002ee20000300800 */
[----:B------:R-:W-:Y:S02]  /*21c00*/  IMAD.MOV.U32 R17, RZ, RZ, R16 ;  /* 0x000000ffff117224 */ /* 0x000fe400078e0010 */
[----:B------:R-:W-:Y:S01]  /*21c10*/  IMAD.MOV.U32 R16, RZ, RZ, R15 ;  /* 0x000000ffff107224 */ /* 0x000fe200078e000f */
[----:B------:R-:W4:Y:S01]  /*21c20*/  LDL.LU R10, [R1+0x1044] ;  /* 0x00104400010a7983 */ /* 0x000f220000300800 */
[----:B------:R-:W-:-:S02]  /*21c30*/  IMAD.MOV.U32 R13, RZ, RZ, R12 ;  /* 0x000000ffff0d7224 */ /* 0x000fc400078e000c */
[----:B------:R-:W-:Y:S01]  /*21c40*/  IMAD.MOV.U32 R12, RZ, RZ, R14 ;  /* 0x000000ffff0c7224 */ /* 0x000fe200078e000e */
[----:B------:R-:W3:Y:S04]  /*21c50*/  LDL.LU R15, [R1+0x1050] ;  /* 0x00105000010f7983 */ /* 0x000ee80000300800 */
[----:B------:R-:W3:Y:S01]  /*21c60*/  LDL.LU R14, [R1+0x1054] ;  /* 0x00105400010e7983 */ /* 0x000ee20000300800 */
[----:B------:R-:W-:Y:S02]  /*21c70*/  IMAD.MOV.U32 R177, RZ, RZ, R176 ;  /* 0x000000ffffb17224 */ /* 0x000fe400078e00b0 */
[----:B------:R-:W-:Y:S01]  /*21c80*/  IMAD.MOV.U32 R176, RZ, RZ, R252 ;  /* 0x000000ffffb07224 */ /* 0x000fe200078e00fc */
[----:B------:R-:W-:Y:S01]  /*21c90*/  LOP3.LUT R249, R249, R248, RZ, 0x3c, !PT ;  /* 0x000000f8f9f97212 */ /* 0x000fe200078e3cff */
[----:B------:R-:W1:Y:S01]  /*21ca0*/  S2R R252, SR_TID.X ;  /* 0x0000000000fc7919 */ /* 0x000e620000002100 */
[----:B------:R-:W-:-:S02]  /*21cb0*/  LOP3.LUT R245, R245, R244, RZ, 0x3c, !PT ;  /* 0x000000f4f5f57212 */ /* 0x000fc400078e3cff */
[----:B------:R-:W-:Y:S01]  /*21cc0*/  LOP3.LUT R241, R241, R240, RZ, 0x3c, !PT ;  /* 0x000000f0f1f17212 */ /* 0x000fe200078e3cff */
[----:B--2---:R-:W2:Y:S01]  /*21cd0*/  LDL.LU R7, [R1+0x1060] ;  /* 0x0010600001077983 */ /* 0x004ea20000300800 */
[----:B------:R-:W-:Y:S02]  /*21ce0*/  LOP3.LUT R237, R237, R236, RZ, 0x3c, !PT ;  /* 0x000000eceded7212 */ /* 0x000fe400078e3cff */
[----:B------:R-:W-:Y:S01]  /*21cf0*/  LOP3.LUT R248, R249, R248, RZ, 0x3c, !PT ;  /* 0x000000f8f9f87212 */ /* 0x000fe200078e3cff */
[----:B------:R-:W2:Y:S01]  /*21d00*/  LDL.LU R6, [R1+0x1064] ;  /* 0x0010640001067983 */ /* 0x000ea20000300800 */
[----:B------:R-:W-:Y:S02]  /*21d10*/  LOP3.LUT R233, R233, R232, RZ, 0x3c, !PT ;  /* 0x000000e8e9e97212 */ /* 0x000fe400078e3cff */
[----:B------:R-:W-:Y:S01]  /*21d20*/  LOP3.LUT R244, R245, R244, RZ, 0x3c, !PT ;  /* 0x000000f4f5f47212 */ /* 0x000fe200078e3cff */
[----:B------:R-:W2:Y:S01]  /*21d30*/  LDL.LU R9, [R1+0x1070] ;  /* 0x0010700001097983 */ /* 0x000ea20000300800 */
[----:B------:R-:W-:-:S02]  /*21d40*/  LOP3.LUT R229, R229, R228, RZ, 0x3c, !PT ;  /* 0x000000e4e5e57212 */ /* 0x000fc400078e3cff */
[----:B------:R-:W-:Y:S02]  /*21d50*/  LOP3.LUT R240, R241, R240, RZ, 0x3c, !PT ;  /* 0x000000f0f1f07212 */ /* 0x000fe400078e3cff */
[----:B------:R-:W-:Y:S02]  /*21d60*/  LOP3.LUT R225, R225, R224, RZ, 0x3c, !PT ;  /* 0x000000e0e1e17212 */ /* 0x000fe400078e3cff */
[----:B------:R-:W-:Y:S02]  /*21d70*/  LOP3.LUT R221, R221, R220, RZ, 0x3c, !PT ;  /* 0x000000dcdddd7212 */ /* 0x000fe400078e3cff */
[----:B------:R-:W-:Y:S02]  /*21d80*/  LOP3.LUT R217, R217, R216, RZ, 0x3c, !PT ;  /* 0x000000d8d9d97212 */ /* 0x000fe400078e3cff */
[----:B------:R-:W-:Y:S02]  /*21d90*/  LOP3.LUT R213, R213, R212, RZ, 0x3c, !PT ;  /* 0x000000d4d5d57212 */ /* 0x000fe400078e3cff */
[----:B------:R-:W-:-:S02]  /*21da0*/  LOP3.LUT R209, R209, R208, RZ, 0x3c, !PT ;  /* 0x000000d0d1d17212 */ /* 0x000fc400078e3cff */
[----:B------:R-:W-:Y:S02]  /*21db0*/  LOP3.LUT R205, R205, R204, RZ, 0x3c, !PT ;  /* 0x000000cccdcd7212 */ /* 0x000fe400078e3cff */
[----:B------:R-:W-:Y:S02]  /*21dc0*/  LOP3.LUT R201, R201, R200, RZ, 0x3c, !PT ;  /* 0x000000c8c9c97212 */ /* 0x000fe400078e3cff */
[----:B------:R-:W-:Y:S02]  /*21dd0*/  LOP3.LUT R197, R197, R196, RZ, 0x3c, !PT ;  /* 0x000000c4c5c57212 */ /* 0x000fe400078e3cff */
[----:B------:R-:W-:Y:S02]  /*21de0*/  LOP3.LUT R189, R189, R188, RZ, 0x3c, !PT ;  /* 0x000000bcbdbd7212 */ /* 0x000fe400078e3cff */
[----:B------:R-:W-:Y:S02]  /*21df0*/  LOP3.LUT R185, R185, R184, RZ, 0x3c, !PT ;  /* 0x000000b8b9b97212 */ /* 0x000fe400078e3cff */
[----:B------:R-:W-:Y:S01]  /*21e00*/  LOP3.LUT R181, R181, R180, RZ, 0x3c, !PT ;  /* 0x000000b4b5b57212 */ /* 0x000fe200078e3cff */
[----:B------:R-:W-:Y:S01]  /*21e10*/  IMAD.MOV.U32 R21, RZ, RZ, R20 ;  /* 0x000000ffff157224 */ /* 0x000fe200078e0014 */
[----:B------:R-:W-:Y:S01]  /*21e20*/  LOP3.LUT R236, R237, R236, RZ, 0x3c, !PT ;  /* 0x000000ecedec7212 */ /* 0x000fe200078e3cff */
[----:B------:R-:W2:Y:S01]  /*21e30*/  LDL.LU R8, [R1+0x1074] ;  /* 0x0010740001087983 */ /* 0x000ea20000300800 */
[----:B------:R-:W-:-:S02]  /*21e40*/  LOP3.LUT R249, R249, R248, RZ, 0x3c, !PT ;  /* 0x000000f8f9f97212 */ /* 0x000fc400078e3cff */
[----:B------:R-:W-:Y:S02]  /*21e50*/  LOP3.LUT R232, R233, R232, RZ, 0x3c, !PT ;  /* 0x000000e8e9e87212 */ /* 0x000fe400078e3cff */
[----:B------:R-:W-:Y:S01]  /*21e60*/  LOP3.LUT R245, R245, R244, RZ, 0x3c, !PT ;  /* 0x000000f4f5f57212 */ /* 0x000fe200078e3cff */
[----:B------:R-:W-:Y:S01]  /*21e70*/  LDGSTS.E [R3+0x9000], desc[UR6][R248.64], P0 ;  /* 0x09000000f8037fae */ /* 0x000fe20008121846 */
[----:B------:R-:W-:Y:S02]  /*21e80*/  LOP3.LUT R228, R229, R228, RZ, 0x3c, !PT ;  /* 0x000000e4e5e47212 */ /* 0x000fe400078e3cff */
[----:B------:R-:W-:Y:S01]  /*21e90*/  LOP3.LUT R241, R241, R240, RZ, 0x3c, !PT ;  /* 0x000000f0f1f17212 */ /* 0x000fe200078e3cff */
[----:B------:R-:W-:Y:S01]  /*21ea0*/  LDGSTS.E [R3+0x9400], desc[UR6][R244.64], P0 ;  /* 0x09400000f4037fae */ /* 0x000fe20008121846 */
[----:B------:R-:W-:Y:S02]  /*21eb0*/  LOP3.LUT R224, R225, R224, RZ, 0x3c, !PT ;  /* 0x000000e0e1e07212 */ /* 0x000fe400078e3cff */
[----:B------:R-:W-:Y:S01]  /*21ec0*/  LOP3.LUT R237, R237, R236, RZ, 0x3c, !PT ;  /* 0x000000eceded7212 */ /* 0x000fe200078e3cff */
[----:B------:R-:W-:Y:S01]  /*21ed0*/  LDGSTS.E [R3+0x9800], desc[UR6][R240.64], P0 ;  /* 0x09800000f0037fae */ /* 0x000fe20008121846 */
[----:B------:R-:W-:-:S02]  /*21ee0*/  LOP3.LUT R220, R221, R220, RZ, 0x3c, !PT ;  /* 0x000000dcdddc7212 */ /* 0x000fc400078e3cff */
        /* <DEDUP_REMOVED lines=12> */
[----:B------:R-:W-:Y:S02]  /*21fb0*/  LOP3.LUT R204, R205, R204, RZ, 0x3c, !PT ;  /* 0x000000cccdcc7212 */ /* 0x000fe400078e3cff */
[----:B------:R-:W-:Y:S02]  /*21fc0*/  LOP3.LUT R217, R217, R216, RZ, 0x3c, !PT ;  /* 0x000000d8d9d97212 */ /* 0x000fe400078e3cff */
[----:B------:R-:W-:Y:S02]  /*21fd0*/  LOP3.LUT R200, R201, R200, RZ, 0x3c, !PT ;  /* 0x000000c8c9c87212 */ /* 0x000fe400078e3cff */
[----:B------:R-:W-:Y:S01]  /*21fe0*/  LOP3.LUT R196, R197, R196, RZ, 0x3c, !PT ;  /* 0x000000c4c5c47212 */ /* 0x000fe200078e3cff */
[----:B------:R-:W-:Y:S01]  /*21ff0*/  IMAD.MOV.U32 R20, RZ, RZ, R145 ;  /* 0x000000ffff147224 */ /* 0x000fe200078e0091 */
        /* <DEDUP_REMOVED lines=13> */
[----:B------:R-:W-:Y:S01]  /*220d0*/  IMAD.MOV.U32 R153, RZ, RZ, R152 ;  /* 0x000000ffff997224 */ /* 0x000fe200078e0098 */
[C---:B-1----:R-:W-:Y:S01]  /*220e0*/  LOP3.LUT R145, R252.reuse, 0x60, RZ, 0xc0, !PT ;  /* 0x00000060fc917812 */ /* 0x042fe200078ec0ff */
[----:B------:R-:W-:Y:S01]  /*220f0*/  LDGSTS.E [R3+0xbc00], desc[UR6][R204.64], P0 ;  /* 0x0bc00000cc037fae */ /* 0x000fe20008121846 */
[----:B------:R-:W-:Y:S02]  /*22100*/  LOP3.LUT R193, R193, R192, RZ, 0x3c, !PT ;  /* 0x000000c0c1c17212 */ /* 0x000fe400078e3cff */
[----:B------:R-:W-:Y:S02]  /*22110*/  LOP3.LUT R252, R252, 0x7f, RZ, 0xc0, !PT ;  /* 0x0000007ffcfc7812 */ /* 0x000fe400078ec0ff */
[----:B------:R-:W-:Y:S01]  /*22120*/  LOP3.LUT R189, R189, R188, RZ, 0x3c, !PT ;  /* 0x000000bcbdbd7212 */ /* 0x000fe200078e3cff */
[----:B------:R-:W-:Y:S01]  /*22130*/  IMAD.MOV.U32 R152, RZ, RZ, R146 ;  /* 0x000000ffff987224 */ /* 0x000fe200078e0092 */
[----:B------:R-:W-:Y:S01]  /*22140*/  LOP3.LUT R185, R185, R184, RZ, 0x3c, !PT ;  /* 0x000000b8b9b97212 */ /* 0x000fe200078e3cff */
[----:B------:R-:W-:Y:S01]  /*22150*/  LDGSTS.E [R3+0xc000], desc[UR6][R200.64], P0 ;  /* 0x0c000000c8037fae */ /* 0x000fe20008121846 */
[----:B------:R-:W-:Y:S01]  /*22160*/  LOP3.LUT R181, R181, R180, RZ, 0x3c, !PT ;  /* 0x000000b4b5b57212 */ /* 0x000fe200078e3cff */
[----:B------:R-:W-:Y:S01]  /*22170*/  IMAD.MOV.U32 R173, RZ, RZ, R172 ;  /* 0x000000ffffad7224 */ /* 0x000fe200078e00ac */
[----:B------:R-:W-:Y:S01]  /*22180*/  SHF.R.U32.HI R146, RZ, 0x1, R145 ;  /* 0x00000001ff927819 */ /* 0x000fe20000011691 */
[----:B------:R-:W-:Y:S01]  /*22190*/  LDGSTS.E [R3+0xc400], desc[UR6][R196.64], P0 ;  /* 0x0c400000c4037fae */ /* 0x000fe20008121846 */
[----:B------:R-:W-:-:S02]  /*221a0*/  IMAD.MOV.U32 R172, RZ, RZ, R151 ;  /* 0x000000ffffac7224 */ /* 0x000fc400078e0097 */
[----:B------:R-:W-:Y:S01]  /*221b0*/  IMAD.MOV.U32 R169, RZ, RZ, R168 ;  /* 0x000000ffffa97224 */ /* 0x000fe200078e00a8 */
[----:B------:R-:W-:Y:S01]  /*221c0*/  LDGSTS.E [R3+0xc800], desc[UR6][R192.64], P0 ;  /* 0x0c800000c0037fae */ /* 0x000fe20008121846 */
[----:B------:R-:W-:Y:S02]  /*221d0*/  IMAD.SHL.U32 R145, R252, 0x4, RZ ;  /* 0x00000004fc917824 */ /* 0x000fe400078e00ff */
[----:B------:R-:W-:Y:S01]  /*221e0*/  IMAD.MOV.U32 R168, RZ, RZ, R150 ;  /* 0x000000ffffa87224 */ /* 0x000fe200078e0096 */
[----:B------:R-:W-:Y:S01]  /*221f0*/  LDGSTS.E [R3+0xcc00], desc[UR6][R188.64], P0 ;  /* 0x0cc00000bc037fae */ /* 0x000fe20008121846 */
[----:B------:R-:W-:Y:S02]  /*22200*/  IMAD.MOV.U32 R165, RZ, RZ, R164 ;  /* 0x000000ffffa57224 */ /* 0x000fe400078e00a4 */
[----:B------:R-:W-:Y:S01]  /*22210*/  IMAD.MOV.U32 R164, RZ, RZ, R149 ;  /* 0x000000ffffa47224 */ /* 0x000fe200078e0095 */
[----:B------:R-:W-:Y:S01]  /*22220*/  LDGSTS.E [R3+0xd000], desc[UR6][R184.64], P0 ;  /* 0x0d000000b8037fae */ /* 0x000fe20008121846 */
[----:B------:R-:W-:-:S02]  /*22230*/  IMAD.MOV.U32 R161, RZ, RZ, R160 ;  /* 0x000000ffffa17224 */ /* 0x000fc400078e00a0 */
[----:B------:R-:W-:Y:S01]  /*22240*/  IMAD.MOV.U32 R160, RZ, RZ, R148 ;  /* 0x000000ffffa07224 */ /* 0x000fe200078e0094 */
[----:B------:R-:W-:Y:S01]  /*22250*/  LDGSTS.E [R3+0xd400], desc[UR6][R180.64], P0 ;  /* 0x0d400000b4037fae */ /* 0x000fe20008121846 */
[----:B------:R-:W-:Y:S01]  /*22260*/  IMAD.MOV.U32 R157, RZ, RZ, R156 ;  /* 0x000000ffff9d7224 */ /* 0x000fe200078e009c */
[----:B------:R-:W-:Y:S01]  /*22270*/  LOP3.LUT R145, R145, R146, RZ, 0x3c, !PT ;  /* 0x0000009291917212 */ /* 0x000fe200078e3cff */
[----:B------:R-:W-:Y:S01]  /*22280*/  IMAD.MOV.U32 R156, RZ, RZ, R147 ;  /* 0x000000ffff9c7224 */ /* 0x000fe200078e0093 */
[----:B------:R-:W-:Y:S04]  /*22290*/  LDGSTS.E [R3+0xd800], desc[UR6][R176.64], P0 ;  /* 0x0d800000b0037fae */ /* 0x000fe80008121846 */
[----:B------:R-:W-:Y:S01]  /*222a0*/  LDGSTS.E [R3+0xdc00], desc[UR6][R172.64], P0 ;  /* 0x0dc00000ac037fae */ /* 0x000fe20008121846 */
[----:B------:R-:W-:-:S03]  /*222b0*/  LOP3.LUT R145, R145, 0x40, RZ, 0x3c, !PT ;  /* 0x0000004091917812 */ /* 0x000fc600078e3cff */
[----:B------:R-:W-:Y:S04]  /*222c0*/  LDGSTS.E [R3+0xe000], desc[UR6][R168.64], P0 ;  /* 0x0e000000a8037fae */ /* 0x000fe80008121846 */
[----:B------:R-:W-:Y:S04]  /*222d0*/  LDGSTS.E [R3+0xe400], desc[UR6][R164.64], P0 ;  /* 0x0e400000a4037fae */ /* 0x000fe80008121846 */
[----:B------:R-:W-:Y:S04]  /*222e0*/  LDGSTS.E [R3+0xe800], desc[UR6][R160.64], P0 ;  /* 0x0e800000a0037fae */ /* 0x000fe80008121846 */
[----:B------:R-:W-:Y:S04]  /*222f0*/  LDGSTS.E [R3+0xec00], desc[UR6][R156.64], P0 ;  /* 0x0ec000009c037fae */ /* 0x000fe80008121846 */
[----:B------:R-:W-:Y:S04]  /*22300*/  LDGSTS.E [R3+0xf000], desc[UR6][R152.64], P0 ;  /* 0x0f00000098037fae */ /* 0x000fe80008121846 */
[----:B------:R-:W-:Y:S04]  /*22310*/  LDGSTS.E [R3+0xf400], desc[UR6][R20.64], P0 ;  /* 0x0f40000014037fae */ /* 0x000fe80008121846 */
[----:B------:R-:W-:Y:S04]  /*22320*/  LDGSTS.E [R3+0xf800], desc[UR6][R16.64], P0 ;  /* 0x0f80000010037fae */ /* 0x000fe80008121846 */
[----:B------:R1:W-:Y:S02]  /*22330*/  LDGSTS.E [R3+0xfc00], desc[UR6][R12.64], P0 ;  /* 0x0fc000000c037fae */ /* 0x0003e40008121846 */
[----:B-1----:R-:W-:Y:S01]  /*22340*/  VIADD R3, R145, UR8 ;  /* 0x0000000891037c36 */ /* 0x002fe20008000000 */
[----:B----4-:R-:W-:-:S05]  /*22350*/  IADD3 R10, P1, R10, R2, RZ ;  /* 0x000000020a0a7210 */ /* 0x010fca0007f3e0ff */
[--C-:B---3--:R-:W-:Y:S01]  /*22360*/  IMAD.X R11, R11, 0x1, R0.reuse, P1 ;  /* 0x000000010b0b7824 */ /* 0x108fe200008e0600 */
[-C--:B------:R-:W-:Y:S01]  /*22370*/  IADD3 R14, P2, R14, R2.reuse, RZ ;  /* 0x000000020e0e7210 */ /* 0x080fe20007f5e0ff */
[----:B------:R1:W-:Y:S04]  /*22380*/  STL [R1+0x1044], R10 ;  /* 0x0010440a01007387 */ /* 0x0003e80000100800 */
[----:B------:R-:W-:Y:S01]  /*22390*/  IMAD.X R15, R15, 0x1, R0, P2 ;  /* 0x000000010f0f7824 */ /* 0x000fe200010e0600 */
[----:B------:R3:W-:Y:S04]  /*223a0*/  STL [R1+0x1040], R11 ;  /* 0x0010400b01007387 */ /* 0x0007e80000100800 */
[----:B------:R4:W-:Y:S04]  /*223b0*/  STL [R1+0x1054], R14 ;  /* 0x0010540e01007387 */ /* 0x0009e80000100800 */
[----:B------:R4:W-:Y:S04]  /*223c0*/  STL [R1+0x1050], R15 ;  /* 0x0010500f01007387 */ /* 0x0009e80000100800 */
[----:B------:R2:W-:Y:S04]  /*223d0*/  LDGSTS.E [R3+0x200], desc[UR6][R10.64], P0 ;  /* 0x002000000a037fae */ /* 0x0005e80008121846 */
[----:B------:R2:W-:Y:S04]  /*223e0*/  LDGSTS.E [R3+0x600], desc[UR6][R14.64], P0 ;  /* 0x006000000e037fae */ /* 0x0005e80008121846 */
[----:B-1----:R-:W2:Y:S04]  /*223f0*/  LDL.LU R10, [R1+0x1084] ;  /* 0x00108400010a7983 */ /* 0x002ea80000300800 */
[----:B---3--:R-:W3:Y:S04]  /*22400*/  LDL.LU R11, [R1+0x1094] ;  /* 0x00109400010b7983 */ /* 0x008ee80000300800 */
[----:B----4-:R-:W4:Y:S04]  /*22410*/  LDL.LU R14, [R1+0x1080] ;  /* 0x00108000010e7983 */ /* 0x010f280000300800 */
[----:B------:R-:W4:Y:S01]  /*22420*/  LDL.LU R15, [R1+0x1090] ;  /* 0x00109000010f7983 */ /* 0x000f220000300800 */
[----:B--2---:R-:W-:-:S02]  /*22430*/  IADD3 R6, P1, R6, R2, RZ ;  /* 0x0000000206067210 */ /* 0x004fc40007f3e0ff */
[----:B------:R-:W-:-:S03]  /*22440*/  IADD3 R8, P2, R8, R2, RZ ;  /* 0x0000000208087210 */ /* 0x000fc60007f5e0ff */
[--C-:B------:R-:W-:Y:S02]  /*22450*/  IMAD.X R7, R7, 0x1, R0.reuse, P1 ;  /* 0x0000000107077824 */ /* 0x100fe400008e0600 */
[----:B------:R-:W-:Y:S01]  /*22460*/  IMAD.X R9, R9, 0x1, R0, P2 ;  /* 0x0000000109097824 */ /* 0x000fe200010e0600 */
[----:B------:R1:W-:Y:S04]  /*22470*/  STL [R1+0x1064], R6 ;  /* 0x0010640601007387 */ /* 0x0003e80000100800 */
[----:B------:R2:W-:Y:S04]  /*22480*/  STL [R1+0x1060], R7 ;  /* 0x0010600701007387 */ /* 0x0005e80000100800 */
[----:B------:R2:W-:Y:S04]  /*22490*/  STL [R1+0x1074], R8 ;  /* 0x0010740801007387 */ /* 0x0005e80000100800 */
[----:B------:R-:W-:Y:S04]  /*224a0*/  LDGSTS.E [R3+0xa00], desc[UR6][R6.64], P0 ;  /* 0x00a0000006037fae */ /* 0x000fe80008121846 */
[----:B------:R2:W-:Y:S04]  /*224b0*/  STL [R1+0x1070], R9 ;  /* 0x0010700901007387 */ /* 0x0005e80000100800 */
[----:B------:R-:W-:Y:S04]  /*224c0*/  LDGSTS.E [R3+0xe00], desc[UR6][R8.64], P0 ;  /* 0x00e0000008037fae */ /* 0x000fe80008121846 */
[----:B-1----:R-:W4:Y:S04]  /*224d0*/  LDL.LU R6, [R1+0x10a4] ;  /* 0x0010a40001067983 */ /* 0x002f280000300800 */
[----:B--2---:R-:W2:Y:S04]  /*224e0*/  LDL.LU R7, [R1+0x10b4] ;  /* 0x0010b40001077983 */ /* 0x004ea80000300800 */
[----:B------:R-:W2:Y:S04]  /*224f0*/  LDL.LU R8, [R1+0x10a0] ;  /* 0x0010a00001087983 */ /* 0x000ea80000300800 */
[----:B------:R-:W2:Y:S01]  /*22500*/  LDL.LU R9, [R1+0x10b0] ;  /* 0x0010b00001097983 */ /* 0x000ea20000300800 */
[----:B------:R-:W-:-:S02]  /*22510*/  IADD3 R10, P1, R10, R2, RZ ;  /* 0x000000020a0a7210 */ /* 0x000fc40007f3e0ff */
[----:B---3--:R-:W-:-:S03]  /*22520*/  IADD3 R11, P2, R11, R2, RZ ;  /* 0x000000020b0b7210 */ /* 0x008fc60007f5e0ff */
[--C-:B----4-:R-:W-:Y:S01]  /*22530*/  IMAD.X R14, R14, 0x1, R0.reuse, P1 ;  /* 0x000000010e0e7824 */ /* 0x110fe200008e0600 */
[----:B------:R1:W-:Y:S01]  /*22540*/  STL [R1+0x1084], R10 ;  /* 0x0010840a01007387 */ /* 0x0003e20000100800 */
[----:B------:R-:W-:-:S03]  /*22550*/  IMAD.X R15, R15, 0x1, R0, P2 ;  /* 0x000000010f0f7824 */ /* 0x000fc600010e0600 */
[----:B------:R3:W-:Y:S01]  /*22560*/  STL [R1+0x1080], R14 ;  /* 0x0010800e01007387 */ /* 0x0007e20000100800 */
[----:B------:R-:W-:Y:S02]  /*22570*/  IMAD.MOV.U32 R146, RZ, RZ, R10 ;  /* 0x000000ffff927224 */ /* 0x000fe400078e000a */
[----:B------:R-:W-:Y:S01]  /*22580*/  IMAD.MOV.U32 R147, RZ, RZ, R14 ;  /* 0x000000ffff937224 */ /* 0x000fe200078e000e */
[----:B------:R4:W-:Y:S04]  /*22590*/  STL [R1+0x1094], R11 ;  /* 0x0010940b01007387 */ /* 0x0009e80000100800 */
[----:B------:R4:W-:Y:S04]  /*225a0*/  STL [R1+0x1090], R15 ;  /* 0x0010900f01007387 */ /* 0x0009e80000100800 */
[----:B-1----:R-:W2:Y:S04]  /*225b0*/  LDL.LU R10, [R1+0x10c4] ;  /* 0x0010c400010a7983 */ /* 0x002ea80000300800 */
[----:B---3--:R-:W3:Y:S04]  /*225c0*/  LDL.LU R14, [R1+0x10d4] ;  /* 0x0010d400010e7983 */ /* 0x008ee80000300800 */
[----:B------:R1:W-:Y:S02]  /*225d0*/  LDGSTS.E [R3+0x1200], desc[UR6][R146.64], P0 ;  /* 0x0120000092037fae */ /* 0x0003e40008121846 */
[----:B-1----:R-:W-:-:S02]  /*225e0*/  IMAD.MOV.U32 R146, RZ, RZ, R11 ;  /* 0x000000ffff927224 */ /* 0x002fc400078e000b */
[----:B----4-:R-:W4:Y:S01]  /*225f0*/  LDL.LU R11, [R1+0x10c0] ;  /* 0x0010c000010b7983 */ /* 0x010f220000300800 */
[----:B------:R-:W-:-:S03]  /*22600*/  IMAD.MOV.U32 R147, RZ, RZ, R15 ;  /* 0x000000ffff937224 */ /* 0x000fc600078e000f */
[----:B------:R-:W4:Y:S01]  /*22610*/  LDL.LU R15, [R1+0x10d0] ;  /* 0x0010d000010f7983 */ /* 0x000f220000300800 */
[-C--:B------:R-:W-:Y:S02]  /*22620*/  IADD3 R6, P1, R6, R2.reuse, RZ ;  /* 0x0000000206067210 */ /* 0x080fe40007f3e0ff */
[----:B--2---:R-:W-:Y:S01]  /*22630*/  IADD3 R7, P2, R7, R2, RZ ;  /* 0x0000000207077210 */ /* 0x004fe20007f5e0ff */
[----:B------:R1:W-:Y:S02]  /*22640*/  LDGSTS.E [R3+0x1600], desc[UR6][R146.64], P0 ;  /* 0x0160000092037fae */ /* 0x0003e40008121846 */
[--C-:B------:R-:W-:Y:S02]  /*22650*/  IMAD.X R8, R8, 0x1, R0.reuse, P1 ;  /* 0x0000000108087824 */ /* 0x100fe400008e0600 */
[----:B------:R-:W-:Y:S01]  /*22660*/  IMAD.X R9, R9, 0x1, R0, P2 ;  /* 0x0000000109097824 */ /* 0x000fe200010e0600 */
[----:B------:R2:W-:Y:S04]  /*22670*/  STL [R1+0x10a4], R6 ;  /* 0x0010a40601007387 */ /* 0x0005e80000100800 */
[----:B------:R2:W-:Y:S01]  /*22680*/  STL [R1+0x10a0], R8 ;  /* 0x0010a00801007387 */ /* 0x0005e20000100800 */
[----:B-1----:R-:W-:-:S03]  /*22690*/  IMAD.MOV.U32 R146, RZ, RZ, R6 ;  /* 0x000000ffff927224 */ /* 0x002fc600078e0006 */
[----:B------:R1:W-:Y:S01]  /*226a0*/  STL [R1+0x10b4], R7 ;  /* 0x0010b40701007387 */ /* 0x0003e20000100800 */
[----:B------:R-:W-:-:S03]  /*226b0*/  IMAD.MOV.U32 R147, RZ, RZ, R8 ;  /* 0x000000ffff937224 */ /* 0x000fc600078e0008 */
[----:B------:R1:W-:Y:S04]  /*226c0*/  STL [R1+0x10b0], R9 ;  /* 0x0010b00901007387 */ /* 0x0003e80000100800 */
[----:B--2---:R-:W2:Y:S04]  /*226d0*/  LDL.LU R6, [R1+0x10e4] ;  /* 0x0010e40001067983 */ /* 0x004ea80000300800 */
[----:B------:R-:W2:Y:S04]  /*226e0*/  LDL.LU R8, [R1+0x10f4] ;  /* 0x0010f40001087983 */ /* 0x000ea80000300800 */
[----:B------:R1:W-:Y:S02]  /*226f0*/  LDGSTS.E [R3+0x1a00], desc[UR6][R146.64], P0 ;  /* 0x01a0000092037fae */ /* 0x0003e40008121846 */
[----:B-1----:R-:W-:-:S02]  /*22700*/  IMAD.MOV.U32 R146, RZ, RZ, R7 ;  /* 0x000000ffff927224 */ /* 0x002fc400078e0007 */
[----:B------:R-:W2:Y:S01]  /*22710*/  LDL.LU R7, [R1+0x10e0] ;  /* 0x0010e00001077983 */ /* 0x000ea20000300800 */
[----:B------:R-:W-:-:S03]  /*22720*/  IMAD.MOV.U32 R147, RZ, RZ, R9 ;  /* 0x000000ffff937224 */ /* 0x000fc600078e0009 */
[----:B------:R-:W2:Y:S04]  /*22730*/  LDL.LU R9, [R1+0x10f0] ;  /* 0x0010f00001097983 */ /* 0x000ea80000300800 */
[----:B------:R-:W-:Y:S01]  /*22740*/  LDGSTS.E [R3+0x1e00], desc[UR6][R146.64], P0 ;  /* 0x01e0000092037fae */ /* 0x000fe20008121846 */
[-C--:B------:R-:W-:Y:S02]  /*22750*/  IADD3 R10, P1, R10, R2.reuse, RZ ;  /* 0x000000020a0a7210 */ /* 0x080fe40007f3e0ff */
[----:B---3--:R-:W-:-:S03]  /*22760*/  IADD3 R14, P2, R14, R2, RZ ;  /* 0x000000020e0e7210 */ /* 0x008fc60007f5e0ff */
[----:B------:R1:W-:Y:S01]  /*22770*/  STL [R1+0x10c4], R10 ;  /* 0x0010c40a01007387 */ /* 0x0003e20000100800 */
[--C-:B----4-:R-:W-:Y:S02]  /*22780*/  IMAD.X R11, R11, 0x1, R0.reuse, P1 ;  /* 0x000000010b0b7824 */ /* 0x110fe400008e0600 */
[----:B------:R-:W-:-:S03]  /*22790*/  IMAD.X R15, R15, 0x1, R0, P2 ;  /* 0x000000010f0f7824 */ /* 0x000fc600010e0600 */
[----:B------:R3:W-:Y:S04]  /*227a0*/  STL [R1+0x10c0], R11 ;  /* 0x0010c00b01007387 */ /* 0x0007e80000100800 */
[----:B------:R4:W-:Y:S04]  /*227b0*/  STL [R1+0x10d4], R14 ;  /* 0x0010d40e01007387 */ /* 0x0009e80000100800 */
[----:B------:R2:W-:Y:S04]  /*227c0*/  LDGSTS.E [R3+0x2200], desc[UR6][R10.64], P0 ;  /* 0x022000000a037fae */ /* 0x0005e80008121846 */
[----:B------:R4:W-:Y:S04]  /*227d0*/  STL [R1+0x10d0], R15 ;  /* 0x0010d00f01007387 */ /* 0x0009e80000100800 */
[----:B------:R2:W-:Y:S04]  /*227e0*/  LDGSTS.E [R3+0x2600], desc[UR6][R14.64], P0 ;  /* 0x026000000e037fae */ /* 0x0005e80008121846 */
[----:B-1----:R-:W2:Y:S04]  /*227f0*/  LDL.LU R10, [R1+0x1104] ;  /* 0x00110400010a7983 */ /* 0x002ea80000300800 */
[----:B---3--:R-:W3:Y:S04]  /*22800*/  LDL.LU R11, [R1+0x1114] ;  /* 0x00111400010b7983 */ /* 0x008ee80000300800 */
[----:B----4-:R-:W4:Y:S04]  /*22810*/  LDL.LU R14, [R1+0x1100] ;  /* 0x00110000010e7983 */ /* 0x010f280000300800 */
[----:B------:R-:W4:Y:S01]  /*22820*/  LDL.LU R15, [R1+0x1110] ;  /* 0x00111000010f7983 */ /* 0x000f220000300800 */
[----:B--2---:R-:W-:-:S02]  /*22830*/  IADD3 R6, P1, R6, R2, RZ ;  /* 0x0000000206067210 */ /* 0x004fc40007f3e0ff */
[----:B------:R-:W-:-:S03]  /*22840*/  IADD3 R8, P2, R8, R2, RZ ;  /* 0x0000000208087210 */ /* 0x000fc60007f5e0ff */
        /* <DEDUP_REMOVED lines=33> */
[----:B------:R2:W-:Y:S01]  /*22a60*/  STL [R1+0x1124], R6 ;  /* 0x0011240601007387 */ /* 0x0005e20000100800 */
[----:B------:R-:W-:-:S03]  /*22a70*/  IMAD.X R9, R9, 0x1, R0, P2 ;  /* 0x0000000109097824 */ /* 0x000fc600010e0600 */
        /* <DEDUP_REMOVED lines=57> */
[----:B------:R-:W3:Y:S01]  /*22e10*/  LDL.LU R11, [R1+0x11d0] ;  /* 0x0011d000010b7983 */ /* 0x000ee20000300800 */
[----:B------:R-:W-:-:S03]  /*22e20*/  IADD3 R6, P1, R6, R2, RZ ;  /* 0x0000000206067210 */ /* 0x000fc60007f3e0ff */
[----:B------:R1:W-:Y:S01]  /*22e30*/  LDGSTS.E [R3+0x5600], desc[UR6][R146.64], P0 ;  /* 0x0560000092037fae */ /* 0x0003e20008121846 */
[----:B--2---:R-:W-:Y:S01]  /*22e40*/  IADD3 R7, P2, R7, R2, RZ ;  /* 0x0000000207077210 */ /* 0x004fe20007f5e0ff */
[--C-:B------:R-:W-:Y:S02]  /*22e50*/  IMAD.X R8, R8, 0x1, R0.reuse, P1 ;  /* 0x0000000108087824 */ /* 0x100fe400008e0600 */
[----:B------:R-:W-:Y:S02]  /*22e60*/  STL [R1+0x11a4], R6 ;  /* 0x0011a40601007387 */ /* 0x000fe40000100800 */
[----:B------:R-:W-:Y:S02]  /*22e70*/  IMAD.X R9, R9, 0x1, R0, P2 ;  /* 0x0000000109097824 */ /* 0x000fe400010e0600 */
        /* <DEDUP_REMOVED lines=8> */
[----:B-1----:R-:W-:-:S03]  /*22f00*/  IMAD.MOV.U32 R147, RZ, RZ, R9 ;  /* 0x000000ffff937224 */ /* 0x002fc600078e0009 */
[----:B------:R-:W2:Y:S01]  /*22f10*/  LDL.LU R9, [R1+0x11e0] ;  /* 0x0011e00001097983 */ /* 0x000ea20000300800 */
[----:B------:R-:W-:-:S03]  /*22f20*/  IMAD.MOV.U32 R146, RZ, RZ, R7 ;  /* 0x000000ffff927224 */ /* 0x000fc600078e0007 */
[----:B------:R-:W2:Y:S04]  /*22f30*/  LDL.LU R7, [R1+0x11f0] ;  /* 0x0011f00001077983 */ /* 0x000ea80000300800 */
[----:B------:R-:W-:Y:S01]  /*22f40*/  LDGSTS.E [R3+0x5e00], desc[UR6][R146.64], P0 ;  /* 0x05e0000092037fae */ /* 0x000fe20008121846 */
[-C--:B----4-:R-:W-:Y:S02]  /*22f50*/  IADD3 R14, P1, R14, R2.reuse, RZ ;  /* 0x000000020e0e7210 */ /* 0x090fe40007f3e0ff */
[----:B------:R-:W-:-:S03]  /*22f60*/  IADD3 R10, P2, R10, R2, RZ ;  /* 0x000000020a0a7210 */ /* 0x000fc60007f5e0ff */
[----:B------:R-:W-:Y:S01]  /*22f70*/  STL [R1+0x11c4], R14 ;  /* 0x0011c40e01007387 */ /* 0x000fe20000100800 */
[--C-:B---3--:R-:W-:Y:S02]  /*22f80*/  IMAD.X R15, R15, 0x1, R0.reuse, P1 ;  /* 0x000000010f0f7824 */ /* 0x108fe400008e0600 */
[----:B------:R-:W-:-:S03]  /*22f90*/  IMAD.X R11, R11, 0x1, R0, P2 ;  /* 0x000000010b0b7824 */ /* 0x000fc600010e0600 */
[----:B------:R1:W-:Y:S04]  /*22fa0*/  STL [R1+0x11c0], R15 ;  /* 0x0011c00f01007387 */ /* 0x0003e80000100800 */
[----:B------:R-:W-:Y:S04]  /*22fb0*/  STL [R1+0x11d4], R10 ;  /* 0x0011d40a01007387 */ /* 0x000fe80000100800 */
[----:B------:R3:W-:Y:S04]  /*22fc0*/  LDGSTS.E [R3+0x6200], desc[UR6][R14.64], P0 ;  /* 0x062000000e037fae */ /* 0x0007e80008121846 */
[----:B------:R4:W-:Y:S04]  /*22fd0*/  STL [R1+0x11d0], R11 ;  /* 0x0011d00b01007387 */ /* 0x0009e80000100800 */
[----:B------:R3:W-:Y:S04]  /*22fe0*/  LDGSTS.E [R3+0x6600], desc[UR6][R10.64], P0 ;  /* 0x066000000a037fae */ /* 0x0007e80008121846 */
[----:B-1----:R-:W3:Y:S04]  /*22ff0*/  LDL.LU R15, [R1+0x1200] ;  /* 0x00120000010f7983 */ /* 0x002ee80000300800 */
[----:B------:R-:W3:Y:S04]  /*23000*/  LDL.LU R14, [R1+0x1204] ;  /* 0x00120400010e7983 */ /* 0x000ee80000300800 */
[----:B----4-:R-:W4:Y:S04]  /*23010*/  LDL.LU R11, [R1+0x1210] ;  /* 0x00121000010b7983 */ /* 0x010f280000300800 */
[----:B------:R-:W4:Y:S01]  /*23020*/  LDL.LU R10, [R1+0x1214] ;  /* 0x00121400010a7983 */ /* 0x000f220000300800 */
[----:B--2---:R-:W-:-:S02]  /*23030*/  IADD3 R8, P1, R8, R2, RZ ;  /* 0x0000000208087210 */ /* 0x004fc40007f3e0ff */
[----:B------:R-:W-:-:S03]  /*23040*/  IADD3 R6, P2, R6, R2, RZ ;  /* 0x0000000206067210 */ /* 0x000fc60007f5e0ff */
[----:B------:R-:W-:Y:S01]  /*23050*/  STL [R1+0x11e4], R8 ;  /* 0x0011e40801007387 */ /* 0x000fe20000100800 */
[--C-:B------:R-:W-:Y:S02]  /*23060*/  IMAD.X R9, R9, 0x1, R0.reuse, P1 ;  /* 0x0000000109097824 */ /* 0x100fe400008e0600 */
[----:B------:R-:W-:-:S03]  /*23070*/  IMAD.X R7, R7, 0x1, R0, P2 ;  /* 0x0000000107077824 */ /* 0x000fc600010e0600 */
[----:B------:R1:W-:Y:S04]  /*23080*/  STL [R1+0x11e0], R9 ;  /* 0x0011e00901007387 */ /* 0x0003e80000100800 */
[----:B------:R-:W-:Y:S04]  /*23090*/  STL [R1+0x11f4], R6 ;  /* 0x0011f40601007387 */ /* 0x000fe80000100800 */
[----:B------:R-:W2:Y:S04]  /*230a0*/  LDL.LU R149, [R1+0x1224] ;  /* 0x0012240001957983 */ /* 0x000ea80000300800 */
[----:B------:R1:W-:Y:S04]  /*230b0*/  STL [R1+0x11f0], R7 ;  /* 0x0011f00701007387 */ /* 0x0003e80000100800 */
[----:B------:R-:W2:Y:S04]  /*230c0*/  LDL.LU R145, [R1+0x1234] ;  /* 0x0012340001917983 */ /* 0x000ea80000300800 */
[----:B------:R-:W2:Y:S04]  /*230d0*/  LDL.LU R150, [R1+0x1220] ;  /* 0x0012200001967983 */ /* 0x000ea80000300800 */
[----:B------:R-:W2:Y:S04]  /*230e0*/  LDL.LU R148, [R1+0x1230] ;  /* 0x0012300001947983 */ /* 0x000ea80000300800 */
[----:B------:R-:W-:Y:S04]  /*230f0*/  LDGSTS.E [R3+0x6a00], desc[UR6][R8.64], P0 ;  /* 0x06a0000008037fae */ /* 0x000fe80008121846 */
[----:B------:R-:W-:Y:S04]  /*23100*/  LDGSTS.E [R3+0x6e00], desc[UR6][R6.64], P0 ;  /* 0x06e0000006037fae */ /* 0x000fe80008121846 */
[----:B-1----:R-:W2:Y:S04]  /*23110*/  LDL.LU.64 R8, [R1+0xe28] ;  /* 0x000e280001087983 */ /* 0x002ea80000300a00 */
[----:B------:R-:W2:Y:S01]  /*23120*/  LDL.LU.64 R6, [R1+0xe18] ;  /* 0x000e180001067983 */ /* 0x000ea20000300a00 */
[----:B---3--:R-:W-:-:S05]  /*23130*/  IADD3 R14, P1, R14, R2, RZ ;  /* 0x000000020e0e7210 */ /* 0x008fca0007f3e0ff */
[--C-:B------:R-:W-:Y:S01]  /*23140*/  IMAD.X R15, R15, 0x1, R0.reuse, P1 ;  /* 0x000000010f0f7824 */ /* 0x100fe200008e0600 */
[----:B----4-:R-:W-:Y:S01]  /*23150*/  IADD3 R10, P2, R10, R2, RZ ;  /* 0x000000020a0a7210 */ /* 0x010fe20007f5e0ff */
[----:B------:R-:W-:Y:S04]  /*23160*/  STL [R1+0x1204], R14 ;  /* 0x0012040e01007387 */ /* 0x000fe80000100800 */
[----:B------:R1:W-:Y:S04]  /*23170*/  STL [R1+0x1200], R15 ;  /* 0x0012000f01007387 */ /* 0x0003e80000100800 */
[----:B------:R-:W-:Y:S04]  /*23180*/  STL [R1+0x1214], R10 ;  /* 0x0012140a01007387 */ /* 0x000fe80000100800 */
[----:B------:R-:W3:Y:S01]  /*23190*/  LDL.LU.64 R146, [R1+0xe08] ;  /* 0x000e080001927983 */ /* 0x000ee20000300a00 */
[----:B------:R-:W-:-:S03]  /*231a0*/  IMAD.X R11, R11, 0x1, R0, P2 ;  /* 0x000000010b0b7824 */ /* 0x000fc600010e0600 */
[----:B------:R-:W-:Y:S04]  /*231b0*/  LDGSTS.E [R3+0x7200], desc[UR6][R14.64], P0 ;  /* 0x072000000e037fae */ /* 0x000fe80008121846 */
[----:B------:R4:W-:Y:S04]  /*231c0*/  STL [R1+0x1210], R11 ;  /* 0x0012100b01007387 */ /* 0x0009e80000100800 */
[----:B------:R-:W-:Y:S04]  /*231d0*/  LDGSTS.E [R3+0x7600], desc[UR6][R10.64], P0 ;  /* 0x076000000a037fae */ /* 0x000fe80008121846 */
[----:B-1----:R-:W3:Y:S04]  /*231e0*/  LDL.LU.64 R14, [R1+0x1788] ;  /* 0x00178800010e7983 */ /* 0x002ee80000300a00 */
[----:B----4-:R-:W4:Y:S01]  /*231f0*/  LDL.LU.64 R10, [R1+0x1780] ;  /* 0x00178000010a7983 */ /* 0x010f220000300a00 */
[----:B--2---:R-:W-:-:S02]  /*23200*/  IADD3 R149, P1, R149, R2, RZ ;  /* 0x0000000295957210 */ /* 0x004fc40007f3e0ff */
[----:B------:R-:W-:-:S03]  /*23210*/  IADD3 R145, P2, R145, R2, RZ ;  /* 0x0000000291917210 */ /* 0x000fc60007f5e0ff */
[--C-:B------:R-:W-:Y:S02]  /*23220*/  IMAD.X R150, R150, 0x1, R0.reuse, P1 ;  /* 0x0000000196967824 */ /* 0x100fe400008e0600 */
[----:B------:R-:W-:Y:S01]  /*23230*/  IMAD.X R148, R148, 0x1, R0, P2 ;  /* 0x0000000194947824 */ /* 0x000fe200010e0600 */
[----:B------:R-:W-:Y:S01]  /*23240*/  STL [R1+0x1224], R149 ;  /* 0x0012249501007387 */ /* 0x000fe20000100800 */
[----:B------:R-:W-:-:S03]  /*23250*/  IMAD.MOV.U32 R151, RZ, RZ, R150 ;  /* 0x000000ffff977224 */ /* 0x000fc600078e0096 */
[----:B------:R1:W-:Y:S04]  /*23260*/  STL [R1+0x1220], R150 ;  /* 0x0012209601007387 */ /* 0x0003e80000100800 */
[----:B------:R-:W-:Y:S04]  /*23270*/  STL [R1+0x1234], R145 ;  /* 0x0012349101007387 */ /* 0x000fe80000100800 */
[----:B------:R2:W-:Y:S01]  /*23280*/  STL [R1+0x1230], R148 ;  /* 0x0012309401007387 */ /* 0x0005e20000100800 */
[----:B-1----:R-:W-:Y:S02]  /*23290*/  IMAD.MOV.U32 R150, RZ, RZ, R149 ;  /* 0x000000ffff967224 */ /* 0x002fe400078e0095 */
[----:B------:R-:W-:-:S03]  /*232a0*/  IMAD.MOV.U32 R149, RZ, RZ, R148 ;  /* 0x000000ffff957224 */ /* 0x000fc600078e0094 */
[----:B------:R-:W-:Y:S01]  /*232b0*/  LDGSTS.E [R3+0x7a00], desc[UR6][R150.64], P0 ;  /* 0x07a0000096037fae */ /* 0x000fe20008121846 */
[----:B--2---:R-:W-:-:S05]  /*232c0*/  IMAD.MOV.U32 R148, RZ, RZ, R145 ;  /* 0x000000ffff947224 */ /* 0x004fca00078e0091 */
[----:B------:R1:W-:Y:S02]  /*232d0*/  LDGSTS.E [R3+0x7e00], desc[UR6][R148.64], P0 ;  /* 0x07e0000094037fae */ /* 0x0003e40008121846 */
[----:B-1----:R-:W-:-:S05]  /*232e0*/  IADD3 R148, P1, R8, R2, RZ ;  /* 0x0000000208947210 */ /* 0x002fca0007f3e0ff */
[----:B------:R-:W-:Y:S01]  /*232f0*/  IMAD.X R9, R9, 0x1, R0, P1 ;  /* 0x0000000109097824 */ /* 0x000fe200008e0600 */
[----:B------:R-:W-:-:S05]  /*23300*/  IADD3 R150, P1, R6, R2, RZ ;  /* 0x0000000206967210 */ /* 0x000fca0007f3e0ff */
[----:B------:R-:W-:Y:S01]  /*23310*/  IMAD.X R151, R7, 0x1, R0, P1 ;  /* 0x0000000107977824 */ /* 0x000fe200008e0600 */
[----:B---3--:R-:W-:-:S05]  /*23320*/  IADD3 R6, P1, R146, R2, RZ ;  /* 0x0000000292067210 */ /* 0x008fca0007f3e0ff */
        /* <DEDUP_REMOVED lines=67> */
[----:B------:R-:W-:Y:S02]  /*23760*/  IMAD.MOV.U32 R207, RZ, RZ, R147 ;  /* 0x000000ffffcf7224 */ /* 0x000fe400078e0093 */
[----:B------:R-:W-:Y:S01]  /*23770*/  IMAD.X R22, R23, 0x1, R0, P1 ;  /* 0x0000000117167824 */ /* 0x000fe200008e0600 */
[----:B------:R-:W-:Y:S01]  /*23780*/  IADD3 R147, P1, R18, R2, RZ ;  /* 0x0000000212937210 */ /* 0x000fe20007f3e0ff */
[----:B------:R-:W-:-:S02]  /*23790*/  IMAD.MOV.U32 R167, RZ, RZ, R191 ;  /* 0x000000ffffa77224 */ /* 0x000fc400078e00bf */
[----:B------:R-:W-:Y:S02]  /*237a0*/  IMAD.MOV.U32 R191, RZ, RZ, R215 ;  /* 0x000000ffffbf7224 */ /* 0x000fe400078e00d7 */
[----:B------:R-:W-:Y:S02]  /*237b0*/  IMAD.MOV.U32 R215, RZ, RZ, R252 ;  /* 0x000000ffffd77224 */ /* 0x000fe400078e00fc */
[----:B------:R-:W-:Y:S01]  /*237c0*/  IMAD.X R18, R19, 0x1, R0, P1 ;  /* 0x0000000113127824 */ /* 0x000fe200008e0600 */
[----:B------:R-:W-:Y:S01]  /*237d0*/  IADD3 R252, P1, R14, R2, RZ ;  /* 0x000000020efc7210 */ /* 0x000fe20007f3e0ff */
[----:B------:R-:W-:Y:S02]  /*237e0*/  IMAD.MOV.U32 R163, RZ, RZ, R187 ;  /* 0x000000ffffa37224 */ /* 0x000fe400078e00bb */
[----:B------:R-:W-:Y:S02]  /*237f0*/  IMAD.MOV.U32 R187, RZ, RZ, R211 ;  /* 0x000000ffffbb7224 */ /* 0x000fe400078e00d3 */
[----:B------:R-:W-:-:S02]  /*23800*/  IMAD.MOV.U32 R171, RZ, RZ, R195 ;  /* 0x000000ffffab7224 */ /* 0x000fc400078e00c3 */
[----:B------:R-:W-:Y:S02]  /*23810*/  IMAD.MOV.U32 R211, RZ, RZ, R149 ;  /* 0x000000ffffd37224 */ /* 0x000fe400078e0095 */
[----:B------:R-:W-:Y:S02]  /*23820*/  IMAD.MOV.U32 R195, RZ, RZ, R8 ;  /* 0x000000ffffc37224 */ /* 0x000fe400078e0008 */
[----:B------:R-:W-:Y:S01]  /*23830*/  IMAD.X R14, R15, 0x1, R0, P1 ;  /* 0x000000010f0e7824 */ /* 0x000fe200008e0600 */
[----:B----4-:R-:W-:Y:S01]  /*23840*/  IADD3 R8, P1, R10, R2, RZ ;  /* 0x000000020a087210 */ /* 0x010fe20007f3e0ff */
[----:B------:R-:W-:Y:S02]  /*23850*/  IMAD.MOV.U32 R149, RZ, RZ, R9 ;  /* 0x000000ffff957224 */ /* 0x000fe400078e0009 */
[----:B------:R-:W-:Y:S02]  /*23860*/  IMAD.MOV.U32 R155, RZ, RZ, R154 ;  /* 0x000000ffff9b7224 */ /* 0x000fe400078e009a */
[----:B------:R-:W-:Y:S01]  /*23870*/  IMAD.X R10, R11, 0x1, R0, P1 ;  /* 0x000000010b0a7824 */ /* 0x000fe200008e0600 */
[----:B------:R1:W-:Y:S01]  /*23880*/  STL.64 [R1+0xe28], R148 ;  /* 0x000e289401007387 */ /* 0x0003e20000100a00 */
[----:B------:R-:W-:-:S02]  /*23890*/  IMAD.MOV.U32 R154, RZ, RZ, R145 ;  /* 0x000000ffff9a7224 */ /* 0x000fc400078e0091 */
[----:B------:R-:W-:Y:S01]  /*238a0*/  IMAD.MOV.U32 R23, RZ, RZ, R22 ;  /* 0x000000ffff177224 */ /* 0x000fe200078e0016 */
[----:B------:R2:W-:Y:S01]  /*238b0*/  STL.64 [R1+0xe18], R150 ;  /* 0x000e189601007387 */ /* 0x0005e20000100a00 */
[----:B------:R-:W-:Y:S02]  /*238c0*/  IMAD.MOV.U32 R22, RZ, RZ, R146 ;  /* 0x000000ffff167224 */ /* 0x000fe400078e0092 */
[----:B------:R-:W-:Y:S01]  /*238d0*/  IMAD.MOV.U32 R19, RZ, RZ, R18 ;  /* 0x000000ffff137224 */ /* 0x000fe200078e0012 */
[----:B------:R3:W-:Y:S01]  /*238e0*/  STL.64 [R1+0xe08], R6 ;  /* 0x000e080601007387 */ /* 0x0007e20000100a00 */
[----:B------:R-:W-:Y:S02]  /*238f0*/  IMAD.MOV.U32 R18, RZ, RZ, R147 ;  /* 0x000000ffff127224 */ /* 0x000fe400078e0093 */
[----:B------:R-:W-:Y:S01]  /*23900*/  IMAD.MOV.U32 R15, RZ, RZ, R14 ;  /* 0x000000ffff0f7224 */ /* 0x000fe200078e000e */
[----:B------:R4:W5:Y:S01]  /*23910*/  LDL.LU R145, [R1+0x1778] ;  /* 0x0017780001917983 */ /* 0x0009620000300800 */
[----:B------:R-:W-:-:S02]  /*23920*/  IMAD.MOV.U32 R14, RZ, RZ, R252 ;  /* 0x000000ffff0e7224 */ /* 0x000fc400078e00fc */
[----:B------:R-:W-:Y:S01]  /*23930*/  IMAD.MOV.U32 R11, RZ, RZ, R10 ;  /* 0x000000ffff0b7224 */ /* 0x000fe200078e000a */
[----:B------:R4:W5:Y:S01]  /*23940*/  LDL.LU R146, [R1+0x1774] ;  /* 0x0017740001927983 */ /* 0x0009620000300800 */
[----:B------:R-:W-:-:S03]  /*23950*/  IMAD.MOV.U32 R10, RZ, RZ, R8 ;  /* 0x000000ffff0a7224 */ /* 0x000fc600078e0008 */
[----:B------:R4:W5:Y:S04]  /*23960*/  LDL.LU R147, [R1+0x1770] ;  /* 0x0017700001937983 */ /* 0x0009680000300800 */
[----:B------:R-:W4:Y:S04]  /*23970*/  LDL.LU R252, [R1+0x176c] ;  /* 0x00176c0001fc7983 */ /* 0x000f280000300800 */
[----:B------:R1:W5:Y:S04]  /*23980*/  LDL.LU R8, [R1+0x1768] ;  /* 0x0017680001087983 */ /* 0x0003680000300800 */
[----:B------:R1:W-:Y:S04]  /*23990*/  LDGSTS.E [R3+0x8200], desc[UR6][R148.64], P0 ;  /* 0x0820000094037fae */ /* 0x0003e80008121846 */
[----:B------:R2:W-:Y:S04]  /*239a0*/  LDGSTS.E [R3+0x8600], desc[UR6][R150.64], P0 ;  /* 0x0860000096037fae */ /* 0x0005e80008121846 */
[----:B------:R3:W-:Y:S04]  /*239b0*/  LDGSTS.E [R3+0x8a00], desc[UR6][R6.64], P0 ;  /* 0x08a0000006037fae */ /* 0x0007e80008121846 */
[----:B-1----:R1:W5:Y:S04]  /*239c0*/  LDL.LU.64 R148, [R1+0x1760] ;  /* 0x0017600001947983 */ /* 0x0023680000300a00 */
[----:B--2---:R1:W5:Y:S04]  /*239d0*/  LDL.LU.64 R150, [R1+0x1758] ;  /* 0x0017580001967983 */ /* 0x0043680000300a00 */
[----:B---3--:R1:W5:Y:S04]  /*239e0*/  LDL.LU.64 R6, [R1+0x1750] ;  /* 0x0017500001067983 */ /* 0x0083680000300a00 */
[----:B------:R-:W2:Y:S01]  /*239f0*/  LDL R9, [R1+0x12b8] ;  /* 0x0012b80001097983 */ /* 0x000ea20000100800 */
        /* <DEDUP_REMOVED lines=14> */
[----:B------:R-:W-:Y:S01]  /*23ae0*/  LOP3.LUT R219, R219, R218, RZ, 0x3c, !PT ;  /* 0x000000dadbdb7212 */ /* 0x000fe200078e3cff */
[----:B------:R1:W-:Y:S01]  /*23af0*/  LDGSTS.E [R3+0x8e00], desc[UR6][R250.64], P0 ;  /* 0x08e00000fa037fae */ /* 0x0003e20008121846 */
[----:B------:R-:W-:Y:S02]  /*23b00*/  LOP3.LUT R247, R247, R246, RZ, 0x3c, !PT ;  /* 0x000000f6f7f77212 */ /* 0x000fe400078e3cff */
[----:B------:R-:W-:Y:S02]  /*23b10*/  LOP3.LUT R230, R231, R230, RZ, 0x3c, !PT ;  /* 0x000000e6e7e67212 */ /* 0x000fe400078e3cff */
[----:B------:R-:W-:Y:S01]  /*23b20*/  LOP3.LUT R215, R215, R214, RZ, 0x3c, !PT ;  /* 0x000000d6d7d77212 */ /* 0x000fe200078e3cff */
[----:B------:R1:W-:Y:S01]  /*23b30*/  LDGSTS.E [R3+0x9200], desc[UR6][R246.64], P0 ;  /* 0x09200000f6037fae */ /* 0x0003e20008121846 */
        /* <DEDUP_REMOVED lines=61> */
[----:B------:R-:W-:Y:S01]  /*23f10*/  LOP3.LUT R179, R179, R178, RZ, 0x3c, !PT ;  /* 0x000000b2b3b37212 */ /* 0x000fe200078e3cff */
[----:B------:R1:W-:Y:S01]  /*23f20*/  LDGSTS.E [R3+0xd200], desc[UR6][R182.64], P0 ;  /* 0x0d200000b6037fae */ /* 0x0003e20008121846 */
[----:B------:R-:W-:Y:S02]  /*23f30*/  LOP3.LUT R162, R163, R162, RZ, 0x3c, !PT ;  /* 0x000000a2a3a27212 */ /* 0x000fe400078e3cff */
[----:B------:R-:W-:Y:S01]  /*23f40*/  LOP3.LUT R175, R175, R174, RZ, 0x3c, !PT ;  /* 0x000000aeafaf7212 */ /* 0x000fe200078e3cff */
[----:B------:R1:W-:Y:S01]  /*23f50*/  LDGSTS.E [R3+0xd600], desc[UR6][R178.64], P0 ;  /* 0x0d600000b2037fae */ /* 0x0003e20008121846 */
[----:B------:R-:W-:-:S02]  /*23f60*/  LOP3.LUT R158, R159, R158, RZ, 0x3c, !PT ;  /* 0x0000009e9f9e7212 */ /* 0x000fc400078e3cff */
[----:B------:R-:W-:Y:S01]  /*23f70*/  LOP3.LUT R171, R171, R170, RZ, 0x3c, !PT ;  /* 0x000000aaabab7212 */ /* 0x000fe200078e3cff */
[----:B------:R1:W-:Y:S01]  /*23f80*/  LDGSTS.E [R3+0xda00], desc[UR6][R174.64], P0 ;  /* 0x0da00000ae037fae */ /* 0x0003e20008121846 */
[----:B------:R-:W-:Y:S02]  /*23f90*/  LOP3.LUT R167, R167, R166, RZ, 0x3c, !PT ;  /* 0x000000a6a7a77212 */ /* 0x000fe400078e3cff */
[----:B------:R-:W-:Y:S01]  /*23fa0*/  LOP3.LUT R163, R163, R162, RZ, 0x3c, !PT ;  /* 0x000000a2a3a37212 */ /* 0x000fe200078e3cff */
[----:B------:R1:W-:Y:S01]  /*23fb0*/  LDGSTS.E [R3+0xde00], desc[UR6][R170.64], P0 ;  /* 0x0de00000aa037fae */ /* 0x0003e20008121846 */
[----:B------:R-:W-:-:S03]  /*23fc0*/  LOP3.LUT R159, R159, R158, RZ, 0x3c, !PT ;  /* 0x0000009e9f9f7212 */ /* 0x000fc600078e3cff */
[----:B------:R1:W-:Y:S04]  /*23fd0*/  LDGSTS.E [R3+0xe200], desc[UR6][R166.64], P0 ;  /* 0x0e200000a6037fae */ /* 0x0003e80008121846 */
[----:B------:R1:W-:Y:S04]  /*23fe0*/  LDGSTS.E [R3+0xe600], desc[UR6][R162.64], P0 ;  /* 0x0e600000a2037fae */ /* 0x0003e80008121846 */
[----:B------:R1:W-:Y:S04]  /*23ff0*/  LDGSTS.E [R3+0xea00], desc[UR6][R158.64], P0 ;  /* 0x0ea000009e037fae */ /* 0x0003e80008121846 */
[----:B------:R1:W-:Y:S04]  /*24000*/  LDGSTS.E [R3+0xee00], desc[UR6][R154.64], P0 ;  /* 0x0ee000009a037fae */ /* 0x0003e80008121846 */
[----:B------:R1:W-:Y:S04]  /*24010*/  LDGSTS.E [R3+0xf200], desc[UR6][R22.64], P0 ;  /* 0x0f20000016037fae */ /* 0x0003e80008121846 */
[----:B------:R1:W-:Y:S04]  /*24020*/  LDGSTS.E [R3+0xf600], desc[UR6][R18.64], P0 ;  /* 0x0f60000012037fae */ /* 0x0003e80008121846 */
[----:B------:R1:W-:Y:S04]  /*24030*/  LDGSTS.E [R3+0xfa00], desc[UR6][R14.64], P0 ;  /* 0x0fa000000e037fae */ /* 0x0003e80008121846 */
[----:B------:R1:W-:Y:S04]  /*24040*/  LDGSTS.E [R3+0xfe00], desc[UR6][R10.64], P0 ;  /* 0x0fe000000a037fae */ /* 0x0003e80008121846 */
[----:B------:R-:W0:Y:S01]  /*24050*/  LDGDEPBAR ;  /* 0x00000000000079af */ /* 0x000e220000000000 */
[----:B----4-:R-:W-:-:S05]  /*24060*/  VIADD R252, R252, 0x1 ;  /* 0x00000001fcfc7836 */ /* 0x010fca0000000000 */
[----:B--2---:R-:W-:-:S13]  /*24070*/  ISETP.NE.U32.AND P0, PT, R252, R9, PT ;  /* 0x00000009fc00720c */ /* 0x004fda0003f05070 */
[----:B-1----:R-:W-:Y:S05]  /*24080*/  @P0 BRA `(.L_x_1) ;  /* 0xffffff2800500947 */ /* 0x002fea000383ffff */
.L_x_0:
[----:B------:R1:W-:Y:S01]  /*24090*/  STL [R1+0x1890], R105 ;  /* 0x0018906901007387 */ /* 0x0003e20000100800 */
[----:B------:R-:W-:-:S04]  /*240a0*/  DEPBAR.LE SB0, 0x0 ;  /* 0x000080000000791a */ /* 0x000fc80000000000 */
[----:B------:R2:W-:Y:S01]  /*240b0*/  STL [R1+0x188c], R104 ;  /* 0x00188c6801007387 */ /* 0x0005e20000100800 */
[----:B------:R-:W-:Y:S01]  /*240c0*/  ULDC.64 UR14, c[0x0][0x228] ;  /* 0x00008a00000e7ab9 */ /* 0x000fe20000000a00 */
[----:B------:R-:W-:Y:S01]  /*240d0*/  ULDC.64 UR10, c[0x0][0x228] ;  /* 0x00008a00000a7ab9 */ /* 0x000fe20000000a00 */
[----:B------:R-:W-:Y:S01]  /*240e0*/  ULDC UR5, c[0x0][0x248] ;  /* 0x0000920000057ab9 */ /* 0x000fe20000000800 */
[----:B------:R3:W-:Y:S01]  /*240f0*/  STL [R1+0x1888], R103 ;  /* 0x0018886701007387 */ /* 0x0007e20000100800 */
[----:B------:R-:W-:Y:S01]  /*24100*/  ULDC.64 UR8, c[0x0][0x228] ;  /* 0x00008a0000087ab9 */ /* 0x000fe20000000a00 */
[----:B------:R-:W4:Y:S01]  /*24110*/  LDC R4, c[0x0][0x244] ;  /* 0x00009100ff047b82 */ /* 0x000f220000000800 */
[----:B------:R-:W-:Y:S01]  /*24120*/  ULDC.64 UR12, c[0x0][0x228] ;  /* 0x00008a00000c7ab9 */ /* 0x000fe20000000a00 */
[----:B------:R3:W-:Y:S01]  /*24130*/  STL [R1+0x1884], R102 ;  /* 0x0018846601007387 */ /* 0x0007e20000100800 */
[----:B------:R-:W1:Y:S01]  /*24140*/  S2R R3, SR_TID.X ;  /* 0x0000000000037919 */ /* 0x000e620000002100 */
[----:B------:R-:W2:Y:S01]  /*24150*/  S2R R252, SR_TID.X ;  /* 0x0000000000fc7919 */ /* 0x000ea20000002100 */
[----:B------:R-:W-:Y:S01]  /*24160*/  LOP3.LUT R20, R20, 0xffefffff, RZ, 0xc0, !PT ;  /* 0xffefffff14147812 */ /* 0x000fe200078ec0ff */
[----:B------:R-:W-:Y:S01]  /*24170*/  ULDC UR26, c[0x0][0x248] ;  /* 0x00009200001a7ab9 */ /* 0x000fe20000000800 */
[----:B------:R-:W-:Y:S01]  /*24180*/  ULDC.64 UR30, c[0x0][0x228] ;  /* 0x00008a00001e7ab9 */ /* 0x000fe20000000a00 */
[----:B------:R3:W-:Y:S01]  /*24190*/  STL [R1+0x1880], R101 ;  /* 0x0018806501007387 */ /* 0x0007e20000100800 */
[----:B------:R-:W-:Y:S01]  /*241a0*/  ULDC UR27, c[0x0][0x248] ;  /* 0x00009200001b7ab9 */ /* 0x000fe20000000800 */
[----:B------:R-:W-:Y:S01]  /*241b0*/  ULDC.64 UR36, c[0x0][0x228] ;  /* 0x00008a0000247ab9 */ /* 0x000fe20000000a00 */
[----:B------:R-:W-:Y:S01]  /*241c0*/  ULDC UR28, c[0x0][0x248] ;  /* 0x00009200001c7ab9 */ /* 0x000fe20000000800 */
[----:B------:R3:W-:Y:S01]  /*241d0*/  STL [R1+0x187c], R100 ;  /* 0x00187c6401007387 */ /* 0x0007e20000100800 */
[----:B------:R-:W-:Y:S01]  /*241e0*/  ULDC.64 UR34, c[0x0][0x228] ;  /* 0x00008a0000227ab9 */ /* 0x000fe20000000a00 */
[----:B------:R-:W-:Y:S01]  /*241f0*/  ULDC.64 UR40, c[0x0][0x228] ;  /* 0x00008a0000287ab9 */ /* 0x000fe20000000a00 */
[----:B------:R-:W-:Y:S01]  /*24200*/  ULDC.64 UR38, c[0x0][0x228] ;  /* 0x00008a0000267ab9 */ /* 0x000fe20000000a00 */
[----:B------:R3:W-:Y:S01]  /*24210*/  STL [R1+0x1878], R99 ;  /* 0x0018786301007387 */ /* 0x0007e20000100800 */
[----:B------:R-:W-:Y:S01]  /*24220*/  ULDC UR33, c[0x0][0x248] ;  /* 0x0000920000217ab9 */ /* 0x000fe20000000800 */
[----:B------:R-:W-:Y:S01]  /*24230*/  ULDC UR32, c[0x0][0x248] ;  /* 0x0000920000207ab9 */ /* 0x000fe20000000800 */
[----:B------:R-:W-:Y:S01]  /*24240*/  ULDC UR57, c[0x0][0x228] ;  /* 0x00008a0000397ab9 */ /* 0x000fe20000000800 */
        /* <DEDUP_REMOVED lines=13> */
[----:B-1----:R-:W-:Y:S01]  /*24320*/  IMAD.SHL.U32 R2, R3, 0x10, RZ ;  /* 0x0000001003027824 */ /* 0x002fe200078e00ff */
[----:B------:R-:W-:Y:S01]  /*24330*/  ULDC UR44, c[0x0][0x228] ;  /* 0x00008a00002c7ab9 */ /* 0x000fe20000000800 */
[----:B------:R-:W-:Y:S01]  /*24340*/  ULDC UR46, c[0x0][0x228] ;  /* 0x00008a00002e7ab9 */ /* 0x000fe20000000800 */
[----:B------:R1:W-:Y:S01]  /*24350*/  STL [R1+0x1864], R94 ;  /* 0x0018645e01007387 */ /* 0x0003e20000100800 */
[----:B--2---:R-:W-:Y:S01]  /*24360*/  IMAD.SHL.U32 R3, R252, 0x40, RZ ;  /* 0x00000040fc037824 */ /* 0x004fe200078e00ff */
[----:B------:R-:W-:Y:S01]  /*24370*/  LOP3.LUT R2, R2, 0xf0, RZ, 0xc0, !PT ;  /* 0x000000f002027812 */ /* 0x000fe200078ec0ff */
[----:B------:R-:W-:Y:S01]  /*24380*/  ULDC UR48, c[0x0][0x228] ;  /* 0x00008a0000307ab9 */ /* 0x000fe20000000800 */
[----:B------:R2:W-:Y:S01]  /*24390*/  STL [R1+0x1860], R93 ;  /* 0x0018605d01007387 */ /* 0x0005e20000100800 */
[----:B------:R-:W-:Y:S01]  /*243a0*/  LOP3.LUT R252, R252, 0x60, RZ, 0xc0, !PT ;  /* 0x00000060fcfc7812 */ /* 0x000fe200078ec0ff */
[----:B------:R-:W-:Y:S01]  /*243b0*/  ULDC UR50, c[0x0][0x228] ;  /* 0x00008a0000327ab9 */ /* 0x000fe20000000800 */
[----:B------:R-:W-:Y:S01]  /*243c0*/  LOP3.LUT R3, R3, 0x400, RZ, 0xc0, !PT ;  /* 0x0000040003037812 */ /* 0x000fe200078ec0ff */
[----:B------:R2:W-:Y:S01]  /*243d0*/  STL [R1+0x185c], R92 ;  /* 0x00185c5c01007387 */ /* 0x0005e20000100800 */
[----:B------:R-:W-:Y:S01]  /*243e0*/  ULDC UR52, c[0x0][0x228] ;  /* 0x00008a0000347ab9 */ /* 0x000fe20000000800 */
[----:B------:R-:W-:Y:S01]  /*243f0*/  ULDC UR54, c[0x0][0x228] ;  /* 0x00008a0000367ab9 */ /* 0x000fe20000000800 */
[----:B------:R-:W-:Y:S01]  /*24400*/  IADD3 R0, R3, UR4, R2 ;  /* 0x0000000403007c10 */ /* 0x000fe2000fffe002 */
[----:B------:R-:W-:Y:S01]  /*24410*/  STL [R1+0x1858], R91 ;  /* 0x0018585b01007387 */ /* 0x000fe20000100800 */
[C---:B-----5:R-:W-:Y:S01]  /*24420*/  VIADD R2, R6.reuse, 0x103 ;  /* 0x0000010306027836 */ /* 0x060fe20000000000 */
[----:B------:R-:W-:Y:S01]  /*24430*/  ULDC UR22, c[0x0][0x228] ;  /* 0x00008a0000167ab9 */ /* 0x000fe20000000800 */
[----:B------:R-:W-:Y:S01]  /*24440*/  VIADD R3, R6, 0x104 ;  /* 0x0000010406037836 */ /* 0x000fe20000000000 */
[----:B------:R-:W-:Y:S01]  /*24450*/  STL [R1+0x1854], R90 ;  /* 0x0018545a01007387 */ /* 0x000fe20000100800 */
[----:B------:R-:W-:Y:S01]  /*24460*/  IMAD R0, R252, 0x8, R0 ;  /* 0x00000008fc007824 */ /* 0x000fe200078e0200 */
[----:B------:R-:W-:Y:S01]  /*24470*/  ISETP.GE.AND P2, PT, R2, UR15, PT ;  /* 0x0000000f02007c0c */ /* 0x000fe2000bf46270 */
[C---:B------:R-:W-:Y:S01]  /*24480*/  VIADD R2, R6.reuse, 0x101 ;  /* 0x0000010106027836 */ /* 0x040fe20000000000 */
[----:B------:R-:W-:Y:S01]  /*24490*/  STL [R1+0x1850], R89 ;  /* 0x0018505901007387 */ /* 0x000fe20000100800 */
[----:B------:R-:W-:Y:S01]  /*244a0*/  ISETP.GE.AND P3, PT, R3, UR9, PT ;  /* 0x0000000903007c0c */ /* 0x000fe2000bf66270 */
[----:B------:R-:W-:Y:S01]  /*244b0*/  ULDC UR9, c[0x0][0x248] ;  /* 0x0000920000097ab9 */ /* 0x000fe20000000800 */
[----:B------:R-:W-:Y:S01]  /*244c0*/  VIADD R3, R6, 0x102 ;  /* 0x0000010206037836 */ /* 0x000fe20000000000 */
[----:B------:R-:W-:Y:S01]  /*244d0*/  STL [R1+0x184c], R88 ;  /* 0x00184c5801007387 */ /* 0x000fe20000100800 */
[----:B------:R-:W-:Y:S01]  /*244e0*/  ISETP.GE.AND P0, PT, R2, UR11, PT ;  /* 0x0000000b02007c0c */ /* 0x000fe2000bf06270 */
[----:B------:R-:W-:Y:S01]  /*244f0*/  ULDC UR42, c[0x0][0x228] ;  /* 0x00008a00002a7ab9 */ /* 0x000fe20000000800 */
[----:B------:R-:W-:Y:S01]  /*24500*/  ULDC UR20, c[0x0][0x228] ;  /* 0x00008a0000147ab9 */ /* 0x000fe20000000800 */
[----:B------:R-:W-:Y:S01]  /*24510*/  STL [R1+0x1848], R87 ;  /* 0x0018485701007387 */ /* 0x000fe20000100800 */
[----:B------:R-:W-:Y:S01]  /*24520*/  ULDC UR25, c[0x0][0x228] ;  /* 0x00008a0000197ab9 */ /* 0x000fe20000000800 */
        /* <DEDUP_REMOVED lines=13> */
[----:B------:R-:W1:Y:S01]  /*24600*/  S2R R252, SR_TID.X ;  /* 0x0000000000fc7919 */ /* 0x000e620000002100 */
[----:B------:R-:W-:Y:S01]  /*24610*/  BAR.SYNC.DEFER_BLOCKING 0x0 ;  /* 0x0000000000007b1d */ /* 0x000fe20000010000 */
[----:B------:R-:W-:-:S02]  /*24620*/  ISETP.LT.AND P4, PT, R8, UR14, !P3 ;  /* 0x0000000e08007c0c */ /* 0x000fc4000df81270 */
[----:B------:R-:W-:Y:S01]  /*24630*/  ISETP.GE.AND P1, PT, R3, UR13, PT ;  /* 0x0000000d03007c0c */ /* 0x000fe2000bf26270 */
[C---:B------:R-:W-:Y:S02]  /*24640*/  VIADD R105, R6.reuse, 0x100 ;  /* 0x0000010006697836 */ /* 0x040fe40000000000 */
[C---:B------:R-:W-:Y:S01]  /*24650*/  VIADD R104, R6.reuse, 0xff ;  /* 0x000000ff06687836 */ /* 0x040fe20000000000 */
[----:B------:R-:W-:Y:S01]  /*24660*/  LOP3.LUT R19, R19, 0x7fffffff, RZ, 0xc0, !PT ;  /* 0x7fffffff13137812 */ /* 0x000fe200078ec0ff */
[----:B------:R-:W-:Y:S01]  /*24670*/  STL [R1+0x1838], R83 ;  /* 0x0018385301007387 */ /* 0x000fe20000100800 */
[----:B---3--:R-:W-:Y:S01]  /*24680*/  VIADD R103, R6, 0xfe ;  /* 0x000000fe06677836 */ /* 0x008fe20000000000 */
[----:B------:R-:W-:Y:S01]  /*24690*/  LOP3.LUT R18, R18, 0x7fffffff, RZ, 0xc0, !PT ;  /* 0x7fffffff12127812 */ /* 0x000fe200078ec0ff */
[C---:B------:R-:W-:Y:S01]  /*246a0*/  VIADD R102, R6.reuse, 0xfd ;  /* 0x000000fd06667836 */ /* 0x040fe20000000000 */
[----:B------:R-:W-:Y:S01]  /*246b0*/  STL [R1+0x1834], R82 ;  /* 0x0018345201007387 */ /* 0x000fe20000100800 */
[C---:B------:R-:W-:Y:S01]  /*246c0*/  VIADD R101, R6.reuse, 0xfc ;  /* 0x000000fc06657836 */ /* 0x040fe20000000000 */
[----:B------:R-:W-:Y:S01]  /*246d0*/  ULDC UR15, c[0x0][0x228] ;  /* 0x00008a00000f7ab9 */ /* 0x000fe20000000800 */
[C---:B------:R-:W-:Y:S01]  /*246e0*/  VIADD R100, R6.reuse, 0xfb ;  /* 0x000000fb06647836 */ /* 0x040fe20000000000 */
[----:B------:R-:W-:Y:S01]  /*246f0*/  STL [R1+0x1830], R81 ;  /* 0x0018305101007387 */ /* 0x000fe20000100800 */
[----:B------:R-:W-:Y:S01]  /*24700*/  VIADD R99, R6, 0xfa ;  /* 0x000000fa06637836 */ /* 0x000fe20000000000 */
[----:B------:R-:W-:Y:S01]  /*24710*/  ULDC UR11, c[0x0][0x228] ;  /* 0x00008a00000b7ab9 */ /* 0x000fe20000000800 */
[----:B-1----:R-:W-:Y:S01]  /*24720*/  LOP3.LUT R252, R252, 0x7f, RZ, 0xc0, !PT ;  /* 0x0000007ffcfc7812 */ /* 0x002fe200078ec0ff */
[----:B------:R-:W-:Y:S01]  /*24730*/  STL [R1+0x182c], R80 ;  /* 0x00182c5001007387 */ /* 0x000fe20000100800 */
[----:B------:R-:W-:Y:S01]  /*24740*/  ISETP.LT.AND P3, PT, R7, UR12, !P3 ;  /* 0x0000000c07007c0c */ /* 0x000fe2000df61270 */
[----:B----4-:R-:W-:Y:S01]  /*24750*/  VIADD R98, R6, 0xf9 ;  /* 0x000000f906627836 */ /* 0x010fe20000000000 */
[----:B------:R-:W-:Y:S01]  /*24760*/  LEA R21, R252, UR4, 0x4 ;  /* 0x00000004fc157c11 */ /* 0x000fe2000f8e20ff */
[----:B------:R-:W-:Y:S01]  /*24770*/  STL [R1+0x1828], R79 ;  /* 0x0018284f01007387 */ /* 0x000fe20000100800 */
[----:B------:R-:W-:Y:S01]  /*24780*/  ULDC UR4, c[0x0][0x248] ;  /* 0x0000920000047ab9 */ /* 0x000fe20000000800 */
[----:B------:R-:W-:Y:S01]  /*24790*/  @P4 LOP3.LUT R20, R20, 0x100000, RZ, 0xfc, !PT ;  /* 0x0010000014144812 */ /* 0x000fe200078efcff */
[C---:B------:R-:W-:Y:S01]  /*247a0*/  VIADD R97, R6.reuse, 0xf8 ;  /* 0x000000f806617836 */ /* 0x040fe20000000000 */
[----:B------:R-:W-:Y:S01]  /*247b0*/  STL [R1+0x1824], R78 ;  /* 0x0018244e01007387 */ /* 0x000fe20000100800 */
[C---:B------:R-:W-:Y:S01]  /*247c0*/  VIADD R96, R6.reuse, 0xf7 ;  /* 0x000000f706607836 */ /* 0x040fe20000000000 */
[----:B------:R-:W-:Y:S01]  /*247d0*/  ULDC UR13, c[0x0][0x228] ;  /* 0x00008a00000d7ab9 */ /* 0x000fe20000000800 */
[C---:B------:R-:W-:Y:S01]  /*247e0*/  VIADD R95, R6.reuse, 0xf6 ;  /* 0x000000f6065f7836 */ /* 0x040fe20000000000 */
[----:B------:R-:W-:Y:S01]  /*247f0*/  STL [R1+0x1820], R77 ;  /* 0x0018204d01007387 */ /* 0x000fe20000100800 */
[C---:B------:R-:W-:Y:S01]  /*24800*/  VIADD R94, R6.reuse, 0xf5 ;  /* 0x000000f5065e7836 */ /* 0x040fe20000000000 */
[----:B------:R-:W-:Y:S01]  /*24810*/  ULDC UR14, c[0x0][0x228] ;  /* 0x00008a00000e7ab9 */ /* 0x000fe20000000800 */
[C---:B--2---:R-:W-:Y:S01]  /*24820*/  VIADD R93, R6.reuse, 0xf4 ;  /* 0x000000f4065d7836 */ /* 0x044fe20000000000 */
[----:B------:R-:W-:Y:S01]  /*24830*/  STL [R1+0x181c], R76 ;  /* 0x00181c4c01007387 */ /* 0x000fe20000100800 */
[----:B------:R-:W-:Y:S01]  /*24840*/  VIADD R92, R6, 0xf3 ;  /* 0x000000f3065c7836 */ /* 0x000fe20000000000 */
[----:B------:R-:W-:-:S02]  /*24850*/  ULDC UR12, c[0x0][0x228] ;  /* 0x00008a00000c7ab9 */ /* 0x000fc40000000800 */
[----:B------:R-:W-:Y:S04]  /*24860*/  STL [R1+0x1818], R75 ;  /* 0x0018184b01007387 */ /* 0x000fe80000100800 */
        /* <DEDUP_REMOVED lines=51> */
[----:B------:R-:W2:Y:S04]  /*24ba0*/  LDL.LU R156, [R1+0xc00] ;  /* 0x000c0000019c7983 */ /* 0x000ea80000300800 */
[----:B------:R-:W2:Y:S04]  /*24bb0*/  LDL.LU R157, [R1+0xc08] ;  /* 0x000c0800019d7983 */ /* 0x000ea80000300800 */
[----:B------:R-:W2:Y:S04]  /*24bc0*/  LDL.LU R158, [R1+0x800] ;  /* 0x00080000019e7983 */ /* 0x000ea80000300800 */
[----:B------:R-:W2:Y:S04]  /*24bd0*/  LDL.LU R159, [R1+0x808] ;  /* 0x00080800019f7983 */ /* 0x000ea80000300800 */
[----:B------:R-:W3:Y:S04]  /*24be0*/  LDL.LU R152, [R1+0x400] ;  /* 0x0004000001987983 */ /* 0x000ee80000300800 */
[----:B------:R-:W3:Y:S04]  /*24bf0*/  LDL.LU R153, [R1+0x408] ;  /* 0x0004080001997983 */ /* 0x000ee80000300800 */
[----:B------:R-:W3:Y:S04]  /*24c00*/  LDL.LU R154, [R1] ;  /* 0x00000000019a7983 */ /* 0x000ee80000300800 */
[----:B------:R-:W3:Y:S04]  /*24c10*/  LDL.LU R155, [R1+0x8] ;  /* 0x00000800019b7983 */ /* 0x000ee80000300800 */
[----:B--2---:R-:W-:Y:S01]  /*24c20*/  STSM.16.M88.4 [R0], R156 ;  /* 0x0000009c00007844 */ /* 0x004fe20000000200 */
[----:B------:R-:W-:Y:S06]  /*24c30*/  BAR.SYNC.DEFER_BLOCKING 0x0 ;  /* 0x0000000000007b1d */ /* 0x000fec0000010000 */
[----:B------:R-:W1:Y:S02]  /*24c40*/  LDS.128 R24, [R21] ;  /* 0x0000000015187984 */ /* 0x000e640000000c00 */
[----:B------:R-:W-:Y:S06]  /*24c50*/  BAR.SYNC.DEFER_BLOCKING 0x0 ;  /* 0x0000000000007b1d */ /* 0x000fec0000010000 */
[----:B---3--:R2:W-:Y:S04]  /*24c60*/  STSM.16.M88.4 [R0], R152 ;  /* 0x0000009800007844 */ /* 0x0085e80000000200 */
[----:B-1----:R-:W-:Y:S04]  /*24c70*/  STL.64 [R1+0xe00], R24 ;  /* 0x000e001801007387 */ /* 0x002fe80000100a00 */
[----:B------:R-:W-:Y:S04]  /*24c80*/  STL.64 [R1+0xe08], R26 ;  /* 0x000e081a01007387 */ /* 0x000fe80000100a00 */
[----:B------:R-:W3:Y:S04]  /*24c90*/  LDL.LU R156, [R1+0xc04] ;  /* 0x000c0400019c7983 */ /* 0x000ee80000300800 */
[----:B------:R-:W3:Y:S04]  /*24ca0*/  LDL.LU R157, [R1+0xc0c] ;  /* 0x000c0c00019d7983 */ /* 0x000ee80000300800 */
[----:B------:R-:W3:Y:S04]  /*24cb0*/  LDL.LU R158, [R1+0x804] ;  /* 0x00080400019e7983 */ /* 0x000ee80000300800 */
[----:B------:R-:W3:Y:S01]  /*24cc0*/  LDL.LU R159, [R1+0x80c] ;  /* 0x00080c00019f7983 */ /* 0x000ee20000300800 */
[----:B------:R-:W-:Y:S06]  /*24cd0*/  BAR.SYNC.DEFER_BLOCKING 0x0 ;  /* 0x0000000000007b1d */ /* 0x000fec0000010000 */
[----:B--2---:R-:W2:Y:S04]  /*24ce0*/  LDL.LU R152, [R1+0x404] ;  /* 0x0004040001987983 */ /* 0x004ea80000300800 */
[----:B------:R-:W2:Y:S04]  /*24cf0*/  LDL.LU R153, [R1+0x40c] ;  /* 0x00040c0001997983 */ /* 0x000ea80000300800 */
[----:B------:R-:W2:Y:S04]  /*24d00*/  LDL.LU R154, [R1+0x4] ;  /* 0x00000400019a7983 */ /* 0x000ea80000300800 */
[----:B------:R-:W2:Y:S04]  /*24d10*/  LDL.LU R155, [R1+0xc] ;  /* 0x00000c00019b7983 */ /* 0x000ea80000300800 */
[----:B------:R-:W1:Y:S01]  /*24d20*/  LDS.128 R24, [R21] ;  /* 0x0000000015187984 */ /* 0x000e620000000c00 */
[----:B------:R-:W-:Y:S06]  /*24d30*/  BAR.SYNC.DEFER_BLOCKING 0x0 ;  /* 0x0000000000007b1d */ /* 0x000fec0000010000 */
[----:B-1----:R-:W-:Y:S04]  /*24d40*/  STL.64 [R1+0x800], R24 ;  /* 0x0008001801007387 */ /* 0x002fe80000100a00 */
[----:B------:R-:W-:Y:S04]  /*24d50*/  STL.64 [R1+0x808], R26 ;  /* 0x0008081a01007387 */ /* 0x000fe80000100a00 */
[----:B---3--:R-:W-:Y:S01]  /*24d60*/  STSM.16.M88.4 [R0], R156 ;  /* 0x0000009c00007844 */ /* 0x008fe20000000200 */
[----:B------:R-:W-:Y:S06]  /*24d70*/  BAR.SYNC.DEFER_BLOCKING 0x0 ;  /* 0x0000000000007b1d */ /* 0x000fec0000010000 */
[----:B------:R-:W1:Y:S02]  /*24d80*/  LDS.128 R24, [R21] ;  /* 0x0000000015187984 */ /* 0x000e640000000c00 */
[----:B------:R-:W-:Y:S06]  /*24d90*/  BAR.SYNC.DEFER_BLOCKING 0x0 ;  /* 0x0000000000007b1d */ /* 0x000fec0000010000 */
[----:B--2---:R2:W-:Y:S04]  /*24da0*/  STSM.16.M88.4 [R0], R152 ;  /* 0x0000009800007844 */ /* 0x0045e80000000200 */
        /* <DEDUP_REMOVED lines=13> */
[----:B-1----:R-:W-:Y:S04]  /*24e80*/  STL.64 [R1], R24 ;  /* 0x0000001801007387 */ /* 0x002fe80000100a00 */
        /* <DEDUP_REMOVED lines=71> */
[----:B------:R-:W3:Y:S04]  /*25300*/  LDL.LU R159, [R1+0x838] ;  /* 0x00083800019f7983 */ /* 0x000ee80000300800 */
[----:B--2---:R-:W2:Y:S04]  /*25310*/  LDL.LU R152, [R1+0x430] ;  /* 0x0004300001987983 */ /* 0x004ea80000300800 */
[----:B------:R-:W2:Y:S04]  /*25320*/  LDL.LU R153, [R1+0x438] ;  /* 0x0004380001997983 */ /* 0x000ea80000300800 */
[----:B------:R-:W2:Y:S04]  /*25330*/  LDL.LU R154, [R1+0x30] ;  /* 0x00003000019a7983 */ /* 0x000ea80000300800 */
[----:B------:R-:W2:Y:S01]  /*25340*/  LDL.LU R155, [R1+0x38] ;  /* 0x00003800019b7983 */ /* 0x000ea20000300800 */
[----:B------:R-:W-:Y:S06]  /*25350*/  BAR.SYNC.DEFER_BLOCKING 0x0 ;  /* 0x0000000000007b1d */ /* 0x000fec0000010000 */
[----:B------:R-:W1:Y:S02]  /*25360*/  LDS.128 R24, [R21] ;  /* 0x0000000015187984 */ /* 0x000e640000000c00 */
        /* <DEDUP_REMOVED lines=38> */
[----:B------:R-:W-:Y:S01]  /*255d0*/  IMAD R2, R6, UR4, RZ ;  /* 0x0000000406027c24 */ /* 0x000fe2000f8e02ff */
[----:B------:R-:W-:Y:S01]  /*255e0*/  ULDC UR4, c[0x0][0x248] ;  /* 0x0000920000047ab9 */ /* 0x000fe20000000800 */
        /* <DEDUP_REMOVED lines=12> */
[----:B--2---:R-:W2:Y:S04]  /*256b0*/  LDL.LU R152, [R1+0xc44] ;  /* 0x000c440001987983 */ /* 0x004ea80000300800 */
[----:B------:R-:W2:Y:S04]  /*256c0*/  LDL.LU R153, [R1+0xc4c] ;  /* 0x000c4c0001997983 */ /* 0x000ea80000300800 */
[----:B------:R-:W2:Y:S04]  /*256d0*/  LDL.LU R154, [R1+0x844] ;  /* 0x00084400019a7983 */ /* 0x000ea80000300800 */
[----:B------:R1:W-:Y:S04]  /*256e0*/  STL [R1+0x1744], R2 ;  /* 0x0017440201007387 */ /* 0x0003e80000100800 */
[----:B------:R-:W2:Y:S01]  /*256f0*/  LDL.LU R155, [R1+0x84c] ;  /* 0x00084c00019b7983 */ /* 0x000ea20000300800 */
[----:B------:R-:W-:Y:S01]  /*25700*/  BAR.SYNC.DEFER_BLOCKING 0x0 ;  /* 0x0000000000007b1d */ /* 0x000fe20000010000 */
[----:B-1----:R-:W-:-:S05]  /*25710*/  VIADD R2, R2, UR5 ;  /* 0x0000000502027c36 */ /* 0x002fca0008000000 */
[----:B------:R-:W-:Y:S01]  /*25720*/  ULDC UR5, c[0x0][0x248] ;  /* 0x0000920000057ab9 */ /* 0x000fe20000000800 */
[----:B------:R1:W-:Y:S02]  /*25730*/  STL [R1+0x1444], R2 ;  /* 0x0014440201007387 */ /* 0x0003e40000100800 */
[----:B-1----:R-:W-:Y:S01]  /*25740*/  VIADD R2, R2, UR4 ;  /* 0x0000000402027c36 */ /* 0x002fe20008000000 */
[----:B------:R-:W-:Y:S01]  /*25750*/  ULDC UR4, c[0x0][0x248] ;  /* 0x0000920000047ab9 */ /* 0x000fe20000000800 */
[----:B------:R-:W1:Y:S01]  /*25760*/  LDS.128 R24, [R21] ;  /* 0x0000000015187984 */ /* 0x000e620000000c00 */
[----:B------:R-:W-:Y:S06]  /*25770*/  BAR.SYNC.DEFER_BLOCKING 0x0 ;  /* 0x0000000000007b1d */ /* 0x000fec0000010000 */
[----:B-1----:R-:W-:Y:S04]  /*25780*/  STL.64 [R1+0x840], R24 ;  /* 0x0008401801007387 */ /* 0x002fe80000100a00 */
[----:B------:R-:W-:Y:S04]  /*25790*/  STL.64 [R1+0x848], R26 ;  /* 0x0008481a01007387 */ /* 0x000fe80000100a00 */
[----:B--2---:R1:W-:Y:S01]  /*257a0*/  STSM.16.M88.4 [R0], R152 ;  /* 0x0000009800007844 */ /* 0x0043e20000000200 */
[----:B------:R-:W-:Y:S06]  /*257b0*/  BAR.SYNC.DEFER_BLOCKING 0x0 ;  /* 0x0000000000007b1d */ /* 0x000fec0000010000 */
[----:B-1----:R-:W2:Y:S04]  /*257c0*/  LDL.LU R152, [R1+0x444] ;  /* 0x0004440001987983 */ /* 0x002ea80000300800 */
[----:B------:R1:W-:Y:S04]  /*257d0*/  STL [R1+0x1288], R2 ;  /* 0x0012880201007387 */ /* 0x0003e80000100800 */
[----:B------:R-:W2:Y:S04]  /*257e0*/  LDL.LU R153, [R1+0x44c] ;  /* 0x00044c0001997983 */ /* 0x000ea80000300800 */
[----:B------:R-:W2:Y:S01]  /*257f0*/  LDL.LU R154, [R1+0x44] ;  /* 0x00004400019a7983 */ /* 0x000ea20000300800 */
[----:B-1----:R-:W-:Y:S01]  /*25800*/  VIADD R2, R2, UR5 ;  /* 0x0000000502027c36 */ /* 0x002fe20008000000 */
[----:B------:R-:W-:-:S02]  /*25810*/  ULDC UR5, c[0x0][0x248] ;  /* 0x0000920000057ab9 */ /* 0x000fc40000000800 */
[----:B------:R-:W2:Y:S04]  /*25820*/  LDL.LU R155, [R1+0x4c] ;  /* 0x00004c00019b7983 */ /* 0x000ea80000300800 */
[----:B------:R-:W1:Y:S01]  /*25830*/  LDS.128 R24, [R21] ;  /* 0x0000000015187984 */ /* 0x000e620000000c00 */
[----:B------:R-:W-:Y:S06]  /*25840*/  BAR.SYNC.DEFER_BLOCKING 0x0 ;  /* 0x0000000000007b1d */ /* 0x000fec0000010000 */
[----:B------:R3:W-:Y:S02]  /*25850*/  STL [R1+0xf50], R2 ;  /* 0x000f500201007387 */ /* 0x0007e40000100800 */
[----:B---3--:R-:W-:Y:S01]  /*25860*/  VIADD R2, R2, UR4 ;  /* 0x0000000402027c36 */ /* 0x008fe20008000000 */
[----:B------:R-:W-:-:S04]  /*25870*/  ULDC UR4, c[0x0][0x248] ;  /* 0x0000920000047ab9 */ /* 0x000fc80000000800 */
[----:B------:R3:W-:Y:S02]  /*25880*/  STL [R1+0xf54], R2 ;  /* 0x000f540201007387 */ /* 0x0007e40000100800 */
[----:B---3--:R-:W-:Y:S01]  /*25890*/  VIADD R2, R2, UR9 ;  /* 0x0000000902027c36 */ /* 0x008fe20008000000 */
[----:B------:R-:W-:Y:S01]  /*258a0*/  ULDC UR9, c[0x0][0x248] ;  /* 0x0000920000097ab9 */ /* 0x000fe20000000800 */
[----:B-1----:R-:W-:Y:S04]  /*258b0*/  STL.64 [R1+0x440], R24 ;  /* 0x0004401801007387 */ /* 0x002fe80000100a00 */
[----:B------:R-:W-:Y:S04]  /*258c0*/  STL.64 [R1+0x448], R26 ;  /* 0x0004481a01007387 */ /* 0x000fe80000100a00 */
[----:B--2---:R1:W-:Y:S01]  /*258d0*/  STSM.16.M88.4 [R0], R152 ;  /* 0x0000009800007844 */ /* 0x0043e20000000200 */
[----:B------:R-:W-:Y:S06]  /*258e0*/  BAR.SYNC.DEFER_BLOCKING 0x0 ;  /* 0x0000000000007b1d */ /* 0x000fec0000010000 */
[----:B-1----:R-:W2:Y:S04]  /*258f0*/  LDL.LU R152, [R1+0xc50] ;  /* 0x000c500001987983 */ /* 0x002ea80000300800 */
[----:B------:R1:W-:Y:S04]  /*25900*/  STL [R1+0xf58], R2 ;  /* 0x000f580201007387 */ /* 0x0003e80000100800 */
[----:B------:R-:W2:Y:S04]  /*25910*/  LDL.LU R153, [R1+0xc58] ;  /* 0x000c580001997983 */ /* 0x000ea80000300800 */
[----:B------:R-:W2:Y:S04]  /*25920*/  LDL.LU R154, [R1+0x850] ;  /* 0x00085000019a7983 */ /* 0x000ea80000300800 */
[----:B------:R-:W2:Y:S04]  /*25930*/  LDL.LU R155, [R1+0x858] ;  /* 0x00085800019b7983 */ /* 0x000ea80000300800 */
[----:B------:R-:W3:Y:S01]  /*25940*/  LDS.128 R24, [R21] ;  /* 0x0000000015187984 */ /* 0x000ee20000000c00 */
[----:B------:R-:W-:Y:S01]  /*25950*/  BAR.SYNC.DEFER_BLOCKING 0x0 ;  /* 0x0000000000007b1d */ /* 0x000fe20000010000 */
[----:B-1----:R-:W-:-:S05]  /*25960*/  VIADD R2, R2, UR4 ;  /* 0x0000000402027c36 */ /* 0x002fca0008000000 */
[----:B------:R-:W-:Y:S01]  /*25970*/  ULDC UR4, c[0x0][0x248] ;  /* 0x0000920000047ab9 */ /* 0x000fe20000000800 */
[----:B------:R1:W-:Y:S02]  /*25980*/  STL [R1+0xf5c], R2 ;  /* 0x000f5c0201007387 */ /* 0x0003e40000100800 */
[----:B-1----:R-:W-:Y:S01]  /*25990*/  VIADD R2, R2, UR5 ;  /* 0x0000000502027c36 */ /* 0x002fe20008000000 */
[----:B------:R-:W-:-:S04]  /*259a0*/  ULDC UR5, c[0x0][0x248] ;  /* 0x0000920000057ab9 */ /* 0x000fc80000000800 */
[----:B------:R1:W-:Y:S02]  /*259b0*/  STL [R1+0xf60], R2 ;  /* 0x000f600201007387 */ /* 0x0003e40000100800 */
[----:B-1----:R-:W-:Y:S01]  /*259c0*/  VIADD R2, R2, UR4 ;  /* 0x0000000402027c36 */ /* 0x002fe20008000000 */
[----:B------:R-:W-:Y:S01]  /*259d0*/  ULDC UR4, c[0x0][0x248] ;  /* 0x0000920000047ab9 */ /* 0x000fe20000000800 */
[----:B---3--:R-:W-:Y:S04]  /*259e0*/  STL.64 [R1+0x40], R24 ;  /* 0x0000401801007387 */ /* 0x008fe80000100a00 */
        /* <DEDUP_REMOVED lines=1193> */
[----:B------:R1:W-:Y:S04]  /*2a480*/  STL [R1+0x1258], R2 ;  /* 0x0012580201007387 */ /* 0x0003e80000100800 */
[----:B---3--:R-:W-:Y:S04]  /*2a490*/  STL.64 [R1+0x540], R24 ;  /* 0x0005401801007387 */ /* 0x008fe80000100a00 */
[----:B------:R-:W-:Y:S01]  /*2a4a0*/  STL.64 [R1+0x548], R26 ;  /* 0x0005481a01007387 */ /* 0x000fe20000100a00 */
[----:B-1----:R-:W-:Y:S01]  /*2a4b0*/  VIADD R2, R2, UR9 ;  /* 0x0000000902027c36 */ /* 0x002fe20008000000 */
[----:B------:R-:W-:-:S04]  /*2a4c0*/  ULDC UR9, c[0x0][0x248] ;  /* 0x0000920000097ab9 */ /* 0x000fc80000000800 */
[----:B------:R1:W-:Y:S02]  /*2a4d0*/  STL [R1+0x1254], R2 ;  /* 0x0012540201007387 */ /* 0x0003e40000100800 */
[----:B-1----:R-:W-:Y:S01]  /*2a4e0*/  VIADD R2, R2, UR4 ;  /* 0x0000000402027c36 */ /* 0x002fe20008000000 */
[----:B------:R-:W-:Y:S01]  /*2a4f0*/  ULDC UR4, c[0x0][0x248] ;  /* 0x0000920000047ab9 */ /* 0x000fe20000000800 */
[----:B------:R-:W-:-:S04]  /*2a500*/  LOP3.LUT R20, R20, 0xfff7ffff, RZ, 0xc0, !PT ;  /* 0xfff7ffff14147812 */ /* 0x000fc800078ec0ff */
[----:B------:R-:W-:Y:S01]  /*2a510*/  @P3 LOP3.LUT R20, R20, 0x80000, RZ, 0xfc, !PT ;  /* 0x0008000014143812 */ /* 0x000fe200078efcff */
[----:B--2---:R1:W-:Y:S01]  /*2a520*/  STSM.16.M88.4 [R0], R152 ;  /* 0x0000009800007844 */ /* 0x0043e20000000200 */
[----:B------:R-:W-:Y:S06]  /*2a530*/  BAR.SYNC.DEFER_BLOCKING 0x0 ;  /* 0x0000000000007b1d */ /* 0x000fec0000010000 */
[----:B-1----:R-:W2:Y:S04]  /*2a540*/  LDL.LU R152, [R1+0xd50] ;  /* 0x000d500001987983 */ /* 0x002ea80000300800 */
[----:B------:R-:W1:Y:S04]  /*2a550*/  LDS.128 R24, [R21] ;  /* 0x0000000015187984 */ /* 0x000e680000000c00 */
[----:B------:R3:W-:Y:S04]  /*2a560*/  STL [R1+0x125c], R2 ;  /* 0x00125c0201007387 */ /* 0x0007e80000100800 */
[----:B------:R-:W2:Y:S04]  /*2a570*/  LDL.LU R153, [R1+0xd58] ;  /* 0x000d580001997983 */ /* 0x000ea80000300800 */
[----:B------:R-:W2:Y:S01]  /*2a580*/  LDL.LU R154, [R1+0x950] ;  /* 0x00095000019a7983 */ /* 0x000ea20000300800 */
[----:B---3--:R-:W-:Y:S01]  /*2a590*/  VIADD R2, R2, UR5 ;  /* 0x0000000502027c36 */ /* 0x008fe20008000000 */
[----:B------:R-:W-:-:S02]  /*2a5a0*/  ULDC UR5, c[0x0][0x248] ;  /* 0x0000920000057ab9 */ /* 0x000fc40000000800 */
[----:B------:R-:W2:Y:S04]  /*2a5b0*/  LDL.LU R155, [R1+0x958] ;  /* 0x00095800019b7983 */ /* 0x000ea80000300800 */
[----:B------:R3:W-:Y:S01]  /*2a5c0*/  STL [R1+0x1260], R2 ;  /* 0x0012600201007387 */ /* 0x0007e20000100800 */
[----:B------:R-:W-:Y:S01]  /*2a5d0*/  ISETP.LT.AND P4, PT, R8, UR10, !P2 ;  /* 0x0000000a08007c0c */ /* 0x000fe2000d781270 */
[----:B------:R-:W-:Y:S01]  /*2a5e0*/  VIADD R91, R6, 0xf2 ;  /* 0x000000f2065b7836 */ /* 0x000fe20000000000 */
[----:B------:R-:W-:Y:S01]  /*2a5f0*/  LOP3.LUT R20, R20, 0xfffbffff, RZ, 0xc0, !PT ;  /* 0xfffbffff14147812 */ /* 0x000fe200078ec0ff */
[C---:B------:R-:W-:Y:S01]  /*2a600*/  VIADD R90, R6.reuse, 0xf1 ;  /* 0x000000f1065a7836 */ /* 0x040fe20000000000 */
[----:B------:R-:W-:Y:S01]  /*2a610*/  LOP3.LUT R17, R17, 0x7fffffff, RZ, 0xc0, !PT ;  /* 0x7fffffff11117812 */ /* 0x000fe200078ec0ff */
[----:B------:R-:W-:Y:S01]  /*2a620*/  VIADD R89, R6, 0xf0 ;  /* 0x000000f006597836 */ /* 0x000fe20000000000 */
[----:B------:R-:W-:Y:S01]  /*2a630*/  LOP3.LUT R16, R16, 0x7fffffff, RZ, 0xc0, !PT ;  /* 0x7fffffff10107812 */ /* 0x000fe200078ec0ff */
[----:B------:R-:W-:Y:S01]  /*2a640*/  VIADD R88, R6, 0xef ;  /* 0x000000ef06587836 */ /* 0x000fe20000000000 */
[----:B------:R-:W-:Y:S01]  /*2a650*/  LOP3.LUT R15, R15, 0x7fffffff, RZ, 0xc0, !PT ;  /* 0x7fffffff0f0f7812 */ /* 0x000fe200078ec0ff */
[----:B---3--:R-:W-:Y:S01]  /*2a660*/  VIADD R2, R2, UR4 ;  /* 0x0000000402027c36 */ /* 0x008fe20008000000 */
[----:B------:R-:W-:Y:S01]  /*2a670*/  ULDC UR4, c[0x0][0x244] ;  /* 0x0000910000047ab9 */ /* 0x000fe20000000800 */
[C---:B------:R-:W-:Y:S01]  /*2a680*/  VIADD R87, R6.reuse, 0xee ;  /* 0x000000ee06577836 */ /* 0x040fe20000000000 */
[----:B------:R-:W-:Y:S01]  /*2a690*/  ULDC UR10, c[0x0][0x228] ;  /* 0x00008a00000a7ab9 */ /* 0x000fe20000000800 */
[C---:B------:R-:W-:Y:S01]  /*2a6a0*/  VIADD R86, R6.reuse, 0xed ;  /* 0x000000ed06567836 */ /* 0x040fe20000000000 */
[----:B------:R3:W-:Y:S01]  /*2a6b0*/  STL [R1+0x1268], R2 ;  /* 0x0012680201007387 */ /* 0x0007e20000100800 */
[----:B------:R-:W-:-:S02]  /*2a6c0*/  VIADD R85, R6, 0xec ;  /* 0x000000ec06557836 */ /* 0x000fc40000000000 */
[C---:B------:R-:W-:Y:S02]  /*2a6d0*/  VIADD R84, R6.reuse, 0xeb ;  /* 0x000000eb06547836 */ /* 0x040fe40000000000 */
[----:B------:R-:W-:Y:S01]  /*2a6e0*/  VIADD R251, R6, 0xae ;  /* 0x000000ae06fb7836 */ /* 0x000fe20000000000 */
[----:B-1----:R-:W-:Y:S01]  /*2a6f0*/  STL.64 [R1+0x140], R24 ;  /* 0x0001401801007387 */ /* 0x002fe20000100a00 */
[----:B---3--:R-:W-:-:S03]  /*2a700*/  VIADD R2, R2, UR9 ;  /* 0x0000000902027c36 */ /* 0x008fc60008000000 */
[----:B------:R-:W-:Y:S01]  /*2a710*/  STL.64 [R1+0x148], R26 ;  /* 0x0001481a01007387 */ /* 0x000fe20000100a00 */
[----:B------:R-:W-:Y:S01]  /*2a720*/  IMAD R3, R7, UR4, RZ ;  /* 0x0000000407037c24 */ /* 0x000fe2000f8e02ff */
[----:B------:R-:W-:Y:S02]  /*2a730*/  ULDC UR9, c[0x0][0x248] ;  /* 0x0000920000097ab9 */ /* 0x000fe40000000800 */
[----:B------:R1:W-:Y:S01]  /*2a740*/  STL [R1+0x1264], R2 ;  /* 0x0012640201007387 */ /* 0x0003e20000100800 */
[C---:B------:R-:W-:Y:S02]  /*2a750*/  VIADD R83, R6.reuse, 0xea ;  /* 0x000000ea06537836 */ /* 0x040fe40000000000 */
[C---:B------:R-:W-:Y:S02]  /*2a760*/  VIADD R82, R6.reuse, 0xe9 ;  /* 0x000000e906527836 */ /* 0x040fe40000000000 */
[C---:B------:R-:W-:Y:S02]  /*2a770*/  VIADD R250, R6.reuse, 0xad ;  /* 0x000000ad06fa7836 */ /* 0x040fe40000000000 */
[----:B------:R-:W-:-:S02]  /*2a780*/  VIADD R249, R6, 0xac ;  /* 0x000000ac06f97836 */ /* 0x000fc40000000000 */
[C---:B------:R-:W-:Y:S02]  /*2a790*/  VIADD R248, R6.reuse, 0xab ;  /* 0x000000ab06f87836 */ /* 0x040fe40000000000 */
[----:B------:R-:W-:Y:S01]  /*2a7a0*/  VIADD R247, R6, 0xaa ;  /* 0x000000aa06f77836 */ /* 0x000fe20000000000 */
[----:B------:R-:W-:Y:S01]  /*2a7b0*/  LOP3.LUT R14, R14, 0x7fffffff, RZ, 0xc0, !PT ;  /* 0x7fffffff0e0e7812 */ /* 0x000fe200078ec0ff */
[----:B-1----:R-:W-:Y:S01]  /*2a7c0*/  VIADD R2, R2, UR5 ;  /* 0x0000000502027c36 */ /* 0x002fe20008000000 */
[----:B------:R-:W-:Y:S01]  /*2a7d0*/  ULDC UR5, c[0x0][0x248] ;  /* 0x0000920000057ab9 */ /* 0x000fe20000000800 */
[C---:B------:R-:W-:Y:S02]  /*2a7e0*/  VIADD R81, R6.reuse, 0xe8 ;  /* 0x000000e806517836 */ /* 0x040fe40000000000 */
[C---:B------:R-:W-:Y:S02]  /*2a7f0*/  VIADD R246, R6.reuse, 0xa9 ;  /* 0x000000a906f67836 */ /* 0x040fe40000000000 */
[----:B------:R-:W-:-:S02]  /*2a800*/  VIADD R245, R6, 0xa8 ;  /* 0x000000a806f57836 */ /* 0x000fc40000000000 */
[C---:B------:R-:W-:Y:S02]  /*2a810*/  VIADD R244, R6.reuse, 0xa7 ;  /* 0x000000a706f47836 */ /* 0x040fe40000000000 */
[C---:B------:R-:W-:Y:S02]  /*2a820*/  VIADD R243, R6.reuse, 0xa6 ;  /* 0x000000a606f37836 */ /* 0x040fe40000000000 */
[C---:B------:R-:W-:Y:S02]  /*2a830*/  VIADD R242, R6.reuse, 0xa5 ;  /* 0x000000a506f27836 */ /* 0x040fe40000000000 */
        /* <DEDUP_REMOVED lines=10> */
[----:B------:R-:W-:Y:S01]  /*2a8e0*/  VIADD R231, R6, 0x9a ;  /* 0x0000009a06e77836 */ /* 0x000fe20000000000 */
[----:B------:R-:W-:Y:S01]  /*2a8f0*/  LOP3.LUT R13, R13, 0x7fffffff, RZ, 0xc0, !PT ;  /* 0x7fffffff0d0d7812 */ /* 0x000fe200078ec0ff */
[----:B------:R-:W-:Y:S01]  /*2a900*/  VIADD R5, R2, UR5 ;  /* 0x0000000502057c36 */ /* 0x000fe20008000000 */
[----:B------:R-:W-:Y:S01]  /*2a910*/  ULDC.64 UR4, c[0x0][0x220] ;  /* 0x0000880000047ab9 */ /* 0x000fe20000000a00 */
[----:B------:R1:W-:Y:S02]  /*2a920*/  STL [R1+0x126c], R2 ;  /* 0x00126c0201007387 */ /* 0x0003e40000100800 */
[----:B------:R-:W-:Y:S01]  /*2a930*/  VIADD R22, R5, UR9 ;  /* 0x0000000905167c36 */ /* 0x000fe20008000000 */
[----:B------:R-:W-:Y:S01]  /*2a940*/  ULDC UR9, c[0x0][0x248] ;  /* 0x0000920000097ab9 */ /* 0x000fe20000000800 */
[----:B------:R-:W-:Y:S04]  /*2a950*/  STL [R1+0x1270], R5 ;  /* 0x0012700501007387 */ /* 0x000fe80000100800 */
[----:B------:R3:W-:Y:S01]  /*2a960*/  STL [R1+0x1274], R22 ;  /* 0x0012741601007387 */ /* 0x0007e20000100800 */
[----:B-1----:R-:W-:Y:S01]  /*2a970*/  LEA R2, P3, R3, UR4, 0x2 ;  /* 0x0000000403027c11 */ /* 0x002fe2000f8610ff */
[----:B------:R-:W-:Y:S01]  /*2a980*/  ULDC UR4, c[0x0][0x248] ;  /* 0x0000920000047ab9 */ /* 0x000fe20000000800 */
        /* <DEDUP_REMOVED lines=16> */
[----:B------:R-:W-:Y:S01]  /*2aa90*/  VIADD R215, R6, 0x8a ;  /* 0x0000008a06d77836 */ /* 0x000fe20000000000 */
[----:B------:R-:W-:Y:S01]  /*2aaa0*/  LOP3.LUT R12, R12, 0x7fffffff, RZ, 0xc0, !PT ;  /* 0x7fffffff0c0c7812 */ /* 0x000fe200078ec0ff */
[----:B---3--:R-:W-:Y:S02]  /*2aab0*/  VIADD R22, R22, UR4 ;  /* 0x0000000416167c36 */ /* 0x008fe40008000000 */
[----:B------:R-:W-:-:S02]  /*2aac0*/  VIADD R214, R6, 0x89 ;  /* 0x0000008906d67836 */ /* 0x000fc40000000000 */
[----:B------:R-:W-:Y:S01]  /*2aad0*/  VIADD R213, R6, 0x88 ;  /* 0x0000008806d57836 */ /* 0x000fe20000000000 */
[----:B------:R1:W-:Y:S01]  /*2aae0*/  STL [R1+0x1278], R22 ;  /* 0x0012781601007387 */ /* 0x0003e20000100800 */
[----:B------:R-:W-:Y:S01]  /*2aaf0*/  IMAD R5, R4, 0x80, R3 ;  /* 0x0000008004057824 */ /* 0x000fe200078e0203 */
[----:B------:R-:W-:Y:S01]  /*2ab00*/  LEA.HI.X.SX32 R3, R3, UR5, 0x2, P3 ;  /* 0x0000000503037c11 */ /* 0x000fe200098f16ff */
[----:B------:R-:W-:Y:S01]  /*2ab10*/  ULDC.64 UR4, c[0x0][0x220] ;  /* 0x0000880000047ab9 */ /* 0x000fe20000000a00 */
[C---:B------:R-:W-:Y:S02]  /*2ab20*/  VIADD R79, R6.reuse, 0xe6 ;  /* 0x000000e6064f7836 */ /* 0x040fe40000000000 */
[C---:B------:R-:W-:Y:S01]  /*2ab30*/  VIADD R212, R6.reuse, 0x87 ;  /* 0x0000008706d47836 */ /* 0x040fe20000000000 */
[----:B------:R-:W-:Y:S01]  /*2ab40*/  LEA R4, P3, R5, UR4, 0x2 ;  /* 0x0000000405047c11 */ /* 0x000fe2000f8610ff */
        /* <DEDUP_REMOVED lines=14> */
[----:B------:R-:W-:Y:S01]  /*2ac30*/  VIADD R199, R6, 0x7a ;  /* 0x0000007a06c77836 */ /* 0x000fe20000000000 */
[----:B------:R-:W-:Y:S01]  /*2ac40*/  LOP3.LUT R11, R11, 0x7fffffff, RZ, 0xc0, !PT ;  /* 0x7fffffff0b0b7812 */ /* 0x000fe200078ec0ff */
[----:B-1----:R-:W-:Y:S01]  /*2ac50*/  VIADD R22, R22, UR9 ;  /* 0x0000000916167c36 */ /* 0x002fe20008000000 */
[----:B------:R-:W-:Y:S01]  /*2ac60*/  ISETP.LT.AND P2, PT, R7, UR30, !P2 ;  /* 0x0000001e07007c0c */ /* 0x000fe2000d741270 */
[----:B------:R-:W-:Y:S01]  /*2ac70*/  VIADD R77, R6, 0xe4 ;  /* 0x000000e4064d7836 */ /* 0x000fe20000000000 */
[----:B------:R-:W-:Y:S01]  /*2ac80*/  @P4 LOP3.LUT R20, R20, 0x40000, RZ, 0xfc, !PT ;  /* 0x0004000014144812 */ /* 0x000fe200078efcff */
[C---:B------:R-:W-:Y:S01]  /*2ac90*/  VIADD R76, R6.reuse, 0xe3 ;  /* 0x000000e3064c7836 */ /* 0x040fe20000000000 */
[----:B------:R1:W-:Y:S01]  /*2aca0*/  STL [R1+0x127c], R22 ;  /* 0x00127c1601007387 */ /* 0x0003e20000100800 */
[----:B------:R-:W-:Y:S01]  /*2acb0*/  ULDC UR9, c[0x0][0x228] ;  /* 0x00008a0000097ab9 */ /* 0x000fe20000000800 */
        /* <DEDUP_REMOVED lines=19> */
[----:B-1----:R-:W-:Y:S01]  /*2adf0*/  VIADD R22, R22, UR4 ;  /* 0x0000000416167c36 */ /* 0x002fe20008000000 */
[----:B------:R-:W-:Y:S01]  /*2ae00*/  ULDC UR4, c[0x0][0x248] ;  /* 0x0000920000047ab9 */ /* 0x000fe20000000800 */
[----:B------:R-:W-:-:S02]  /*2ae10*/  VIADD R73, R6, 0xe0 ;  /* 0x000000e006497836 */ /* 0x000fc40000000000 */
[C---:B------:R-:W-:Y:S01]  /*2ae20*/  VIADD R182, R6.reuse, 0x69 ;  /* 0x0000006906b67836 */ /* 0x040fe20000000000 */
[----:B------:R1:W-:Y:S01]  /*2ae30*/  STL [R1+0x1280], R22 ;  /* 0x0012801601007387 */ /* 0x0003e20000100800 */
        /* <DEDUP_REMOVED lines=16> */
[----:B------:R-:W-:Y:S01]  /*2af40*/  VIADD R167, R6, 0x5a ;  /* 0x0000005a06a77836 */ /* 0x000fe20000000000 */
[----:B------:R-:W-:Y:S01]  /*2af50*/  LOP3.LUT R9, R9, 0x7fffffff, RZ, 0xc0, !PT ;  /* 0x7fffffff09097812 */ /* 0x000fe200078ec0ff */
[----:B-1----:R-:W-:Y:S01]  /*2af60*/  VIADD R22, R22, UR4 ;  /* 0x0000000416167c36 */ /* 0x002fe20008000000 */
[----:B------:R-:W-:Y:S01]  /*2af70*/  ULDC UR4, c[0x0][0x248] ;  /* 0x0000920000047ab9 */ /* 0x000fe20000000800 */
[----:B------:R-:W-:Y:S01]  /*2af80*/  VIADD R70, R6, 0xdd ;  /* 0x000000dd06467836 */ /* 0x000fe20000000000 */
[----:B------:R-:W-:Y:S06]  /*2af90*/  BAR.SYNC.DEFER_BLOCKING 0x0 ;  /* 0x0000000000007b1d */ /* 0x000fec0000010000 */
[----:B------:R1:W-:Y:S02]  /*2afa0*/  STL [R1+0x1284], R22 ;  /* 0x0012841601007387 */ /* 0x0003e40000100800 */
[----:B-1----:R-:W-:Y:S01]  /*2afb0*/  VIADD R22, R22, UR4 ;  /* 0x0000000416167c36 */ /* 0x002fe20008000000 */
[----:B------:R-:W-:-:S04]  /*2afc0*/  ULDC UR4, c[0x0][0x248] ;  /* 0x0000920000047ab9 */ /* 0x000fc80000000800 */
        /* <DEDUP_REMOVED lines=266> */
[----:B------:R-:W-:-:S03]  /*2c070*/  ULDC UR4, c[0x0][0x248] ;  /* 0x0000920000047ab9 */ /* 0x000fc60000000800 */
[----:B------:R-:W-:Y:S01]  /*2c080*/  VIADD R24, R22, UR4 ;  /* 0x0000000416187c36 */ /* 0x000fe20008000000 */
[----:B------:R-:W-:Y:S01]  /*2c090*/  STL [R1+0x13f8], R22 ;  /* 0x0013f81601007387 */ /* 0x000fe20000100800 */
[----:B------:R-:W-:-:S03]  /*2c0a0*/  ULDC UR4, c[0x0][0x248] ;  /* 0x0000920000047ab9 */ /* 0x000fc60000000800 */
        /* <DEDUP_REMOVED lines=50> */
[----:B------:R-:W-:Y:S01]  /*2c3d0*/  LOP3.LUT R20, R20, 0xfffdffff, RZ, 0xc0, !PT ;  /* 0xfffdffff14147812 */ /* 0x000fe200078ec0ff */
        /* <DEDUP_REMOVED lines=19> */
[----:B------:R1:W-:Y:S01]  /*2c510*/  STL [R1+0x145c], R24 ;  /* 0x00145c1801007387 */ /* 0x0003e20000100800 */
[----:B------:R-:W-:Y:S02]  /*2c520*/  @P2 LOP3.LUT R20, R20, 0x20000, RZ, 0xfc, !PT ;  /* 0x0002000014142812 */ /* 0x000fe400078efcff */
[----:B------:R-:W-:Y:S01]  /*2c530*/  ISETP.LT.AND P2, PT, R8, UR36, !P1 ;  /* 0x0000002408007c0c */ /* 0x000fe2000cf41270 */
[----:B-1----:R-:W-:Y:S01]  /*2c540*/  VIADD R24, R24, UR26 ;  /* 0x0000001a18187c36 */ /* 0x002fe20008000000 */
[----:B------:R-:W-:Y:S01]  /*2c550*/  LOP3.LUT R20, R20, 0xfffeffff, RZ, 0xc0, !PT ;  /* 0xfffeffff14147812 */ /* 0x000fe200078ec0ff */
[----:B------:R-:W-:-:S03]  /*2c560*/  ULDC UR26, c[0x0][0x248] ;  /* 0x00009200001a7ab9 */ /* 0x000fc60000000800 */
[----:B------:R1:W-:Y:S02]  /*2c570*/  STL [R1+0x1460], R24 ;  /* 0x0014601801007387 */ /* 0x0003e40000100800 */
[----:B-1----:R-:W-:-:S05]  /*2c580*/  VIADD R24, R24, UR27 ;  /* 0x0000001b18187c36 */ /* 0x002fca0008000000 */
[----:B------:R1:W-:Y:S01]  /*2c590*/  STL [R1+0x1464], R24 ;  /* 0x0014641801007387 */ /* 0x0003e20000100800 */
[----:B------:R-:W-:Y:S01]  /*2c5a0*/  @P2 LOP3.LUT R20, R20, 0x10000, RZ, 0xfc, !PT ;  /* 0x0001000014142812 */ /* 0x000fe200078efcff */
[----:B-1----:R-:W-:Y:S01]  /*2c5b0*/  VIADD R24, R24, UR28 ;  /* 0x0000001c18187c36 */ /* 0x002fe20008000000 */
[----:B------:R-:W-:Y:S02]  /*2c5c0*/  ULDC.64 UR28, c[0x0][0x228] ;  /* 0x00008a00001c7ab9 */ /* 0x000fe40000000a00 */
[----:B------:R-:W-:Y:S02]  /*2c5d0*/  ISETP.LT.AND P1, PT, R7, UR28, !P1 ;  /* 0x0000001c07007c0c */ /* 0x000fe4000cf21270 */
[----:B------:R-:W-:Y:S01]  /*2c5e0*/  LOP3.LUT R20, R20, 0xffff7fff, RZ, 0xc0, !PT ;  /* 0xffff7fff14147812 */ /* 0x000fe200078ec0ff */
[----:B------:R1:W-:Y:S02]  /*2c5f0*/  STL [R1+0x1468], R24 ;  /* 0x0014681801007387 */ /* 0x0003e40000100800 */
[----:B-1----:R-:W-:Y:S01]  /*2c600*/  VIADD R24, R24, UR26 ;  /* 0x0000001a18187c36 */ /* 0x002fe20008000000 */
[----:B------:R-:W-:-:S07]  /*2c610*/  ULDC.64 UR26, c[0x0][0x228] ;  /* 0x00008a00001a7ab9 */ /* 0x000fce0000000a00 */
[----:B------:R-:W-:Y:S02]  /*2c620*/  @P1 LOP3.LUT R20, R20, 0x8000, RZ, 0xfc, !PT ;  /* 0x0000800014141812 */ /* 0x000fe400078efcff */
[----:B------:R-:W-:Y:S01]  /*2c630*/  ISETP.LT.AND P1, PT, R8, UR26, !P0 ;  /* 0x0000001a08007c0c */ /* 0x000fe2000c721270 */
[----:B------:R1:W-:Y:S01]  /*2c640*/  STL [R1+0x146c], R24 ;  /* 0x00146c1801007387 */ /* 0x0003e20000100800 */
[----:B------:R-:W-:Y:S01]  /*2c650*/  ISETP.LT.AND P0, PT, R7, UR34, !P0 ;  /* 0x0000002207007c0c */ /* 0x000fe2000c701270 */
[----:B------:R-:W-:Y:S01]  /*2c660*/  ULDC UR26, c[0x0][0x248] ;  /* 0x00009200001a7ab9 */ /* 0x000fe20000000800 */
[----:B------:R-:W-:-:S09]  /*2c670*/  LOP3.LUT R20, R20, 0xffffbfff, RZ, 0xc0, !PT ;  /* 0xffffbfff14147812 */ /* 0x000fd200078ec0ff */
[----:B------:R-:W-:-:S04]  /*2c680*/  @P1 LOP3.LUT R20, R20, 0x4000, RZ, 0xfc, !PT ;  /* 0x0000400014141812 */ /* 0x000fc800078efcff */
[----:B------:R-:W-:-:S04]  /*2c690*/  LOP3.LUT R20, R20, 0xffffdfff, RZ, 0xc0, !PT ;  /* 0xffffdfff14147812 */ /* 0x000fc800078ec0ff */
[----:B------:R-:W-:Y:S02]  /*2c6a0*/  @P0 LOP3.LUT R20, R20, 0x2000, RZ, 0xfc, !PT ;  /* 0x0000200014140812 */ /* 0x000fe400078efcff */
[----:B------:R-:W-:Y:S01]  /*2c6b0*/  ISETP.GE.AND P0, PT, R105, UR31, PT ;  /* 0x0000001f69007c0c */ /* 0x000fe2000bf06270 */
[----:B-1----:R-:W-:Y:S01]  /*2c6c0*/  VIADD R24, R24, UR33 ;  /* 0x0000002118187c36 */ /* 0x002fe20008000000 */
[----:B------:R-:W-:Y:S01]  /*2c6d0*/  LOP3.LUT R20, R20, 0xffffefff, RZ, 0xc0, !PT ;  /* 0xffffefff14147812 */ /* 0x000fe200078ec0ff */
[----:B------:R-:W-:Y:S01]  /*2c6e0*/  ULDC.64 UR30, c[0x0][0x228] ;  /* 0x00008a00001e7ab9 */ /* 0x000fe20000000a00 */
[----:B------:R-:W-:Y:S02]  /*2c6f0*/  ISETP.LT.AND P1, PT, R8, UR40, !P0 ;  /* 0x0000002808007c0c */ /* 0x000fe4000c721270 */
[----:B------:R-:W-:Y:S01]  /*2c700*/  ISETP.LT.AND P0, PT, R7, UR38, !P0 ;  /* 0x0000002607007c0c */ /* 0x000fe2000c701270 */
[----:B------:R1:W-:Y:S10]  /*2c710*/  STL [R1+0x1470], R24 ;  /* 0x0014701801007387 */ /* 0x0003f40000100800 */
[----:B------:R-:W-:-:S04]  /*2c720*/  @P1 LOP3.LUT R20, R20, 0x1000, RZ, 0xfc, !PT ;  /* 0x0000100014141812 */ /* 0x000fc800078efcff */
[----:B------:R-:W-:Y:S01]  /*2c730*/  LOP3.LUT R20, R20, 0xfffff7ff, RZ, 0xc0, !PT ;  /* 0xfffff7ff14147812 */ /* 0x000fe200078ec0ff */
[----:B-1----:R-:W-:Y:S01]  /*2c740*/  VIADD R24, R24, UR32 ;  /* 0x0000002018187c36 */ /* 0x002fe20008000000 */
[----:B------:R-:W-:Y:S02]  /*2c750*/  ULDC.64 UR32, c[0x0][0x228] ;  /* 0x00008a0000207ab9 */ /* 0x000fe40000000a00 */
[----:B------:R-:W-:Y:S02]  /*2c760*/  @P0 LOP3.LUT R20, R20, 0x800, RZ, 0xfc, !PT ;  /* 0x0000080014140812 */ /* 0x000fe400078efcff */
[----:B------:R-:W-:Y:S01]  /*2c770*/  ISETP.GE.AND P0, PT, R104, UR37, PT ;  /* 0x0000002568007c0c */ /* 0x000fe2000bf06270 */
[----:B------:R-:W-:-:S03]  /*2c780*/  ULDC.64 UR36, c[0x0][0x228] ;  /* 0x00008a0000247ab9 */ /* 0x000fc60000000a00 */
[----:B------:R-:W-:Y:S02]  /*2c790*/  ISETP.LT.AND P1, PT, R8, UR32, !P0 ;  /* 0x0000002008007c0c */ /* 0x000fe4000c721270 */
[----:B------:R-:W-:Y:S02]  /*2c7a0*/  ISETP.LT.AND P0, PT, R7, UR30, !P0 ;  /* 0x0000001e07007c0c */ /* 0x000fe4000c701270 */
[----:B------:R-:W-:-:S09]  /*2c7b0*/  LOP3.LUT R20, R20, 0xfffffbff, RZ, 0xc0, !PT ;  /* 0xfffffbff14147812 */ /* 0x000fd200078ec0ff */
[----:B------:R-:W-:-:S04]  /*2c7c0*/  @P1 LOP3.LUT R20, R20, 0x400, RZ, 0xfc, !PT ;  /* 0x0000040014141812 */ /* 0x000fc800078efcff */
[----:B------:R-:W-:-:S04]  /*2c7d0*/  LOP3.LUT R20, R20, 0xfffffdff, RZ, 0xc0, !PT ;  /* 0xfffffdff14147812 */ /* 0x000fc800078ec0ff */
[----:B------:R-:W-:Y:S02]  /*2c7e0*/  @P0 LOP3.LUT R20, R20, 0x200, RZ, 0xfc, !PT ;  /* 0x0000020014140812 */ /* 0x000fe400078efcff */
[----:B------:R-:W-:Y:S01]  /*2c7f0*/  ISETP.GE.AND P0, PT, R103, UR29, PT ;  /* 0x0000001d67007c0c */ /* 0x000fe2000bf06270 */
[----:B------:R-:W-:-:S03]  /*2c800*/  ULDC.64 UR28, c[0x0][0x228] ;  /* 0x00008a00001c7ab9 */ /* 0x000fc60000000a00 */
[----:B------:R-:W-:Y:S01]  /*2c810*/  ISETP.LT.AND P1, PT, R8, UR57, !P0 ;  /* 0x0000003908007c0c */ /* 0x000fe2000c721270 */
[----:B------:R1:W-:Y:S01]  /*2c820*/  STL [R1+0x1474], R24 ;  /* 0x0014741801007387 */ /* 0x0003e20000100800 */
[----:B------:R-:W-:Y:S01]  /*2c830*/  ISETP.LT.AND P0, PT, R7, UR36, !P0 ;  /* 0x0000002407007c0c */ /* 0x000fe2000c701270 */
[----:B------:R-:W-:Y:S01]  /*2c840*/  VIADD R69, R6, 0xdc ;  /* 0x000000dc06457836 */ /* 0x000fe20000000000 */
[----:B------:R-:W-:Y:S01]  /*2c850*/  LOP3.LUT R20, R20, 0xfffffeff, RZ, 0xc0, !PT ;  /* 0xfffffeff14147812 */ /* 0x000fe200078ec0ff */
[----:B------:R-:W3:Y:S01]  /*2c860*/  LDL.LU R105, [R1+0x1890] ;  /* 0x0018900001697983 */ /* 0x000ee20000300800 */
[----:B------:R-:W-:Y:S01]  /*2c870*/  LEA.HI.X.SX32 R5, R5, UR5, 0x2, P3 ;  /* 0x0000000505057c11 */ /* 0x000fe200098f16ff */
[----:B------:R-:W-:Y:S01]  /*2c880*/  ULDC UR5, c[0x0][0x228] ;  /* 0x00008a0000057ab9 */ /* 0x000fe20000000800 */
[----:B------:R-:W-:Y:S01]  /*2c890*/  VIADD R68, R6, 0xdb ;  /* 0x000000db06447836 */ /* 0x000fe20000000000 */
[----:B------:R-:W-:-:S04]  /*2c8a0*/  ULDC UR57, c[0x0][0x228] ;  /* 0x00008a0000397ab9 */ /* 0x000fc80000000800 */
[----:B------:R-:W-:-:S04]  /*2c8b0*/  @P1 LOP3.LUT R20, R20, 0x100, RZ, 0xfc, !PT ;  /* 0x0000010014141812 */ /* 0x000fc800078efcff */
[----:B------:R-:W-:-:S04]  /*2c8c0*/  LOP3.LUT R20, R20, 0xffffff7f, RZ, 0xc0, !PT ;  /* 0xffffff7f14147812 */ /* 0x000fc800078ec0ff */
[----:B------:R-:W-:Y:S02]  /*2c8d0*/  @P0 LOP3.LUT R20, R20, 0x80, RZ, 0xfc, !PT ;  /* 0x0000008014140812 */ /* 0x000fe400078efcff */
[----:B------:R-:W-:-:S04]  /*2c8e0*/  ISETP.GE.AND P0, PT, R102, UR27, PT ;  /* 0x0000001b66007c0c */ /* 0x000fc8000bf06270 */
[----:B------:R-:W-:Y:S01]  /*2c8f0*/  ISETP.LT.AND P1, PT, R8, UR55, !P0 ;  /* 0x0000003708007c0c */ /* 0x000fe2000c721270 */
[----:B-1----:R-:W-:Y:S01]  /*2c900*/  VIADD R24, R24, UR61 ;  /* 0x0000003d18187c36 */ /* 0x002fe20008000000 */
[----:B------:R-:W-:Y:S01]  /*2c910*/  ISETP.LT.AND P0, PT, R7, UR28, !P0 ;  /* 0x0000001c07007c0c */ /* 0x000fe2000c701270 */
[----:B------:R-:W-:Y:S01]  /*2c920*/  VIADD R67, R6, 0xda ;  /* 0x000000da06437836 */ /* 0x000fe20000000000 */
[----:B------:R-:W-:Y:S01]  /*2c930*/  LOP3.LUT R20, R20, 0xffffffbf, RZ, 0xc0, !PT ;  /* 0xffffffbf14147812 */ /* 0x000fe200078ec0ff */
[C---:B------:R-:W-:Y:S01]  /*2c940*/  VIADD R66, R6.reuse, 0xd9 ;  /* 0x000000d906427836 */ /* 0x040fe20000000000 */
[----:B------:R1:W-:Y:S01]  /*2c950*/  STL [R1+0x1478], R24 ;  /* 0x0014781801007387 */ /* 0x0003e20000100800 */
[C---:B------:R-:W-:Y:S01]  /*2c960*/  VIADD R65, R6.reuse, 0xd8 ;  /* 0x000000d806417836 */ /* 0x040fe20000000000 */
[----:B------:R-:W-:Y:S01]  /*2c970*/  ULDC UR61, c[0x0][0x228] ;  /* 0x00008a00003d7ab9 */ /* 0x000fe20000000800 */
[C---:B------:R-:W-:Y:S01]  /*2c980*/  VIADD R64, R6.reuse, 0xd7 ;  /* 0x000000d706407836 */ /* 0x040fe20000000000 */
[----:B------:R-:W4:Y:S01]  /*2c990*/  LDL.LU R104, [R1+0x188c] ;  /* 0x00188c0001687983 */ /* 0x000f220000300800 */
[----:B------:R-:W-:Y:S01]  /*2c9a0*/  VIADD R63, R6, 0xd6 ;  /* 0x000000d6063f7836 */ /* 0x000fe20000000000 */
[----:B------:R-:W-:Y:S01]  /*2c9b0*/  ULDC UR55, c[0x0][0x228] ;  /* 0x00008a0000377ab9 */ /* 0x000fe20000000800 */
[----:B------:R-:W-:-:S04]  /*2c9c0*/  @P1 LOP3.LUT R20, R20, 0x40, RZ, 0xfc, !PT ;  /* 0x0000004014141812 */ /* 0x000fc800078efcff */
[----:B------:R-:W-:Y:S01]  /*2c9d0*/  LOP3.LUT R20, R20, 0xffffffdf, RZ, 0xc0, !PT ;  /* 0xffffffdf14147812 */ /* 0x000fe200078ec0ff */
[----:B-1----:R-:W-:Y:S01]  /*2c9e0*/  VIADD R24, R24, UR26 ;  /* 0x0000001a18187c36 */ /* 0x002fe20008000000 */
[----:B------:R-:W-:Y:S02]  /*2c9f0*/  ULDC UR26, c[0x0][0x248] ;  /* 0x00009200001a7ab9 */ /* 0x000fe40000000800 */
[----:B------:R-:W-:Y:S02]  /*2ca00*/  @P0 LOP3.LUT R20, R20, 0x20, RZ, 0xfc, !PT ;  /* 0x0000002014140812 */ /* 0x000fe400078efcff */
[----:B------:R-:W-:Y:S01]  /*2ca10*/  ISETP.GE.AND P0, PT, R101, UR35, PT ;  /* 0x0000002365007c0c */ /* 0x000fe2000bf06270 */
[----:B------:R1:W-:Y:S01]  /*2ca20*/  STL [R1+0x147c], R24 ;  /* 0x00147c1801007387 */ /* 0x0003e20000100800 */
[----:B------:R-:W-:Y:S01]  /*2ca30*/  LOP3.LUT R20, R20, 0xffffffef, RZ, 0xc0, !PT ;  /* 0xffffffef14147812 */ /* 0x000fe200078ec0ff */
[----:B------:R-:W-:Y:S01]  /*2ca40*/  ULDC.64 UR34, c[0x0][0x228] ;  /* 0x00008a0000227ab9 */ /* 0x000fe20000000a00 */
[----:B------:R-:W-:Y:S01]  /*2ca50*/  ISETP.LT.AND P1, PT, R8, UR53, !P0 ;  /* 0x0000003508007c0c */ /* 0x000fe2000c721270 */
[----:B------:R-:W3:Y:S01]  /*2ca60*/  LDL.LU R103, [R1+0x1888] ;  /* 0x0018880001677983 */ /* 0x000ee20000300800 */
[----:B------:R-:W-:Y:S01]  /*2ca70*/  VIADD R62, R6, 0xd5 ;  /* 0x000000d5063e7836 */ /* 0x000fe20000000000 */
[----:B------:R-:W-:Y:S01]  /*2ca80*/  ULDC UR53, c[0x0][0x228] ;  /* 0x00008a0000357ab9 */ /* 0x000fe20000000800 */
[----:B-1----:R-:W-:Y:S01]  /*2ca90*/  VIADD R24, R24, UR26 ;  /* 0x0000001a18187c36 */ /* 0x002fe20008000000 */
[----:B------:R-:W-:-:S04]  /*2caa0*/  ULDC UR26, c[0x0][0x248] ;  /* 0x00009200001a7ab9 */ /* 0x000fc80000000800 */
[----:B------:R1:W-:Y:S04]  /*2cab0*/  STL [R1+0x1480], R24 ;  /* 0x0014801801007387 */ /* 0x0003e80000100800 */
[----:B------:R-:W-:Y:S01]  /*2cac0*/  @P1 LOP3.LUT R20, R20, 0x10, RZ, 0xfc, !PT ;  /* 0x0000001014141812 */ /* 0x000fe200078efcff */
[----:B------:R-:W4:Y:S01]  /*2cad0*/  LDL.LU R102, [R1+0x1884] ;  /* 0x0018840001667983 */ /* 0x000f220000300800 */
[----:B-1----:R-:W-:Y:S01]  /*2cae0*/  VIADD R24, R24, UR26 ;  /* 0x0000001a18187c36 */ /* 0x002fe20008000000 */
[----:B------:R-:W-:Y:S02]  /*2caf0*/  ULDC.64 UR26, c[0x0][0x228] ;  /* 0x00008a00001a7ab9 */ /* 0x000fe40000000a00 */
[----:B------:R-:W-:Y:S01]  /*2cb00*/  ISETP.LT.AND P0, PT, R7, UR26, !P0 ;  /* 0x0000001a07007c0c */ /* 0x000fe2000c701270 */
[----:B------:R-:W-:Y:S01]  /*2cb10*/  ULDC UR26, c[0x0][0x248] ;  /* 0x00009200001a7ab9 */ /* 0x000fe20000000800 */
[----:B------:R-:W-:-:S11]  /*2cb20*/  LOP3.LUT R20, R20, 0xfffffff7, RZ, 0xc0, !PT ;  /* 0xfffffff714147812 */ /* 0x000fd600078ec0ff */
        /* <DEDUP_REMOVED lines=9> */
[----:B------:R-:W-:Y:S01]  /*2cbc0*/  VIADD R60, R6, 0xd3 ;  /* 0x000000d3063c7836 */ /* 0x000fe20000000000 */
[----:B------:R-:W-:-:S06]  /*2cbd0*/  ULDC UR51, c[0x0][0x228] ;  /* 0x00008a0000337ab9 */ /* 0x000fcc0000000800 */
[----:B------:R-:W-:-:S04]  /*2cbe0*/  @P1 LOP3.LUT R20, R20, 0x4, RZ, 0xfc, !PT ;  /* 0x0000000414141812 */ /* 0x000fc800078efcff */
[----:B------:R-:W-:-:S04]  /*2cbf0*/  LOP3.LUT R20, R20, 0xfffffffd, RZ, 0xc0, !PT ;  /* 0xfffffffd14147812 */ /* 0x000fc800078ec0ff */
[----:B------:R-:W-:Y:S02]  /*2cc00*/  @P0 LOP3.LUT R20, R20, 0x2, RZ, 0xfc, !PT ;  /* 0x0000000214140812 */ /* 0x000fe400078efcff */
[----:B------:R-:W-:Y:S01]  /*2cc10*/  ISETP.GE.AND P0, PT, R99, UR39, PT ;  /* 0x0000002763007c0c */ /* 0x000fe2000bf06270 */
[----:B------:R-:W-:-:S03]  /*2cc20*/  ULDC.64 UR38, c[0x0][0x228] ;  /* 0x00008a0000267ab9 */ /* 0x000fc60000000a00 */
[----:B------:R-:W-:Y:S01]  /*2cc30*/  ISETP.LT.AND P1, PT, R8, UR49, !P0 ;  /* 0x0000003108007c0c */ /* 0x000fe2000c721270 */
[----:B-1----:R-:W-:Y:S01]  /*2cc40*/  VIADD R24, R24, UR26 ;  /* 0x0000001a18187c36 */ /* 0x002fe20008000000 */
[----:B------:R-:W-:Y:S01]  /*2cc50*/  ISETP.LT.AND P0, PT, R7, UR40, !P0 ;  /* 0x0000002807007c0c */ /* 0x000fe2000c701270 */
[----:B------:R-:W-:Y:S01]  /*2cc60*/  ULDC UR26, c[0x0][0x248] ;  /* 0x00009200001a7ab9 */ /* 0x000fe20000000800 */
[----:B------:R-:W-:Y:S01]  /*2cc70*/  LOP3.LUT R20, R20, 0xfffffffe, RZ, 0xc0, !PT ;  /* 0xfffffffe14147812 */ /* 0x000fe200078ec0ff */
[----:B------:R-:W-:Y:S01]  /*2cc80*/  VIADD R59, R6, 0xd2 ;  /* 0x000000d2063b7836 */ /* 0x000fe20000000000 */
[----:B------:R-:W-:-:S09]  /*2cc90*/  ULDC UR49, c[0x0][0x228] ;  /* 0x00008a0000317ab9 */ /* 0x000fd20000000800 */
[----:B------:R-:W-:Y:S02]  /*2cca0*/  @P0 LOP3.LUT R19, R19, 0x80000000, RZ, 0xfc, !PT ;  /* 0x8000000013130812 */ /* 0x000fe400078efcff */
[----:B------:R-:W-:Y:S01]  /*2ccb0*/  ISETP.GE.AND P0, PT, R98, UR33, PT ;  /* 0x0000002162007c0c */ /* 0x000fe2000bf06270 */
[----:B------:R-:W-:Y:S01]  /*2ccc0*/  ULDC.64 UR32, c[0x0][0x228] ;  /* 0x00008a0000207ab9 */ /* 0x000fe20000000a00 */
[----:B------:R-:W-:Y:S02]  /*2ccd0*/  @P1 LOP3.LUT R20, R20, 0x1, RZ, 0xfc, !PT ;  /* 0x0000000114141812 */ /* 0x000fe400078efcff */
[----:B------:R-:W-:Y:S01]  /*2cce0*/  ISETP.LT.AND P1, PT, R8, UR47, !P0 ;  /* 0x0000002f08007c0c */ /* 0x000fe2000c721270 */
[----:B------:R1:W-:Y:S01]  /*2ccf0*/  STL [R1+0x1488], R24 ;  /* 0x0014881801007387 */ /* 0x0003e20000100800 */
[----:B------:R-:W-:Y:S01]  /*2cd00*/  ISETP.LT.AND P0, PT, R7, UR38, !P0 ;  /* 0x0000002607007c0c */ /* 0x000fe2000c701270 */
[C---:B------:R-:W-:Y:S01]  /*2cd10*/  VIADD R58, R6.reuse, 0xd1 ;  /* 0x000000d1063a7836 */ /* 0x040fe20000000000 */
[----:B------:R-:W-:Y:S01]  /*2cd20*/  LOP3.LUT R19, R19, 0xbfffffff, RZ, 0xc0, !PT ;  /* 0xbfffffff13137812 */ /* 0x000fe200078ec0ff */
[----:B------:R-:W4:Y:S01]  /*2cd30*/  LDL.LU R100, [R1+0x187c] ;  /* 0x00187c0001647983 */ /* 0x000f220000300800 */
        /* <DEDUP_REMOVED lines=13> */
[----:B------:R-:W-:-:S07]  /*2ce10*/  ULDC UR45, c[0x0][0x228] ;  /* 0x00008a00002d7ab9 */ /* 0x000fce0000000800 */
        /* <DEDUP_REMOVED lines=8> */
[----:B------:R-:W-:Y:S01]  /*2cea0*/  ULDC UR43, c[0x0][0x228] ;  /* 0x00008a00002b7ab9 */ /* 0x000fe20000000800 */
[----:B------:R-:W-:Y:S01]  /*2ceb0*/  LOP3.LUT R19, R19, 0xfbffffff, RZ, 0xc0, !PT ;  /* 0xfbffffff13137812 */ /* 0x000fe200078ec0ff */
[----:B------:R-:W3:Y:S08]  /*2cec0*/  LDL.LU R99, [R1+0x1878] ;  /* 0x0018780001637983 */ /* 0x000ef00000300800 */
        /* <DEDUP_REMOVED lines=10> */
[----:B------:R-:W-:-:S08]  /*2cf70*/  ULDC UR19, c[0x0][0x248] ;  /* 0x0000920000137ab9 */ /* 0x000fd00000000800 */
[----:B------:R-:W-:-:S04]  /*2cf80*/  @P1 LOP3.LUT R19, R19, 0x1000000, RZ, 0xfc, !PT ;  /* 0x0100000013131812 */ /* 0x000fc800078efcff */
[----:B------:R-:W-:-:S04]  /*2cf90*/  LOP3.LUT R19, R19, 0xff7fffff, RZ, 0xc0, !PT ;  /* 0xff7fffff13137812 */ /* 0x000fc800078ec0ff */
[----:B------:R-:W-:Y:S02]  /*2cfa0*/  @P0 LOP3.LUT R19, R19, 0x800000, RZ, 0xfc, !PT ;  /* 0x0080000013130812 */ /* 0x000fe400078efcff */
[----:B------:R-:W-:-:S04]  /*2cfb0*/  ISETP.GE.AND P0, PT, R94, UR27, PT ;  /* 0x0000001b5e007c0c */ /* 0x000fc8000bf06270 */
        /* <DEDUP_REMOVED lines=8> */
[----:B------:R-:W-:Y:S01]  /*2d040*/  @P1 LOP3.LUT R19, R19, 0x400000, RZ, 0xfc, !PT ;  /* 0x0040000013131812 */ /* 0x000fe200078efcff */
[----:B-1----:R-:W-:Y:S01]  /*2d050*/  VIADD R24, R24, UR26 ;  /* 0x0000001a18187c36 */ /* 0x002fe20008000000 */
[----:B------:R-:W-:Y:S02]  /*2d060*/  ULDC UR26, c[0x0][0x248] ;  /* 0x00009200001a7ab9 */ /* 0x000fe40000000800 */
[----:B------:R-:W-:-:S04]  /*2d070*/  LOP3.LUT R19, R19, 0xffdfffff, RZ, 0xc0, !PT ;  /* 0xffdfffff13137812 */ /* 0x000fc800078ec0ff */
        /* <DEDUP_REMOVED lines=16> */
[----:B------:R-:W-:Y:S02]  /*2d180*/  ISETP.LT.AND P0, PT, R7, UR26, !P0 ;  /* 0x0000001a07007c0c */ /* 0x000fe4000c701270 */
[----:B------:R-:W-:-:S11]  /*2d190*/  LOP3.LUT R19, R19, 0xfff7ffff, RZ, 0xc0, !PT ;  /* 0xfff7ffff13137812 */ /* 0x000fd600078ec0ff */
[----:B------:R-:W-:Y:S02]  /*2d1a0*/  @P0 LOP3.LUT R19, R19, 0x80000, RZ, 0xfc, !PT ;  /* 0x0008000013130812 */ /* 0x000fe400078efcff */
[----:B------:R-:W-:Y:S01]  /*2d1b0*/  ISETP.GE.AND P0, PT, R92, UR41, PT ;  /* 0x000000295c007c0c */ /* 0x000fe2000bf06270 */
[----:B------:R-:W-:-:S03]  /*2d1c0*/  ULDC.64 UR40, c[0x0][0x228] ;  /* 0x00008a0000287ab9 */ /* 0x000fc60000000a00 */
[----:B------:R-:W-:Y:S01]  /*2d1d0*/  ISETP.LT.AND P1, PT, R8, UR48, !P0 ;  /* 0x0000003008007c0c */ /* 0x000fe2000c721270 */
[----:B------:R1:W-:Y:S01]  /*2d1e0*/  STL [R1+0x149c], R24 ;  /* 0x00149c1801007387 */ /* 0x0003e20000100800 */
[----:B------:R-:W-:Y:S01]  /*2d1f0*/  ISETP.LT.AND P0, PT, R7, UR34, !P0 ;  /* 0x0000002207007c0c */ /* 0x000fe2000c701270 */
[C---:B------:R-:W-:Y:S01]  /*2d200*/  VIADD R52, R6.reuse, 0xcb ;  /* 0x000000cb06347836 */ /* 0x040fe20000000000 */
        /* <DEDUP_REMOVED lines=88> */
[----:B-1----:R-:W-:Y:S01]  /*2d790*/  VIADD R24, R24, UR19 ;  /* 0x0000001318187c36 */ /* 0x002fe20008000000 */
[----:B------:R-:W-:Y:S01]  /*2d7a0*/  LOP3.LUT R19, R19, 0xfffffffe, RZ, 0xc0, !PT ;  /* 0xfffffffe13137812 */ /* 0x000fe200078ec0ff */
[----:B------:R-:W-:Y:S01]  /*2d7b0*/  ULDC UR19, c[0x0][0x248] ;  /* 0x0000920000137ab9 */ /* 0x000fe20000000800 */
[----:B------:R-:W-:Y:S01]  /*2d7c0*/  ISETP.LT.AND P1, PT, R8, UR24, !P0 ;  /* 0x0000001808007c0c */ /* 0x000fe2000c721270 */
[----:B------:R-:W-:Y:S01]  /*2d7d0*/  ULDC.64 UR24, c[0x0][0x228] ;  /* 0x00008a0000187ab9 */ /* 0x000fe20000000a00 */
[----:B------:R-:W-:Y:S01]  /*2d7e0*/  ISETP.LT.AND P0, PT, R7, UR40, !P0 ;  /* 0x0000002807007c0c */ /* 0x000fe2000c701270 */
[----:B------:R-:W-:-:S12]  /*2d7f0*/  ULDC.64 UR38, c[0x0][0x228] ;  /* 0x00008a0000267ab9 */ /* 0x000fd80000000a00 */
[----:B------:R-:W-:Y:S02]  /*2d800*/  @P0 LOP3.LUT R18, R18, 0x80000000, RZ, 0xfc, !PT ;  /* 0x8000000012120812 */ /* 0x000fe400078efcff */
[----:B------:R-:W-:Y:S01]  /*2d810*/  ISETP.GE.AND P0, PT, R82, UR33, PT ;  /* 0x0000002152007c0c */ /* 0x000fe2000bf06270 */
[----:B------:R-:W-:Y:S01]  /*2d820*/  ULDC.64 UR32, c[0x0][0x228] ;  /* 0x00008a0000207ab9 */ /* 0x000fe20000000a00 */
[----:B------:R-:W-:Y:S02]  /*2d830*/  @P1 LOP3.LUT R19, R19, 0x1, RZ, 0xfc, !PT ;  /* 0x0000000113131812 */ /* 0x000fe400078efcff */
[----:B------:R-:W-:Y:S01]  /*2d840*/  ISETP.LT.AND P1, PT, R8, UR15, !P0 ;  /* 0x0000000f08007c0c */ /* 0x000fe2000c721270 */
[----:B------:R1:W-:Y:S01]  /*2d850*/  STL [R1+0x14a8], R24 ;  /* 0x0014a81801007387 */ /* 0x0003e20000100800 */
[----:B------:R-:W-:Y:S01]  /*2d860*/  ISETP.LT.AND P0, PT, R7, UR24, !P0 ;  /* 0x0000001807007c0c */ /* 0x000fe2000c701270 */
[----:B------:R-:W-:Y:S01]  /*2d870*/  ULDC UR15, c[0x0][0x248] ;  /* 0x00009200000f7ab9 */ /* 0x000fe20000000800 */
[----:B------:R-:W-:Y:S01]  /*2d880*/  LOP3.LUT R18, R18, 0xbfffffff, RZ, 0xc0, !PT ;  /* 0xbfffffff12127812 */ /* 0x000fe200078ec0ff */
[----:B------:R-:W4:Y:S08]  /*2d890*/  LDL.LU R92, [R1+0x185c] ;  /* 0x00185c00015c7983 */ /* 0x000f300000300800 */
        /* <DEDUP_REMOVED lines=10> */
[----:B------:R-:W-:-:S10]  /*2d940*/  ULDC.64 UR30, c[0x0][0x228] ;  /* 0x00008a00001e7ab9 */ /* 0x000fd40000000a00 */
[----:B------:R-:W-:-:S04]  /*2d950*/  @P1 LOP3.LUT R18, R18, 0x10000000, RZ, 0xfc, !PT ;  /* 0x1000000012121812 */ /* 0x000fc800078efcff */
        /* <DEDUP_REMOVED lines=8> */
[----:B------:R-:W-:Y:S01]  /*2d9e0*/  ISETP.LT.AND P0, PT, R7, UR20, !P0 ;  /* 0x0000001407007c0c */ /* 0x000fe2000c701270 */
[----:B------:R-:W-:Y:S02]  /*2d9f0*/  ULDC UR13, c[0x0][0x248] ;  /* 0x00009200000d7ab9 */ /* 0x000fe40000000800 */
[----:B------:R-:W4:Y:S08]  /*2da00*/  LDL.LU R90, [R1+0x1854] ;  /* 0x00185400015a7983 */ /* 0x000f300000300800 */
        /* <DEDUP_REMOVED lines=11> */
[----:B-1----:R-:W-:Y:S01]  /*2dac0*/  VIADD R24, R24, UR19 ;  /* 0x0000001318187c36 */ /* 0x002fe20008000000 */
[----:B------:R-:W-:Y:S01]  /*2dad0*/  ULDC UR19, c[0x0][0x248] ;  /* 0x0000920000137ab9 */ /* 0x000fe20000000800 */
[----:B------:R-:W-:-:S03]  /*2dae0*/  ISETP.LT.AND P0, PT, R7, UR30, !P0 ;  /* 0x0000001e07007c0c */ /* 0x000fc6000c701270 */
[----:B------:R1:W-:Y:S06]  /*2daf0*/  STL [R1+0x14b4], R24 ;  /* 0x0014b41801007387 */ /* 0x0003ec0000100800 */
[----:B------:R-:W-:Y:S01]  /*2db00*/  @P1 LOP3.LUT R18, R18, 0x1000000, RZ, 0xfc, !PT ;  /* 0x0100000012121812 */ /* 0x000fe200078efcff */
[----:B------:R-:W4:Y:S01]  /*2db10*/  LDL.LU R88, [R1+0x184c] ;  /* 0x00184c0001587983 */ /* 0x000f220000300800 */
[----:B-1----:R-:W-:Y:S01]  /*2db20*/  VIADD R24, R24, UR19 ;  /* 0x0000001318187c36 */ /* 0x002fe20008000000 */
[----:B------:R-:W-:-:S04]  /*2db30*/  ULDC UR19, c[0x0][0x248] ;  /* 0x0000920000137ab9 */ /* 0x000fc80000000800 */
[----:B------:R1:W-:Y:S01]  /*2db40*/  STL [R1+0x14b8], R24 ;  /* 0x0014b81801007387 */ /* 0x0003e20000100800 */
[----:B------:R-:W-:-:S03]  /*2db50*/  LOP3.LUT R18, R18, 0xff7fffff, RZ, 0xc0, !PT ;  /* 0xff7fffff12127812 */ /* 0x000fc600078ec0ff */
[----:B------:R-:W3:Y:S01]  /*2db60*/  LDL.LU R87, [R1+0x1848] ;  /* 0x0018480001577983 */ /* 0x000ee20000300800 */
[----:B-1----:R-:W-:Y:S01]  /*2db70*/  VIADD R24, R24, UR19 ;  /* 0x0000001318187c36 */ /* 0x002fe20008000000 */
[----:B------:R-:W-:Y:S01]  /*2db80*/  ULDC UR19, c[0x0][0x248] ;  /* 0x0000920000137ab9 */ /* 0x000fe20000000800 */
[----:B------:R-:W-:-:S03]  /*2db90*/  @P0 LOP3.LUT R18, R18, 0x800000, RZ, 0xfc, !PT ;  /* 0x0080000012120812 */ /* 0x000fc600078efcff */
[----:B------:R1:W-:Y:S01]  /*2dba0*/  STL [R1+0x14bc], R24 ;  /* 0x0014bc1801007387 */ /* 0x0003e20000100800 */
[----:B------:R-:W-:Y:S01]  /*2dbb0*/  ISETP.GE.AND P0, PT, R78, UR27, PT ;  /* 0x0000001b4e007c0c */ /* 0x000fe2000bf06270 */
[----:B------:R-:W-:Y:S02]  /*2dbc0*/  ULDC.64 UR26, c[0x0][0x228] ;  /* 0x00008a00001a7ab9 */ /* 0x000fe40000000a00 */
[----:B------:R-:W4:Y:S01]  /*2dbd0*/  LDL.LU R86, [R1+0x1844] ;  /* 0x0018440001567983 */ /* 0x000f220000300800 */
[----:B-1----:R-:W-:Y:S01]  /*2dbe0*/  VIADD R24, R24, UR19 ;  /* 0x0000001318187c36 */ /* 0x002fe20008000000 */
[----:B------:R-:W-:Y:S01]  /*2dbf0*/  ULDC UR19, c[0x0][0x248] ;  /* 0x0000920000137ab9 */ /* 0x000fe20000000800 */
[----:B------:R-:W-:Y:S01]  /*2dc00*/  ISETP.LT.AND P1, PT, R8, UR11, !P0 ;  /* 0x0000000b08007c0c */ /* 0x000fe2000c721270 */
[----:B------:R-:W-:Y:S02]  /*2dc10*/  ULDC UR11, c[0x0][0x248] ;  /* 0x00009200000b7ab9 */ /* 0x000fe40000000800 */
[----:B------:R1:W-:Y:S04]  /*2dc20*/  STL [R1+0x14c0], R24 ;  /* 0x0014c01801007387 */ /* 0x0003e80000100800 */
[----:B------:R-:W3:Y:S01]  /*2dc30*/  LDL.LU R85, [R1+0x1840] ;  /* 0x0018400001557983 */ /* 0x000ee20000300800 */
[----:B-1----:R-:W-:Y:S01]  /*2dc40*/  VIADD R24, R24, UR19 ;  /* 0x0000001318187c36 */ /* 0x002fe20008000000 */
[----:B------:R-:W-:-:S04]  /*2dc50*/  ULDC UR19, c[0x0][0x248] ;  /* 0x0000920000137ab9 */ /* 0x000fc80000000800 */
[----:B------:R1:W-:Y:S01]  /*2dc60*/  STL [R1+0x14c4], R24 ;  /* 0x0014c41801007387 */ /* 0x0003e20000100800 */
[----:B------:R-:W-:-:S03]  /*2dc70*/  LOP3.LUT R18, R18, 0xffbfffff, RZ, 0xc0, !PT ;  /* 0xffbfffff12127812 */ /* 0x000fc600078ec0ff */
[----:B------:R-:W4:Y:S01]  /*2dc80*/  LDL.LU R84, [R1+0x183c] ;  /* 0x00183c0001547983 */ /* 0x000f220000300800 */
[----:B-1----:R-:W-:Y:S01]  /*2dc90*/  VIADD R24, R24, UR19 ;  /* 0x0000001318187c36 */ /* 0x002fe20008000000 */
[----:B------:R-:W-:Y:S02]  /*2dca0*/  ULDC.64 UR18, c[0x0][0x228] ;  /* 0x00008a0000127ab9 */ /* 0x000fe40000000a00 */
[----:B------:R-:W-:Y:S02]  /*2dcb0*/  ISETP.LT.AND P0, PT, R7, UR18, !P0 ;  /* 0x0000001207007c0c */ /* 0x000fe4000c701270 */
[----:B------:R-:W-:-:S04]  /*2dcc0*/  @P1 LOP3.LUT R18, R18, 0x400000, RZ, 0xfc, !PT ;  /* 0x0040000012121812 */ /* 0x000fc800078efcff */
[----:B------:R-:W-:-:S07]  /*2dcd0*/  LOP3.LUT R18, R18, 0xffdfffff, RZ, 0xc0, !PT ;  /* 0xffdfffff12127812 */ /* 0x000fce00078ec0ff */
[----:B------:R-:W-:Y:S02]  /*2dce0*/  @P0 LOP3.LUT R18, R18, 0x200000, RZ, 0xfc, !PT ;  /* 0x0020000012120812 */ /* 0x000fe400078efcff */
[----:B------:R-:W-:Y:S01]  /*2dcf0*/  ISETP.GE.AND P0, PT, R77, UR35, PT ;  /* 0x000000234d007c0c */ /* 0x000fe2000bf06270 */
[----:B------:R1:W-:Y:S01]  /*2dd00*/  STL [R1+0x14c8], R24 ;  /* 0x0014c81801007387 */ /* 0x0003e20000100800 */
[----:B------:R-:W-:Y:S01]  /*2dd10*/  LOP3.LUT R18, R18, 0xffefffff, RZ, 0xc0, !PT ;  /* 0xffefffff12127812 */ /* 0x000fe200078ec0ff */
[----:B------:R-:W-:Y:S01]  /*2dd20*/  ULDC.64 UR34, c[0x0][0x228] ;  /* 0x00008a0000227ab9 */ /* 0x000fe20000000a00 */
[----:B------:R-:W-:Y:S01]  /*2dd30*/  ISETP.LT.AND P1, PT, R8, UR16, !P0 ;  /* 0x0000001008007c0c */ /* 0x000fe2000c721270 */
[----:B------:R-:W3:Y:S01]  /*2dd40*/  LDL.LU R83, [R1+0x1838] ;  /* 0x0018380001537983 */ /* 0x000ee20000300800 */
[----:B------:R-:W-:-:S11]  /*2dd50*/  ISETP.LT.AND P0, PT, R7, UR26, !P0 ;  /* 0x0000001a07007c0c */ /* 0x000fd6000c701270 */
[----:B------:R-:W-:-:S04]  /*2dd60*/  @P1 LOP3.LUT R18, R18, 0x100000, RZ, 0xfc, !PT ;  /* 0x0010000012121812 */ /* 0x000fc800078efcff */
[----:B------:R-:W-:-:S04]  /*2dd70*/  LOP3.LUT R18, R18, 0xfff7ffff, RZ, 0xc0, !PT ;  /* 0xfff7ffff12127812 */ /* 0x000fc800078ec0ff */
[----:B------:R-:W-:Y:S02]  /*2dd80*/  @P0 LOP3.LUT R18, R18, 0x80000, RZ, 0xfc, !PT ;  /* 0x0008000012120812 */ /* 0x000fe400078efcff */
[----:B------:R-:W-:Y:S01]  /*2dd90*/  ISETP.GE.AND P0, PT, R76, UR41, PT ;  /* 0x000000294c007c0c */ /* 0x000fe2000bf06270 */
[----:B-1----:R-:W-:Y:S01]  /*2dda0*/  VIADD R24, R24, UR17 ;  /* 0x0000001118187c36 */ /* 0x002fe20008000000 */
[----:B------:R-:W-:Y:S01]  /*2ddb0*/  ULDC UR17, c[0x0][0x248] ;  /* 0x0000920000117ab9 */ /* 0x000fe20000000800 */
[----:B------:R-:W-:Y:S01]  /*2ddc0*/  LOP3.LUT R18, R18, 0xfffbffff, RZ, 0xc0, !PT ;  /* 0xfffbffff12127812 */ /* 0x000fe200078ec0ff */
[----:B------:R-:W-:Y:S01]  /*2ddd0*/  ULDC.64 UR40, c[0x0][0x228] ;  /* 0x00008a0000287ab9 */ /* 0x000fe20000000a00 */
[----:B------:R-:W-:Y:S01]  /*2dde0*/  ISETP.LT.AND P1, PT, R8, UR9, !P0 ;  /* 0x0000000908007c0c */ /* 0x000fe2000c721270 */
[----:B------:R1:W-:Y:S01]  /*2ddf0*/  STL [R1+0x14cc], R24 ;  /* 0x0014cc1801007387 */ /* 0x0003e20000100800 */
[----:B------:R-:W-:Y:S01]  /*2de00*/  VIADD R46, R6, 0xc5 ;  /* 0x000000c5062e7836 */ /* 0x000fe20000000000 */
[----:B------:R-:W-:-:S02]  /*2de10*/  ULDC UR9, c[0x0][0x228] ;  /* 0x00008a0000097ab9 */ /* 0x000fc40000000800 */
[----:B------:R-:W4:Y:S01]  /*2de20*/  LDL.LU R82, [R1+0x1834] ;  /* 0x0018340001527983 */ /* 0x000f220000300800 */
[----:B-1----:R-:W-:Y:S01]  /*2de30*/  VIADD R24, R24, UR17 ;  /* 0x0000001118187c36 */ /* 0x002fe20008000000 */
[----:B------:R-:W-:Y:S02]  /*2de40*/  ULDC.64 UR16, c[0x0][0x228] ;  /* 0x00008a0000107ab9 */ /* 0x000fe40000000a00 */
[----:B------:R-:W-:Y:S01]  /*2de50*/  ISETP.LT.AND P0, PT, R7, UR16, !P0 ;  /* 0x0000001007007c0c */ /* 0x000fe2000c701270 */
[----:B------:R-:W-:-:S03]  /*2de60*/  ULDC UR16, c[0x0][0x248] ;  /* 0x0000920000107ab9 */ /* 0x000fc60000000800 */
[----:B------:R-:W-:-:S04]  /*2de70*/  @P1 LOP3.LUT R18, R18, 0x40000, RZ, 0xfc, !PT ;  /* 0x0004000012121812 */ /* 0x000fc800078efcff */
[----:B------:R-:W-:-:S05]  /*2de80*/  LOP3.LUT R18, R18, 0xfffdffff, RZ, 0xc0, !PT ;  /* 0xfffdffff12127812 */ /* 0x000fca00078ec0ff */
        /* <DEDUP_REMOVED lines=8> */
[----:B------:R-:W-:Y:S01]  /*2df10*/  VIADD R45, R6, 0xc4 ;  /* 0x000000c4062d7836 */ /* 0x000fe20000000000 */
[----:B------:R-:W-:Y:S01]  /*2df20*/  ULDC UR10, c[0x0][0x228] ;  /* 0x00008a00000a7ab9 */ /* 0x000fe20000000800 */
[----:B-1----:R-:W-:Y:S01]  /*2df30*/  VIADD R24, R24, UR15 ;  /* 0x0000000f18187c36 */ /* 0x002fe20008000000 */
[----:B------:R-:W-:-:S04]  /*2df40*/  ULDC UR15, c[0x0][0x248] ;  /* 0x00009200000f7ab9 */ /* 0x000fc80000000800 */
[----:B------:R1:W-:Y:S03]  /*2df50*/  STL [R1+0x14d4], R24 ;  /* 0x0014d41801007387 */ /* 0x0003e60000100800 */
[----:B------:R-:W-:Y:S01]  /*2df60*/  @P1 LOP3.LUT R18, R18, 0x10000, RZ, 0xfc, !PT ;  /* 0x0001000012121812 */ /* 0x000fe200078efcff */
[----:B------:R-:W4:Y:S03]  /*2df70*/  LDL.LU R80, [R1+0x182c] ;  /* 0x00182c0001507983 */ /* 0x000f260000300800 */
[----:B------:R-:W-:Y:S01]  /*2df80*/  LOP3.LUT R18, R18, 0xffff7fff, RZ, 0xc0, !PT ;  /* 0xffff7fff12127812 */ /* 0x000fe200078ec0ff */
[----:B-1----:R-:W-:-:S03]  /*2df90*/  VIADD R24, R24, UR15 ;  /* 0x0000000f18187c36 */ /* 0x002fc60008000000 */
[----:B------:R-:W-:Y:S02]  /*2dfa0*/  @P0 LOP3.LUT R18, R18, 0x8000, RZ, 0xfc, !PT ;  /* 0x0000800012120812 */ /* 0x000fe400078efcff */
[----:B------:R-:W-:Y:S01]  /*2dfb0*/  ISETP.GE.AND P0, PT, R74, UR33, PT ;  /* 0x000000214a007c0c */ /* 0x000fe2000bf06270 */
[----:B------:R-:W-:Y:S01]  /*2dfc0*/  ULDC.64 UR32, c[0x0][0x228] ;  /* 0x00008a0000207ab9 */ /* 0x000fe20000000a00 */
[----:B------:R1:W-:Y:S02]  /*2dfd0*/  STL [R1+0x14d8], R24 ;  /* 0x0014d81801007387 */ /* 0x0003e40000100800 */
[----:B------:R-:W-:Y:S01]  /*2dfe0*/  ISETP.LT.AND P1, PT, R8, UR14, !P0 ;  /* 0x0000000e08007c0c */ /* 0x000fe2000c721270 */
[----:B------:R-:W-:Y:S01]  /*2dff0*/  ULDC UR14, c[0x0][0x248] ;  /* 0x00009200000e7ab9 */ /* 0x000fe20000000800 */
[----:B------:R-:W3:Y:S01]  /*2e000*/  LDL.LU R79, [R1+0x1828] ;  /* 0x00182800014f7983 */ /* 0x000ee20000300800 */
[----:B-1----:R-:W-:Y:S01]  /*2e010*/  VIADD R24, R24, UR13 ;  /* 0x0000000d18187c36 */ /* 0x002fe20008000000 */
[----:B------:R-:W-:-:S04]  /*2e020*/  ULDC UR13, c[0x0][0x248] ;  /* 0x00009200000d7ab9 */ /* 0x000fc80000000800 */
[----:B------:R1:W-:Y:S01]  /*2e030*/  STL [R1+0x14dc], R24 ;  /* 0x0014dc1801007387 */ /* 0x0003e20000100800 */
[----:B------:R-:W-:-:S03]  /*2e040*/  ISETP.LT.AND P0, PT, R7, UR24, !P0 ;  /* 0x0000001807007c0c */ /* 0x000fc6000c701270 */
[----:B------:R-:W4:Y:S01]  /*2e050*/  LDL.LU R78, [R1+0x1824] ;  /* 0x00182400014e7983 */ /* 0x000f220000300800 */
[----:B-1----:R-:W-:Y:S01]  /*2e060*/  VIADD R24, R24, UR13 ;  /* 0x0000000d18187c36 */ /* 0x002fe20008000000 */
[----:B------:R-:W-:Y:S01]  /*2e070*/  LOP3.LUT R18, R18, 0xffffbfff, RZ, 0xc0, !PT ;  /* 0xffffbfff12127812 */ /* 0x000fe200078ec0ff */
[----:B------:R-:W-:-:S03]  /*2e080*/  ULDC UR13, c[0x0][0x248] ;  /* 0x00009200000d7ab9 */ /* 0x000fc60000000800 */
[----:B------:R1:W-:Y:S01]  /*2e090*/  STL [R1+0x14e0], R24 ;  /* 0x0014e01801007387 */ /* 0x0003e20000100800 */
[----:B------:R-:W-:-:S03]  /*2e0a0*/  @P1 LOP3.LUT R18, R18, 0x4000, RZ, 0xfc, !PT ;  /* 0x0000400012121812 */ /* 0x000fc600078efcff */
[----:B------:R-:W3:Y:S01]  /*2e0b0*/  LDL.LU R77, [R1+0x1820] ;  /* 0x00182000014d7983 */ /* 0x000ee20000300800 */
[----:B-1----:R-:W-:Y:S01]  /*2e0c0*/  VIADD R24, R24, UR11 ;  /* 0x0000000b18187c36 */ /* 0x002fe20008000000 */
[----:B------:R-:W-:Y:S01]  /*2e0d0*/  LOP3.LUT R18, R18, 0xffffdfff, RZ, 0xc0, !PT ;  /* 0xffffdfff12127812 */ /* 0x000fe200078ec0ff */
[----:B------:R-:W-:Y:S01]  /*2e0e0*/  VIADD R44, R6, 0xc3 ;  /* 0x000000c3062c7836 */ /* 0x000fe20000000000 */
[----:B------:R-:W-:Y:S02]  /*2e0f0*/  ULDC UR11, c[0x0][0x228] ;  /* 0x00008a00000b7ab9 */ /* 0x000fe40000000800 */
[----:B------:R1:W-:Y:S04]  /*2e100*/  STL [R1+0x14e4], R24 ;  /* 0x0014e41801007387 */ /* 0x0003e80000100800 */
[----:B------:R-:W4:Y:S01]  /*2e110*/  LDL.LU R76, [R1+0x181c] ;  /* 0x00181c00014c7983 */ /* 0x000f220000300800 */
[----:B-1----:R-:W-:Y:S01]  /*2e120*/  VIADD R24, R24, UR13 ;  /* 0x0000000d18187c36 */ /* 0x002fe20008000000 */
[----:B------:R-:W-:Y:S01]  /*2e130*/  ULDC UR13, c[0x0][0x248] ;  /* 0x00009200000d7ab9 */ /* 0x000fe20000000800 */
[----:B------:R-:W-:-:S03]  /*2e140*/  @P0 LOP3.LUT R18, R18, 0x2000, RZ, 0xfc, !PT ;  /* 0x0000200012120812 */ /* 0x000fc600078efcff */
[----:B------:R1:W-:Y:S01]  /*2e150*/  STL [R1+0x14e8], R24 ;  /* 0x0014e81801007387 */ /* 0x0003e20000100800 */
[----:B------:R-:W-:Y:S01]  /*2e160*/  ISETP.GE.AND P0, PT, R73, UR21, PT ;  /* 0x0000001549007c0c */ /* 0x000fe2000bf06270 */
[----:B------:R-:W-:Y:S02]  /*2e170*/  ULDC.64 UR20, c[0x0][0x228] ;  /* 0x00008a0000147ab9 */ /* 0x000fe40000000a00 */
[----:B------:R-:W3:Y:S01]  /*2e180*/  LDL.LU R75, [R1+0x1818] ;  /* 0x00181800014b7983 */ /* 0x000ee20000300800 */
[----:B-1----:R-:W-:Y:S01]  /*2e190*/  VIADD R24, R24, UR13 ;  /* 0x0000000d18187c36 */ /* 0x002fe20008000000 */
[----:B------:R-:W-:Y:S01]  /*2e1a0*/  ULDC UR13, c[0x0][0x248] ;  /* 0x00009200000d7ab9 */ /* 0x000fe20000000800 */
[----:B------:R-:W-:Y:S01]  /*2e1b0*/  ISETP.LT.AND P1, PT, R8, UR23, !P0 ;  /* 0x0000001708007c0c */ /* 0x000fe2000c721270 */
[----:B------:R-:W-:Y:S02]  /*2e1c0*/  ULDC.64 UR22, c[0x0][0x228] ;  /* 0x00008a0000167ab9 */ /* 0x000fe40000000a00 */
[----:B------:R1:W-:Y:S04]  /*2e1d0*/  STL [R1+0x14ec], R24 ;  /* 0x0014ec1801007387 */ /* 0x0003e80000100800 */
[----:B------:R-:W4:Y:S01]  /*2e1e0*/  LDL.LU R74, [R1+0x1814] ;  /* 0x00181400014a7983 */ /* 0x000f220000300800 */
[----:B-1----:R-:W-:Y:S01]  /*2e1f0*/  VIADD R24, R24, UR13 ;  /* 0x0000000d18187c36 */ /* 0x002fe20008000000 */
[----:B------:R-:W-:Y:S01]  /*2e200*/  LOP3.LUT R18, R18, 0xffffefff, RZ, 0xc0, !PT ;  /* 0xffffefff12127812 */ /* 0x000fe200078ec0ff */
[----:B------:R-:W-:Y:S01]  /*2e210*/  VIADD R43, R6, 0xc2 ;  /* 0x000000c2062b7836 */ /* 0x000fe20000000000 */
[----:B------:R-:W-:-:S02]  /*2e220*/  ULDC UR13, c[0x0][0x228] ;  /* 0x00008a00000d7ab9 */ /* 0x000fc40000000800 */
[----:B------:R1:W-:Y:S01]  /*2e230*/  STL [R1+0x14f0], R24 ;  /* 0x0014f01801007387 */ /* 0x0003e20000100800 */
[----:B------:R-:W-:-:S03]  /*2e240*/  @P1 LOP3.LUT R18, R18, 0x1000, RZ, 0xfc, !PT ;  /* 0x0000100012121812 */ /* 0x000fc600078efcff */
[----:B------:R-:W3:Y:S01]  /*2e250*/  LDL.LU R73, [R1+0x1810] ;  /* 0x0018100001497983 */ /* 0x000ee20000300800 */
[----:B-1----:R-:W-:Y:S01]  /*2e260*/  VIADD R24, R24, UR14 ;  /* 0x0000000e18187c36 */ /* 0x002fe20008000000 */
[----:B------:R-:W-:Y:S02]  /*2e270*/  ULDC.64 UR14, c[0x0][0x228] ;  /* 0x00008a00000e7ab9 */ /* 0x000fe40000000a00 */
[----:B------:R-:W-:Y:S01]  /*2e280*/  ISETP.LT.AND P0, PT, R7, UR14, !P0 ;  /* 0x0000000e07007c0c */ /* 0x000fe2000c701270 */
[----:B------:R-:W-:Y:S01]  /*2e290*/  VIADD R42, R6, 0xc1 ;  /* 0x000000c1062a7836 */ /* 0x000fe20000000000 */
[----:B------:R-:W-:Y:S01]  /*2e2a0*/  LOP3.LUT R18, R18, 0xfffff7ff, RZ, 0xc0, !PT ;  /* 0xfffff7ff12127812 */ /* 0x000fe200078ec0ff */
[----:B------:R1:W-:Y:S01]  /*2e2b0*/  STL [R1+0x14f4], R24 ;  /* 0x0014f41801007387 */ /* 0x0003e20000100800 */
[----:B------:R-:W-:Y:S01]  /*2e2c0*/  VIADD R41, R6, 0xc0 ;  /* 0x000000c006297836 */ /* 0x000fe20000000000 */
[----:B------:R-:W-:-:S08]  /*2e2d0*/  ULDC UR14, c[0x0][0x228] ;  /* 0x00008a00000e7ab9 */ /* 0x000fd00000000800 */
[----:B------:R-:W-:Y:S02]  /*2e2e0*/  @P0 LOP3.LUT R18, R18, 0x800, RZ, 0xfc, !PT ;  /* 0x0000080012120812 */ /* 0x000fe400078efcff */
[----:B------:R-:W-:Y:S01]  /*2e2f0*/  ISETP.GE.AND P0, PT, R72, UR31, PT ;  /* 0x0000001f48007c0c */ /* 0x000fe2000bf06270 */
[----:B------:R-:W-:Y:S01]  /*2e300*/  ULDC.64 UR30, c[0x0][0x228] ;  /* 0x00008a00001e7ab9 */ /* 0x000fe20000000a00 */
[----:B------:R-:W-:Y:S01]  /*2e310*/  LOP3.LUT R18, R18, 0xfffffbff, RZ, 0xc0, !PT ;  /* 0xfffffbff12127812 */ /* 0x000fe200078ec0ff */
[----:B-1----:R-:W-:Y:S01]  /*2e320*/  VIADD R24, R24, UR16 ;  /* 0x0000001018187c36 */ /* 0x002fe20008000000 */
[----:B------:R-:W-:Y:S01]  /*2e330*/  ISETP.LT.AND P1, PT, R8, UR5, !P0 ;  /* 0x0000000508007c0c */ /* 0x000fe2000c721270 */
[----:B------:R-:W4:Y:S01]  /*2e340*/  LDL.LU R72, [R1+0x180c] ;  /* 0x00180c0001487983 */ /* 0x000f220000300800 */
[----:B------:R-:W-:Y:S01]  /*2e350*/  ISETP.LT.AND P0, PT, R7, UR20, !P0 ;  /* 0x0000001407007c0c */ /* 0x000fe2000c701270 */
[----:B------:R-:W-:Y:S01]  /*2e360*/  ULDC UR16, c[0x0][0x248] ;  /* 0x0000920000107ab9 */ /* 0x000fe20000000800 */
[----:B------:R-:W-:Y:S01]  /*2e370*/  ULDC UR20, c[0x0][0x248] ;  /* 0x0000920000147ab9 */ /* 0x000fe20000000800 */
        /* <DEDUP_REMOVED lines=25> */
[----:B------:R-:W-:Y:S01]  /*2e510*/  ULDC UR18, c[0x0][0x248] ;  /* 0x0000920000127ab9 */ /* 0x000fe20000000800 */
[----:B------:R-:W-:Y:S01]  /*2e520*/  VIADD R38, R6, 0xbd ;  /* 0x000000bd06267836 */ /* 0x000fe20000000000 */
[----:B------:R-:W-:-:S06]  /*2e530*/  ULDC UR4, c[0x0][0x228] ;  /* 0x00008a0000047ab9 */ /* 0x000fcc0000000800 */
[----:B------:R-:W-:-:S04]  /*2e540*/  @P1 LOP3.LUT R18, R18, 0x40, RZ, 0xfc, !PT ;  /* 0x0000004012121812 */ /* 0x000fc800078efcff */
[----:B------:R-:W-:-:S04]  /*2e550*/  LOP3.LUT R18, R18, 0xffffffdf, RZ, 0xc0, !PT ;  /* 0xffffffdf12127812 */ /* 0x000fc800078ec0ff */
[----:B------:R-:W-:Y:S02]  /*2e560*/  @P0 LOP3.LUT R18, R18, 0x20, RZ, 0xfc, !PT ;  /* 0x0000002012120812 */ /* 0x000fe400078efcff */
[----:B------:R-:W-:Y:S01]  /*2e570*/  ISETP.GE.AND P0, PT, R69, UR17, PT ;  /* 0x0000001145007c0c */ /* 0x000fe2000bf06270 */
[----:B------:R1:W-:Y:S01]  /*2e580*/  STL [R1+0x14fc], R24 ;  /* 0x0014fc1801007387 */ /* 0x0003e20000100800 */
[----:B------:R-:W-:Y:S01]  /*2e590*/  LOP3.LUT R18, R18, 0xffffffef, RZ, 0xc0, !PT ;  /* 0xffffffef12127812 */ /* 0x000fe200078ec0ff */
[----:B------:R-:W-:Y:S01]  /*2e5a0*/  ULDC UR17, c[0x0][0x248] ;  /* 0x0000920000117ab9 */ /* 0x000fe20000000800 */
[----:B------:R-:W-:Y:S01]  /*2e5b0*/  ISETP.LT.AND P1, PT, R8, UR56, !P0 ;  /* 0x0000003808007c0c */ /* 0x000fe2000c721270 */
[----:B------:R-:W4:Y:S01]  /*2e5c0*/  LDL.LU R70, [R1+0x1804] ;  /* 0x0018040001467983 */ /* 0x000f220000300800 */
[----:B------:R-:W-:Y:S01]  /*2e5d0*/  ISETP.LT.AND P0, PT, R7, UR26, !P0 ;  /* 0x0000001a07007c0c */ /* 0x000fe2000c701270 */
[----:B------:R-:W-:-:S10]  /*2e5e0*/  ULDC UR56, c[0x0][0x228] ;  /* 0x00008a0000387ab9 */ /* 0x000fd40000000800 */
        /* <DEDUP_REMOVED lines=24> */
[----:B------:R-:W-:-:S08]  /*2e770*/  ULDC UR59, c[0x0][0x228] ;  /* 0x00008a00003b7ab9 */ /* 0x000fd00000000800 */
[----:B------:R-:W-:Y:S02]  /*2e780*/  @P0 LOP3.LUT R17, R17, 0x80000000, RZ, 0xfc, !PT ;  /* 0x8000000011110812 */ /* 0x000fe400078efcff */
[----:B------:R-:W-:Y:S01]  /*2e790*/  ISETP.GE.AND P0, PT, R66, UR15, PT ;  /* 0x0000000f42007c0c */ /* 0x000fe2000bf06270 */
[----:B-1----:R-:W-:Y:S01]  /*2e7a0*/  VIADD R24, R24, UR16 ;  /* 0x0000001018187c36 */ /* 0x002fe20008000000 */
[----:B------:R-:W-:Y:S01]  /*2e7b0*/  @P1 LOP3.LUT R18, R18, 0x1, RZ, 0xfc, !PT ;  /* 0x0000000112121812 */ /* 0x000fe200078efcff */
[----:B------:R-:W-:Y:S01]  /*2e7c0*/  VIADD R35, R6, 0xba ;  /* 0x000000ba06237836 */ /* 0x000fe20000000000 */
[----:B------:R-:W-:Y:S01]  /*2e7d0*/  ISETP.LT.AND P1, PT, R8, UR60, !P0 ;  /* 0x0000003c08007c0c */ /* 0x000fe2000c721270 */
[C---:B------:R-:W-:Y:S01]  /*2e7e0*/  VIADD R34, R6.reuse, 0xb9 ;  /* 0x000000b906227836 */ /* 0x040fe20000000000 */
[----:B------:R-:W-:Y:S02]  /*2e7f0*/  ISETP.LT.AND P0, PT, R7, UR24, !P0 ;  /* 0x0000001807007c0c */ /* 0x000fe4000c701270 */
[----:B------:R-:W-:Y:S01]  /*2e800*/  LOP3.LUT R17, R17, 0xbfffffff, RZ, 0xc0, !PT ;  /* 0xbfffffff11117812 */ /* 0x000fe200078ec0ff */
[----:B------:R1:W-:Y:S01]  /*2e810*/  STL [R1+0x1504], R24 ;  /* 0x0015041801007387 */ /* 0x0003e20000100800 */
[----:B------:R-:W-:Y:S01]  /*2e820*/  ULDC UR24, c[0x0][0x248] ;  /* 0x0000920000187ab9 */ /* 0x000fe20000000800 */
[C---:B------:R-:W-:Y:S01]  /*2e830*/  VIADD R33, R6.reuse, 0xb8 ;  /* 0x000000b806217836 */ /* 0x040fe20000000000 */
[----:B------:R-:W-:Y:S01]  /*2e840*/  ULDC UR16, c[0x0][0x228] ;  /* 0x00008a0000107ab9 */ /* 0x000fe20000000800 */
[----:B------:R-:W4:Y:S01]  /*2e850*/  LDL.LU R68, [R1+0x17fc] ;  /* 0x0017fc0001447983 */ /* 0x000f220000300800 */
[C---:B------:R-:W-:Y:S01]  /*2e860*/  VIADD R32, R6.reuse, 0xb7 ;  /* 0x000000b706207836 */ /* 0x040fe20000000000 */
[----:B------:R-:W-:Y:S01]  /*2e870*/  ULDC UR15, c[0x0][0x228] ;  /* 0x00008a00000f7ab9 */ /* 0x000fe20000000800 */
[C---:B------:R-:W-:Y:S01]  /*2e880*/  VIADD R31, R6.reuse, 0xb6 ;  /* 0x000000b6061f7836 */ /* 0x040fe20000000000 */
[----:B------:R-:W-:Y:S01]  /*2e890*/  @P1 LOP3.LUT R17, R17, 0x40000000, RZ, 0xfc, !PT ;  /* 0x4000000011111812 */ /* 0x000fe200078efcff */
[----:B------:R-:W-:Y:S01]  /*2e8a0*/  VIADD R30, R6, 0xb5 ;  /* 0x000000b5061e7836 */ /* 0x000fe20000000000 */
[----:B------:R-:W-:-:S02]  /*2e8b0*/  ULDC UR60, c[0x0][0x228] ;  /* 0x00008a00003c7ab9 */ /* 0x000fc40000000800 */
[----:B------:R-:W-:-:S04]  /*2e8c0*/  LOP3.LUT R17, R17, 0xdfffffff, RZ, 0xc0, !PT ;  /* 0xdfffffff11117812 */ /* 0x000fc800078ec0ff */
[----:B------:R-:W-:Y:S02]  /*2e8d0*/  @P0 LOP3.LUT R17, R17, 0x20000000, RZ, 0xfc, !PT ;  /* 0x2000000011110812 */ /* 0x000fe400078efcff */
[----:B------:R-:W-:Y:S01]  /*2e8e0*/  ISETP.GE.AND P0, PT, R65, UR21, PT ;  /* 0x0000001541007c0c */ /* 0x000fe2000bf06270 */
[----:B-1----:R-:W-:Y:S01]  /*2e8f0*/  VIADD R24, R24, UR17 ;  /* 0x0000001118187c36 */ /* 0x002fe20008000000 */
[----:B------:R-:W-:Y:S01]  /*2e900*/  LOP3.LUT R17, R17, 0xefffffff, RZ, 0xc0, !PT ;  /* 0xefffffff11117812 */ /* 0x000fe200078ec0ff */
[----:B------:R-:W-:Y:S01]  /*2e910*/  ULDC UR21, c[0x0][0x248] ;  /* 0x0000920000157ab9 */ /* 0x000fe20000000800 */
[----:B------:R-:W-:Y:S01]  /*2e920*/  ISETP.LT.AND P1, PT, R8, UR43, !P0 ;  /* 0x0000002b08007c0c */ /* 0x000fe2000c721270 */
[----:B------:R-:W-:Y:S01]  /*2e930*/  ULDC UR43, c[0x0][0x228] ;  /* 0x00008a00002b7ab9 */ /* 0x000fe20000000800 */
[----:B------:R-:W-:Y:S01]  /*2e940*/  ISETP.LT.AND P0, PT, R7, UR32, !P0 ;  /* 0x0000002007007c0c */ /* 0x000fe2000c701270 */
[----:B------:R-:W-:Y:S01]  /*2e950*/  VIADD R29, R6, 0xb4 ;  /* 0x000000b4061d7836 */ /* 0x000fe20000000000 */
[----:B------:R-:W-:-:S09]  /*2e960*/  ULDC UR17, c[0x0][0x228] ;  /* 0x00008a0000117ab9 */ /* 0x000fd20000000800 */
[----:B------:R-:W-:-:S04]  /*2e970*/  @P1 LOP3.LUT R17, R17, 0x10000000, RZ, 0xfc, !PT ;  /* 0x1000000011111812 */ /* 0x000fc800078efcff */
[----:B------:R-:W-:-:S04]  /*2e980*/  LOP3.LUT R17, R17, 0xf7ffffff, RZ, 0xc0, !PT ;  /* 0xf7ffffff11117812 */ /* 0x000fc800078ec0ff */
[----:B------:R-:W-:Y:S02]  /*2e990*/  @P0 LOP3.LUT R17, R17, 0x8000000, RZ, 0xfc, !PT ;  /* 0x0800000011110812 */ /* 0x000fe400078efcff */
[----:B------:R-:W-:-:S04]  /*2e9a0*/  ISETP.GE.AND P0, PT, R64, UR23, PT ;  /* 0x0000001740007c0c */ /* 0x000fc8000bf06270 */
[----:B------:R-:W-:Y:S01]  /*2e9b0*/  ISETP.LT.AND P1, PT, R8, UR43, !P0 ;  /* 0x0000002b08007c0c */ /* 0x000fe2000c721270 */
[----:B------:R1:W-:Y:S01]  /*2e9c0*/  STL [R1+0x1508], R24 ;  /* 0x0015081801007387 */ /* 0x0003e20000100800 */
[----:B------:R-:W-:Y:S01]  /*2e9d0*/  ISETP.LT.AND P0, PT, R7, UR34, !P0 ;  /* 0x0000002207007c0c */ /* 0x000fe2000c701270 */
[----:B------:R-:W-:Y:S01]  /*2e9e0*/  ULDC UR43, c[0x0][0x228] ;  /* 0x00008a00002b7ab9 */ /* 0x000fe20000000800 */
[----:B------:R-:W-:Y:S01]  /*2e9f0*/  LOP3.LUT R17, R17, 0xfbffffff, RZ, 0xc0, !PT ;  /* 0xfbffffff11117812 */ /* 0x000fe200078ec0ff */
[----:B------:R-:W3:Y:S01]  /*2ea00*/  LDL.LU R67, [R1+0x17f8] ;  /* 0x0017f80001437983 */ /* 0x000ee20000300800 */
[----:B-1----:R-:W-:Y:S01]  /*2ea10*/  VIADD R24, R24, UR18 ;  /* 0x0000001218187c36 */ /* 0x002fe20008000000 */
[----:B------:R-:W-:-:S06]  /*2ea20*/  ULDC UR18, c[0x0][0x228] ;  /* 0x00008a0000127ab9 */ /* 0x000fcc0000000800 */
[----:B------:R-:W-:Y:S01]  /*2ea30*/  @P1 LOP3.LUT R17, R17, 0x4000000, RZ, 0xfc, !PT ;  /* 0x0400000011111812 */ /* 0x000fe200078efcff */
[----:B------:R1:W-:Y:S03]  /*2ea40*/  STL [R1+0x150c], R24 ;  /* 0x00150c1801007387 */ /* 0x0003e60000100800 */
[----:B------:R-:W-:Y:S01]  /*2ea50*/  LOP3.LUT R17, R17, 0xfdffffff, RZ, 0xc0, !PT ;  /* 0xfdffffff11117812 */ /* 0x000fe200078ec0ff */
[----:B------:R-:W4:Y:S01]  /*2ea60*/  LDL.LU R66, [R1+0x17f4] ;  /* 0x0017f40001427983 */ /* 0x000f220000300800 */
[----:B-1----:R-:W-:Y:S01]  /*2ea70*/  VIADD R24, R24, UR20 ;  /* 0x0000001418187c36 */ /* 0x002fe20008000000 */
[----:B------:R-:W-:Y:S01]  /*2ea80*/  ULDC UR20, c[0x0][0x248] ;  /* 0x0000920000147ab9 */ /* 0x000fe20000000800 */
[----:B------:R-:W-:-:S03]  /*2ea90*/  @P0 LOP3.LUT R17, R17, 0x2000000, RZ, 0xfc, !PT ;  /* 0x0200000011110812 */ /* 0x000fc600078efcff */
[----:B------:R1:W-:Y:S01]  /*2eaa0*/  STL [R1+0x1510], R24 ;  /* 0x0015101801007387 */ /* 0x0003e20000100800 */
[----:B------:R-:W-:Y:S01]  /*2eab0*/  ISETP.GE.AND P0, PT, R63, UR19, PT ;  /* 0x000000133f007c0c */ /* 0x000fe2000bf06270 */
[----:B------:R-:W-:Y:S01]  /*2eac0*/  VIADD R28, R6, 0xb3 ;  /* 0x000000b3061c7836 */ /* 0x000fe20000000000 */
[----:B------:R-:W-:Y:S01]  /*2ead0*/  LOP3.LUT R17, R17, 0xfeffffff, RZ, 0xc0, !PT ;  /* 0xfeffffff11117812 */ /* 0x000fe200078ec0ff */
[----:B------:R-:W3:Y:S01]  /*2eae0*/  LDL.LU R65, [R1+0x17f0] ;  /* 0x0017f00001417983 */ /* 0x000ee20000300800 */
[----:B-1----:R-:W-:Y:S01]  /*2eaf0*/  VIADD R24, R24, UR20 ;  /* 0x0000001418187c36 */ /* 0x002fe20008000000 */
[----:B------:R-:W-:Y:S01]  /*2eb00*/  ISETP.LT.AND P1, PT, R8, UR43, !P0 ;  /* 0x0000002b08007c0c */ /* 0x000fe2000c721270 */
[----:B------:R-:W-:Y:S01]  /*2eb10*/  ULDC UR43, c[0x0][0x228] ;  /* 0x00008a00002b7ab9 */ /* 0x000fe20000000800 */
[C---:B------:R-:W-:Y:S01]  /*2eb20*/  VIADD R27, R6.reuse, 0xb2 ;  /* 0x000000b2061b7836 */ /* 0x040fe20000000000 */
[----:B------:R-:W-:Y:S01]  /*2eb30*/  ULDC UR20, c[0x0][0x228] ;  /* 0x00008a0000147ab9 */ /* 0x000fe20000000800 */
[----:B------:R1:W-:Y:S01]  /*2eb40*/  STL [R1+0x1514], R24 ;  /* 0x0015141801007387 */ /* 0x0003e20000100800 */
[----:B------:R-:W-:Y:S01]  /*2eb50*/  VIADD R26, R6, 0xb1 ;  /* 0x000000b1061a7836 */ /* 0x000fe20000000000 */
[----:B------:R-:W-:-:S02]  /*2eb60*/  ULDC UR19, c[0x0][0x228] ;  /* 0x00008a0000137ab9 */ /* 0x000fc40000000800 */
[----:B------:R-:W4:Y:S01]  /*2eb70*/  LDL.LU R64, [R1+0x17ec] ;  /* 0x0017ec0001407983 */ /* 0x000f220000300800 */
[----:B-1----:R-:W-:-:S04]  /*2eb80*/  VIADD R24, R24, UR21 ;  /* 0x0000001518187c36 */ /* 0x002fc80008000000 */
[----:B------:R-:W-:Y:S01]  /*2eb90*/  @P1 LOP3.LUT R17, R17, 0x1000000, RZ, 0xfc, !PT ;  /* 0x0100000011111812 */ /* 0x000fe200078efcff */
[----:B------:R-:W-:Y:S01]  /*2eba0*/  VIADD R25, R6, 0xb0 ;  /* 0x000000b006197836 */ /* 0x000fe20000000000 */
[----:B------:R-:W-:Y:S01]  /*2ebb0*/  ULDC UR21, c[0x0][0x228] ;  /* 0x00008a0000157ab9 */ /* 0x000fe20000000800 */
[----:B------:R1:W-:Y:S01]  /*2ebc0*/  STL [R1+0x151c], R24 ;  /* 0x00151c1801007387 */ /* 0x0003e20000100800 */
[----:B------:R-:W-:-:S03]  /*2ebd0*/  LOP3.LUT R17, R17, 0xff7fffff, RZ, 0xc0, !PT ;  /* 0xff7fffff11117812 */ /* 0x000fc600078ec0ff */
[----:B------:R-:W3:Y:S01]  /*2ebe0*/  LDL.LU R63, [R1+0x17e8] ;  /* 0x0017e800013f7983 */ /* 0x000ee20000300800 */
[----:B-1----:R-:W-:Y:S01]  /*2ebf0*/  VIADD R24, R24, UR22 ;  /* 0x0000001618187c36 */ /* 0x002fe20008000000 */
[----:B------:R-:W-:Y:S02]  /*2ec00*/  ULDC.64 UR22, c[0x0][0x228] ;  /* 0x00008a0000167ab9 */ /* 0x000fe40000000a00 */
[----:B------:R-:W-:Y:S01]  /*2ec10*/  ISETP.LT.AND P0, PT, R7, UR22, !P0 ;  /* 0x0000001607007c0c */ /* 0x000fe2000c701270 */
[----:B------:R-:W-:-:S12]  /*2ec20*/  ULDC UR22, c[0x0][0x248] ;  /* 0x0000920000167ab9 */ /* 0x000fd80000000800 */
[----:B------:R-:W-:Y:S02]  /*2ec30*/  @P0 LOP3.LUT R17, R17, 0x800000, RZ, 0xfc, !PT ;  /* 0x0080000011110812 */ /* 0x000fe400078efcff */
[----:B------:R-:W-:Y:S01]  /*2ec40*/  ISETP.GE.AND P0, PT, R62, UR27, PT ;  /* 0x0000001b3e007c0c */ /* 0x000fe2000bf06270 */
[----:B------:R-:W-:-:S03]  /*2ec50*/  ULDC.64 UR26, c[0x0][0x228] ;  /* 0x00008a00001a7ab9 */ /* 0x000fc60000000a00 */
[----:B------:R-:W-:Y:S01]  /*2ec60*/  ISETP.LT.AND P1, PT, R8, UR43, !P0 ;  /* 0x0000002b08007c0c */ /* 0x000fe2000c721270 */
[----:B------:R-:W-:Y:S01]  /*2ec70*/  ULDC UR43, c[0x0][0x228] ;  /* 0x00008a00002b7ab9 */ /* 0x000fe20000000800 */
        /* <DEDUP_REMOVED lines=8> */
[----:B------:R-:W-:Y:S01]  /*2ed00*/  ULDC UR43, c[0x0][0x228] ;  /* 0x00008a00002b7ab9 */ /* 0x000fe20000000800 */
[----:B------:R-:W-:Y:S01]  /*2ed10*/  ISETP.LT.AND P0, PT, R7, UR26, !P0 ;  /* 0x0000001a07007c0c */ /* 0x000fe2000c701270 */
[----:B------:R1:W-:Y:S01]  /*2ed20*/  STL [R1+0x1520], R24 ;  /* 0x0015201801007387 */ /* 0x0003e20000100800 */
[----:B------:R-:W-:Y:S01]  /*2ed30*/  LOP3.LUT R17, R17, 0xffefffff, RZ, 0xc0, !PT ;  /* 0xffefffff11117812 */ /* 0x000fe200078ec0ff */
[----:B------:R-:W-:Y:S02]  /*2ed40*/  ULDC UR26, c[0x0][0x248] ;  /* 0x00009200001a7ab9 */ /* 0x000fe40000000800 */
[----:B------:R-:W4:Y:S06]  /*2ed50*/  LDL.LU R62, [R1+0x17e4] ;  /* 0x0017e400013e7983 */ /* 0x000f2c0000300800 */
[----:B------:R-:W-:-:S04]  /*2ed60*/  @P1 LOP3.LUT R17, R17, 0x100000, RZ, 0xfc, !PT ;  /* 0x0010000011111812 */ /* 0x000fc800078efcff */
[----:B------:R-:W-:-:S04]  /*2ed70*/  LOP3.LUT R17, R17, 0xfff7ffff, RZ, 0xc0, !PT ;  /* 0xfff7ffff11117812 */ /* 0x000fc800078ec0ff */
[----:B------:R-:W-:Y:S02]  /*2ed80*/  @P0 LOP3.LUT R17, R17, 0x80000, RZ, 0xfc, !PT ;  /* 0x0008000011110812 */ /* 0x000fe400078efcff */
[----:B------:R-:W-:-:S04]  /*2ed90*/  ISETP.GE.AND P0, PT, R60, UR29, PT ;  /* 0x0000001d3c007c0c */ /* 0x000fc8000bf06270 */
[----:B------:R-:W-:Y:S01]  /*2eda0*/  ISETP.LT.AND P1, PT, R8, UR43, !P0 ;  /* 0x0000002b08007c0c */ /* 0x000fe2000c721270 */
[----:B-1----:R-:W-:Y:S01]  /*2edb0*/  VIADD R24, R24, UR22 ;  /* 0x0000001618187c36 */ /* 0x002fe20008000000 */
[----:B------:R-:W-:Y:S01]  /*2edc0*/  ISETP.LT.AND P0, PT, R7, UR30, !P0 ;  /* 0x0000001e07007c0c */ /* 0x000fe2000c701270 */
[----:B------:R-:W-:Y:S01]  /*2edd0*/  ULDC UR43, c[0x0][0x228] ;  /* 0x00008a00002b7ab9 */ /* 0x000fe20000000800 */
[----:B------:R-:W-:Y:S01]  /*2ede0*/  LOP3.LUT R17, R17, 0xfffbffff, RZ, 0xc0, !PT ;  /* 0xfffbffff11117812 */ /* 0x000fe200078ec0ff */
[----:B------:R-:W-:Y:S01]  /*2edf0*/  VIADD R252, R6, 0xaf ;  /* 0x000000af06fc7836 */ /* 0x000fe20000000000 */
[----:B------:R1:W-:Y:S01]  /*2ee00*/  STL [R1+0x152c], R24 ;  /* 0x00152c1801007387 */ /* 0x0003e20000100800 */
[----:B------:R-:W-:-:S03]  /*2ee10*/  ULDC UR22, c[0x0][0x228] ;  /* 0x00008a0000167ab9 */ /* 0x000fc60000000800 */
[----:B------:R-:W3:Y:S03]  /*2ee20*/  LDL.LU R61, [R1+0x17e0] ;  /* 0x0017e000013d7983 */ /* 0x000ee60000300800 */
        /* <DEDUP_REMOVED lines=8> */
[----:B------:R-:W-:Y:S01]  /*2eeb0*/  ULDC UR25, c[0x0][0x228] ;  /* 0x00008a0000197ab9 */ /* 0x000fe20000000800 */
[----:B------:R-:W-:Y:S01]  /*2eec0*/  ISETP.LT.AND P1, PT, R8, UR43, !P0 ;  /* 0x0000002b08007c0c */ /* 0x000fe2000c721270 */
[----:B------:R-:W4:Y:S01]  /*2eed0*/  LDL.LU R60, [R1+0x17dc] ;  /* 0x0017dc00013c7983 */ /* 0x000f220000300800 */
[----:B------:R-:W-:Y:S01]  /*2eee0*/  ULDC UR43, c[0x0][0x228] ;  /* 0x00008a00002b7ab9 */ /* 0x000fe20000000800 */
[----:B-1----:R-:W-:Y:S01]  /*2eef0*/  VIADD R24, R24, UR26 ;  /* 0x0000001a18187c36 */ /* 0x002fe20008000000 */
[----:B------:R-:W-:-:S04]  /*2ef00*/  ULDC UR26, c[0x0][0x228] ;  /* 0x00008a00001a7ab9 */ /* 0x000fc80000000800 */
[----:B------:R1:W-:Y:S05]  /*2ef10*/  STL [R1+0x1538], R24 ;  /* 0x0015381801007387 */ /* 0x0003ea0000100800 */
[----:B------:R-:W-:Y:S01]  /*2ef20*/  @P1 LOP3.LUT R17, R17, 0x10000, RZ, 0xfc, !PT ;  /* 0x0001000011111812 */ /* 0x000fe200078efcff */
[----:B------:R-:W3:Y:S01]  /*2ef30*/  LDL.LU R59, [R1+0x17d8] ;  /* 0x0017d800013b7983 */ /* 0x000ee20000300800 */
        /* <DEDUP_REMOVED lines=29> */
[----:B------:R-:W-:Y:S01]  /*2f110*/  ULDC UR43, c[0x0][0x228] ;  /* 0x00008a00002b7ab9 */ /* 0x000fe20000000800 */
[----:B------:R-:W-:Y:S01]  /*2f120*/  ISETP.LT.AND P0, PT, R7, UR34, !P0 ;  /* 0x0000002207007c0c */ /* 0x000fe2000c701270 */
[----:B------:R-:W4:Y:S10]  /*2f130*/  LDL.LU R58, [R1+0x17d4] ;  /* 0x0017d400013a7983 */ /* 0x000f340000300800 */
        /* <DEDUP_REMOVED lines=19> */
[----:B------:R-:W-:-:S10]  /*2f270*/  ULDC UR27, c[0x0][0x248] ;  /* 0x00009200001b7ab9 */ /* 0x000fd40000000800 */
        /* <DEDUP_REMOVED lines=8> */
[----:B------:R-:W-:Y:S01]  /*2f300*/  ULDC UR56, c[0x0][0x228] ;  /* 0x00008a0000387ab9 */ /* 0x000fe20000000800 */
[----:B------:R-:W-:Y:S01]  /*2f310*/  ISETP.LT.AND P0, PT, R7, UR42, !P0 ;  /* 0x0000002a07007c0c */ /* 0x000fe2000c701270 */
[----:B------:R-:W3:Y:S10]  /*2f320*/  LDL.LU R57, [R1+0x17d0] ;  /* 0x0017d00001397983 */ /* 0x000ef40000300800 */
        /* <DEDUP_REMOVED lines=9> */
[----:B------:R-:W-:Y:S01]  /*2f3c0*/  ULDC UR56, c[0x0][0x228] ;  /* 0x00008a0000387ab9 */ /* 0x000fe20000000800 */
[----:B------:R1:W-:Y:S04]  /*2f3d0*/  STL [R1+0x154c], R24 ;  /* 0x00154c1801007387 */ /* 0x0003e80000100800 */
[----:B------:R-:W4:Y:S03]  /*2f3e0*/  LDL.LU R56, [R1+0x17cc] ;  /* 0x0017cc0001387983 */ /* 0x000f260000300800 */
[----:B------:R-:W-:Y:S01]  /*2f3f0*/  @P1 LOP3.LUT R17, R17, 0x4, RZ, 0xfc, !PT ;  /* 0x0000000411111812 */ /* 0x000fe200078efcff */
[----:B-1----:R-:W-:-:S03]  /*2f400*/  VIADD R24, R24, UR28 ;  /* 0x0000001c18187c36 */ /* 0x002fc60008000000 */
[----:B------:R-:W-:Y:S01]  /*2f410*/  LOP3.LUT R17, R17, 0xfffffffd, RZ, 0xc0, !PT ;  /* 0xfffffffd11117812 */ /* 0x000fe200078ec0ff */
[----:B------:R-:W-:Y:S01]  /*2f420*/  ULDC UR28, c[0x0][0x248] ;  /* 0x00009200001c7ab9 */ /* 0x000fe20000000800 */
[----:B------:R1:W-:Y:S02]  /*2f430*/  STL [R1+0x1554], R24 ;  /* 0x0015541801007387 */ /* 0x0003e40000100800 */
[----:B------:R-:W-:Y:S02]  /*2f440*/  @P0 LOP3.LUT R17, R17, 0x2, RZ, 0xfc, !PT ;  /* 0x0000000211110812 */ /* 0x000fe400078efcff */
[----:B------:R-:W-:Y:S01]  /*2f450*/  ISETP.GE.AND P0, PT, R51, UR39, PT ;  /* 0x0000002733007c0c */ /* 0x000fe2000bf06270 */
[----:B------:R-:W3:Y:S01]  /*2f460*/  LDL.LU R55, [R1+0x17c8] ;  /* 0x0017c80001377983 */ /* 0x000ee20000300800 */
[----:B-1----:R-:W-:Y:S02]  /*2f470*/  VIADD R24, R24, UR23 ;  /* 0x0000001718187c36 */ /* 0x002fe40008000000 */
[----:B------:R-:W-:Y:S01]  /*2f480*/  ISETP.LT.AND P1, PT, R8, UR56, !P0 ;  /* 0x0000003808007c0c */ /* 0x000fe2000c721270 */
[----:B------:R-:W-:Y:S01]  /*2f490*/  ULDC UR56, c[0x0][0x228] ;  /* 0x00008a0000387ab9 */ /* 0x000fe20000000800 */
[----:B------:R-:W-:Y:S01]  /*2f4a0*/  LOP3.LUT R17, R17, 0xfffffffe, RZ, 0xc0, !PT ;  /* 0xfffffffe11117812 */ /* 0x000fe200078ec0ff */
[----:B------:R-:W-:Y:S01]  /*2f4b0*/  ULDC.64 UR38, c[0x0][0x228] ;  /* 0x00008a0000267ab9 */ /* 0x000fe20000000a00 */
[----:B------:R1:W-:Y:S01]  /*2f4c0*/  STL [R1+0x155c], R24 ;  /* 0x00155c1801007387 */ /* 0x0003e20000100800 */
[----:B------:R-:W-:-:S03]  /*2f4d0*/  ULDC UR23, c[0x0][0x228] ;  /* 0x00008a0000177ab9 */ /* 0x000fc60000000800 */
[----:B------:R-:W4:Y:S01]  /*2f4e0*/  LDL.LU R54, [R1+0x17c4] ;  /* 0x0017c40001367983 */ /* 0x000f220000300800 */
[----:B-1----:R-:W-:Y:S01]  /*2f4f0*/  VIADD R24, R24, UR28 ;  /* 0x0000001c18187c36 */ /* 0x002fe20008000000 */
[----:B------:R-:W-:Y:S02]  /*2f500*/  ULDC.64 UR28, c[0x0][0x228] ;  /* 0x00008a00001c7ab9 */ /* 0x000fe40000000a00 */
[----:B------:R-:W-:Y:S02]  /*2f510*/  ISETP.LT.AND P0, PT, R7, UR28, !P0 ;  /* 0x0000001c07007c0c */ /* 0x000fe4000c701270 */
[----:B------:R-:W-:-:S11]  /*2f520*/  @P1 LOP3.LUT R17, R17, 0x1, RZ, 0xfc, !PT ;  /* 0x0000000111111812 */ /* 0x000fd600078efcff */
        /* <DEDUP_REMOVED lines=163> */
[----:B------:R-:W4:Y:S10]  /*2ff60*/  LDL.LU R48, [R1+0x17ac] ;  /* 0x0017ac0001307983 */ /* 0x000f340000300800 */
[----:B------:R-:W-:-:S02]  /*2ff70*/  @P0 LOP3.LUT R15, R15, 0x80000000, RZ, 0xfc, !PT ;  /* 0x800000000f0f0812 */ /* 0x000fc400078efcff */
[----:B------:R-:W-:Y:S01]  /*2ff80*/  ISETP.GE.AND P0, PT, R34, UR33, PT ;  /* 0x0000002122007c0c */ /* 0x000fe2000bf06270 */
[----:B------:R-:W-:Y:S01]  /*2ff90*/  ULDC.64 UR32, c[0x0][0x228] ;  /* 0x00008a0000207ab9 */ /* 0x000fe20000000a00 */
[----:B------:R-:W-:Y:S02]  /*2ffa0*/  @P1 LOP3.LUT R16, R16, 0x1, RZ, 0xfc, !PT ;  /* 0x0000000110101812 */ /* 0x000fe400078efcff */
[----:B------:R-:W-:Y:S01]  /*2ffb0*/  ISETP.LT.AND P1, PT, R8, UR47, !P0 ;  /* 0x0000002f08007c0c */ /* 0x000fe2000c721270 */
[----:B-1----:R-:W-:Y:S01]  /*2ffc0*/  VIADD R24, R24, UR27 ;  /* 0x0000001b18187c36 */ /* 0x002fe20008000000 */
[----:B------:R-:W-:Y:S01]  /*2ffd0*/  ISETP.LT.AND P0, PT, R7, UR38, !P0 ;  /* 0x0000002607007c0c */ /* 0x000fe2000c701270 */
[----:B------:R-:W-:Y:S01]  /*2ffe0*/  ULDC UR27, c[0x0][0x248] ;  /* 0x00009200001b7ab9 */ /* 0x000fe20000000800 */
[----:B------:R-:W-:Y:S01]  /*2fff0*/  LOP3.LUT R15, R15, 0xbfffffff, RZ, 0xc0, !PT ;  /* 0xbfffffff0f0f7812 */ /* 0x000fe200078ec0ff */
[----:B------:R-:W-:Y:S01]  /*30000*/  ULDC UR38, c[0x0][0x228] ;  /* 0x00008a0000267ab9 */ /* 0x000fe20000000800 */
        /* <DEDUP_REMOVED lines=22> */
[----:B------:R1:W-:Y:S01]  /*30170*/  STL [R1+0x1590], R24 ;  /* 0x0015901801007387 */ /* 0x0003e20000100800 */
[----:B------:R-:W-:-:S03]  /*30180*/  ULDC UR45, c[0x0][0x228] ;  /* 0x00008a00002d7ab9 */ /* 0x000fc60000000800 */
[----:B------:R-:W4:Y:S06]  /*30190*/  LDL.LU R46, [R1+0x17a4] ;  /* 0x0017a400012e7983 */ /* 0x000f2c0000300800 */
        /* <DEDUP_REMOVED lines=12> */
[----:B------:R-:W3:Y:S01]  /*30260*/  LDL.LU R45, [R1+0x17a0] ;  /* 0x0017a000012d7983 */ /* 0x000ee20000300800 */
[----:B-1----:R-:W-:-:S05]  /*30270*/  VIADD R24, R24, UR27 ;  /* 0x0000001b18187c36 */ /* 0x002fca0008000000 */
[----:B------:R-:W-:Y:S01]  /*30280*/  @P1 LOP3.LUT R15, R15, 0x1000000, RZ, 0xfc, !PT ;  /* 0x010000000f0f1812 */ /* 0x000fe200078efcff */
[----:B------:R-:W-:-:S03]  /*30290*/  ULDC UR27, c[0x0][0x248] ;  /* 0x00009200001b7ab9 */ /* 0x000fc60000000800 */
[----:B------:R-:W-:Y:S01]  /*302a0*/  LOP3.LUT R15, R15, 0xff7fffff, RZ, 0xc0, !PT ;  /* 0xff7fffff0f0f7812 */ /* 0x000fe200078ec0ff */
[----:B------:R1:W-:Y:S03]  /*302b0*/  STL [R1+0x15a0], R24 ;  /* 0x0015a01801007387 */ /* 0x0003e60000100800 */
[----:B------:R-:W-:Y:S02]  /*302c0*/  @P0 LOP3.LUT R15, R15, 0x800000, RZ, 0xfc, !PT ;  /* 0x008000000f0f0812 */ /* 0x000fe400078efcff */
[----:B------:R-:W-:Y:S01]  /*302d0*/  ISETP.GE.AND P0, PT, R30, UR43, PT ;  /* 0x0000002b1e007c0c */ /* 0x000fe2000bf06270 */
[----:B------:R-:W-:Y:S01]  /*302e0*/  ULDC.64 UR42, c[0x0][0x228] ;  /* 0x00008a00002a7ab9 */ /* 0x000fe20000000a00 */
[----:B-1----:R-:W-:Y:S01]  /*302f0*/  VIADD R24, R24, UR27 ;  /* 0x0000001b18187c36 */ /* 0x002fe20008000000 */
[----:B------:R-:W-:Y:S01]  /*30300*/  ULDC UR27, c[0x0][0x248] ;  /* 0x00009200001b7ab9 */ /* 0x000fe20000000800 */
[----:B------:R-:W-:Y:S01]  /*30310*/  ISETP.LT.AND P1, PT, R8, UR11, !P0 ;  /* 0x0000000b08007c0c */ /* 0x000fe2000c721270 */
[----:B------:R-:W-:-:S02]  /*30320*/  ULDC UR11, c[0x0][0x248] ;  /* 0x00009200000b7ab9 */ /* 0x000fc40000000800 */
[----:B------:R1:W-:Y:S04]  /*30330*/  STL [R1+0x15a8], R24 ;  /* 0x0015a81801007387 */ /* 0x0003e80000100800 */
[----:B------:R-:W4:Y:S01]  /*30340*/  LDL.LU R44, [R1+0x179c] ;  /* 0x00179c00012c7983 */ /* 0x000f220000300800 */
[----:B-1----:R-:W-:Y:S01]  /*30350*/  VIADD R24, R24, UR27 ;  /* 0x0000001b18187c36 */ /* 0x002fe20008000000 */
[----:B------:R-:W-:-:S04]  /*30360*/  ULDC UR27, c[0x0][0x248] ;  /* 0x00009200001b7ab9 */ /* 0x000fc80000000800 */
[----:B------:R1:W-:Y:S01]  /*30370*/  STL [R1+0x15ac], R24 ;  /* 0x0015ac1801007387 */ /* 0x0003e20000100800 */
[----:B------:R-:W-:Y:S02]  /*30380*/  ISETP.LT.AND P0, PT, R7, UR36, !P0 ;  /* 0x0000002407007c0c */ /* 0x000fe4000c701270 */
[----:B------:R-:W-:Y:S01]  /*30390*/  LOP3.LUT R15, R15, 0xffbfffff, RZ, 0xc0, !PT ;  /* 0xffbfffff0f0f7812 */ /* 0x000fe200078ec0ff */
[----:B------:R-:W3:Y:S01]  /*303a0*/  LDL.LU R43, [R1+0x1798] ;  /* 0x00179800012b7983 */ /* 0x000ee20000300800 */
[----:B-1----:R-:W-:Y:S01]  /*303b0*/  VIADD R24, R24, UR27 ;  /* 0x0000001b18187c36 */ /* 0x002fe20008000000 */
[----:B------:R-:W-:Y:S01]  /*303c0*/  ULDC UR27, c[0x0][0x248] ;  /* 0x00009200001b7ab9 */ /* 0x000fe20000000800 */
[----:B------:R-:W-:-:S03]  /*303d0*/  @P1 LOP3.LUT R15, R15, 0x400000, RZ, 0xfc, !PT ;  /* 0x004000000f0f1812 */ /* 0x000fc600078efcff */
[----:B------:R1:W-:Y:S01]  /*303e0*/  STL [R1+0x15b4], R24 ;  /* 0x0015b41801007387 */ /* 0x0003e20000100800 */
[----:B------:R-:W-:-:S03]  /*303f0*/  LOP3.LUT R15, R15, 0xffdfffff, RZ, 0xc0, !PT ;  /* 0xffdfffff0f0f7812 */ /* 0x000fc600078ec0ff */
[----:B------:R-:W4:Y:S01]  /*30400*/  LDL.LU R42, [R1+0x1794] ;  /* 0x00179400012a7983 */ /* 0x000f220000300800 */
[----:B-1----:R-:W-:Y:S01]  /*30410*/  VIADD R24, R24, UR27 ;  /* 0x0000001b18187c36 */ /* 0x002fe20008000000 */
[----:B------:R-:W-:-:S04]  /*30420*/  ULDC UR27, c[0x0][0x248] ;  /* 0x00009200001b7ab9 */ /* 0x000fc80000000800 */
[----:B------:R1:W-:Y:S01]  /*30430*/  STL [R1+0x15b8], R24 ;  /* 0x0015b81801007387 */ /* 0x0003e20000100800 */
[----:B------:R-:W-:Y:S02]  /*30440*/  @P0 LOP3.LUT R15, R15, 0x200000, RZ, 0xfc, !PT ;  /* 0x002000000f0f0812 */ /* 0x000fe400078efcff */
[----:B------:R-:W-:Y:S01]  /*30450*/  ISETP.GE.AND P0, PT, R29, UR31, PT ;  /* 0x0000001f1d007c0c */ /* 0x000fe2000bf06270 */
[----:B------:R-:W3:Y:S01]  /*30460*/  LDL.LU R41, [R1+0x1790] ;  /* 0x0017900001297983 */ /* 0x000ee20000300800 */
[----:B-1----:R-:W-:Y:S01]  /*30470*/  VIADD R24, R24, UR27 ;  /* 0x0000001b18187c36 */ /* 0x002fe20008000000 */
[----:B------:R-:W-:Y:S01]  /*30480*/  ULDC UR27, c[0x0][0x248] ;  /* 0x00009200001b7ab9 */ /* 0x000fe20000000800 */
[----:B------:R-:W-:Y:S01]  /*30490*/  LOP3.LUT R15, R15, 0xffefffff, RZ, 0xc0, !PT ;  /* 0xffefffff0f0f7812 */ /* 0x000fe200078ec0ff */
[----:B------:R-:W-:Y:S02]  /*304a0*/  ULDC.64 UR30, c[0x0][0x228] ;  /* 0x00008a00001e7ab9 */ /* 0x000fe40000000a00 */
[----:B------:R1:W-:Y:S01]  /*304b0*/  STL [R1+0x15c4], R24 ;  /* 0x0015c41801007387 */ /* 0x0003e20000100800 */
[----:B------:R-:W-:Y:S01]  /*304c0*/  ISETP.LT.AND P1, PT, R8, UR9, !P0 ;  /* 0x0000000908007c0c */ /* 0x000fe2000c721270 */
[----:B------:R-:W-:-:S02]  /*304d0*/  ULDC UR9, c[0x0][0x248] ;  /* 0x0000920000097ab9 */ /* 0x000fc40000000800 */
[----:B------:R-:W4:Y:S01]  /*304e0*/  LDL.LU R40, [R1+0x178c] ;  /* 0x00178c0001287983 */ /* 0x000f220000300800 */
[----:B-1----:R-:W-:Y:S01]  /*304f0*/  VIADD R24, R24, UR27 ;  /* 0x0000001b18187c36 */ /* 0x002fe20008000000 */
[----:B------:R-:W-:-:S04]  /*30500*/  ULDC UR27, c[0x0][0x248] ;  /* 0x00009200001b7ab9 */ /* 0x000fc80000000800 */
[----:B------:R1:W-:Y:S01]  /*30510*/  STL [R1+0x15c8], R24 ;  /* 0x0015c81801007387 */ /* 0x0003e20000100800 */
[----:B------:R-:W-:Y:S01]  /*30520*/  ISETP.LT.AND P0, PT, R7, UR42, !P0 ;  /* 0x0000002a07007c0c */ /* 0x000fe2000c701270 */
[----:B------:R-:W-:Y:S02]  /*30530*/  ULDC UR42, c[0x0][0x228] ;  /* 0x00008a00002a7ab9 */ /* 0x000fe40000000800 */
[----:B------:R-:W3:Y:S01]  /*30540*/  LDL.LU R39, [R1+0x1788] ;  /* 0x0017880001277983 */ /* 0x000ee20000300800 */
[----:B-1----:R-:W-:Y:S01]  /*30550*/  VIADD R24, R24, UR27 ;  /* 0x0000001b18187c36 */ /* 0x002fe20008000000 */
[----:B------:R-:W-:-:S04]  /*30560*/  ULDC UR27, c[0x0][0x248] ;  /* 0x00009200001b7ab9 */ /* 0x000fc80000000800 */
[----:B------:R1:W-:Y:S01]  /*30570*/  STL [R1+0x15d0], R24 ;  /* 0x0015d01801007387 */ /* 0x0003e20000100800 */
[----:B------:R-:W-:-:S03]  /*30580*/  @P1 LOP3.LUT R15, R15, 0x100000, RZ, 0xfc, !PT ;  /* 0x001000000f0f1812 */ /* 0x000fc600078efcff */
[----:B------:R-:W4:Y:S01]  /*30590*/  LDL.LU R38, [R1+0x1784] ;  /* 0x0017840001267983 */ /* 0x000f220000300800 */
[----:B-1----:R-:W-:Y:S01]  /*305a0*/  VIADD R24, R24, UR27 ;  /* 0x0000001b18187c36 */ /* 0x002fe20008000000 */
[----:B------:R-:W-:Y:S01]  /*305b0*/  ULDC UR27, c[0x0][0x248] ;  /* 0x00009200001b7ab9 */ /* 0x000fe20000000800 */
[----:B------:R-:W-:-:S03]  /*305c0*/  LOP3.LUT R15, R15, 0xfff7ffff, RZ, 0xc0, !PT ;  /* 0xfff7ffff0f0f7812 */ /* 0x000fc600078ec0ff */
[----:B------:R1:W-:Y:S01]  /*305d0*/  STL [R1+0x15d4], R24 ;  /* 0x0015d41801007387 */ /* 0x0003e20000100800 */
[----:B------:R-:W-:-:S03]  /*305e0*/  @P0 LOP3.LUT R15, R15, 0x80000, RZ, 0xfc, !PT ;  /* 0x000800000f0f0812 */ /* 0x000fc600078efcff */
[----:B------:R-:W3:Y:S01]  /*305f0*/  LDL.LU R37, [R1+0x1780] ;  /* 0x0017800001257983 */ /* 0x000ee20000300800 */
[----:B-1----:R-:W-:Y:S01]  /*30600*/  VIADD R24, R24, UR27 ;  /* 0x0000001b18187c36 */ /* 0x002fe20008000000 */
[----:B------:R-:W-:Y:S01]  /*30610*/  ULDC UR27, c[0x0][0x248] ;  /* 0x00009200001b7ab9 */ /* 0x000fe20000000800 */
[----:B------:R-:W-:Y:S01]  /*30620*/  ISETP.GE.AND P0, PT, R28, UR29, PT ;  /* 0x0000001d1c007c0c */ /* 0x000fe2000bf06270 */
[----:B------:R-:W-:Y:S02]  /*30630*/  ULDC.64 UR28, c[0x0][0x228] ;  /* 0x00008a00001c7ab9 */ /* 0x000fe40000000a00 */
[----:B------:R1:W-:Y:S01]  /*30640*/  STL [R1+0x15dc], R24 ;  /* 0x0015dc1801007387 */ /* 0x0003e20000100800 */
[----:B------:R-:W-:-:S03]  /*30650*/  ISETP.LT.AND P1, PT, R8, UR10, !P0 ;  /* 0x0000000a08007c0c */ /* 0x000fc6000c721270 */
[----:B------:R-:W4:Y:S01]  /*30660*/  LDL.LU R36, [R1+0x177c] ;  /* 0x00177c0001247983 */ /* 0x000f220000300800 */
[----:B-1----:R-:W-:Y:S01]  /*30670*/  VIADD R24, R24, UR27 ;  /* 0x0000001b18187c36 */ /* 0x002fe20008000000 */
[----:B------:R-:W-:-:S04]  /*30680*/  ULDC UR27, c[0x0][0x248] ;  /* 0x00009200001b7ab9 */ /* 0x000fc80000000800 */
[----:B------:R1:W-:Y:S01]  /*30690*/  STL [R1+0x15e4], R24 ;  /* 0x0015e41801007387 */ /* 0x0003e20000100800 */
[----:B------:R-:W-:-:S03]  /*306a0*/  ISETP.LT.AND P0, PT, R7, UR30, !P0 ;  /* 0x0000001e07007c0c */ /* 0x000fc6000c701270 */
[----:B------:R-:W3:Y:S01]  /*306b0*/  LDL.LU R35, [R1+0x1778] ;  /* 0x0017780001237983 */ /* 0x000ee20000300800 */
[----:B-1----:R-:W-:Y:S01]  /*306c0*/  VIADD R24, R24, UR27 ;  /* 0x0000001b18187c36 */ /* 0x002fe20008000000 */
[----:B------:R-:W-:Y:S01]  /*306d0*/  ULDC UR27, c[0x0][0x248] ;  /* 0x00009200001b7ab9 */ /* 0x000fe20000000800 */
[----:B------:R-:W-:-:S03]  /*306e0*/  LOP3.LUT R15, R15, 0xfffbffff, RZ, 0xc0, !PT ;  /* 0xfffbffff0f0f7812 */ /* 0x000fc600078ec0ff */
[----:B------:R1:W-:Y:S01]  /*306f0*/  STL [R1+0x15ec], R24 ;  /* 0x0015ec1801007387 */ /* 0x0003e20000100800 */
[----:B------:R-:W-:-:S03]  /*30700*/  @P1 LOP3.LUT R15, R15, 0x40000, RZ, 0xfc, !PT ;  /* 0x000400000f0f1812 */ /* 0x000fc600078efcff */
        /* <DEDUP_REMOVED lines=10> */
[----:B------:R-:W-:-:S03]  /*307b0*/  ISETP.GE.AND P0, PT, R27, UR39, PT ;  /* 0x000000271b007c0c */ /* 0x000fc6000bf06270 */
[----:B------:R-:W4:Y:S01]  /*307c0*/  LDL.LU R32, [R1+0x176c] ;  /* 0x00176c0001207983 */ /* 0x000f220000300800 */
[----:B-1----:R-:W-:-:S03]  /*307d0*/  VIADD R24, R24, UR27 ;  /* 0x0000001b18187c36 */ /* 0x002fc60008000000 */
[----:B------:R-:W3:Y:S01]  /*307e0*/  LDL.LU R31, [R1+0x1768] ;  /* 0x00176800011f7983 */ /* 0x000ee20000300800 */
[----:B------:R-:W-:Y:S01]  /*307f0*/  ULDC UR27, c[0x0][0x248] ;  /* 0x00009200001b7ab9 */ /* 0x000fe20000000800 */
[----:B------:R-:W-:Y:S02]  /*30800*/  ISETP.LT.AND P1, PT, R8, UR13, !P0 ;  /* 0x0000000d08007c0c */ /* 0x000fe4000c721270 */
[----:B------:R1:W-:Y:S04]  /*30810*/  STL [R1+0x1600], R24 ;  /* 0x0016001801007387 */ /* 0x0003e80000100800 */
[----:B------:R-:W4:Y:S01]  /*30820*/  LDL.LU R30, [R1+0x1764] ;  /* 0x00176400011e7983 */ /* 0x000f220000300800 */
[----:B-1----:R-:W-:-:S05]  /*30830*/  VIADD R24, R24, UR27 ;  /* 0x0000001b18187c36 */ /* 0x002fca0008000000 */
[----:B------:R1:W-:Y:S01]  /*30840*/  STL [R1+0x1604], R24 ;  /* 0x0016041801007387 */ /* 0x0003e20000100800 */
[----:B------:R-:W-:-:S03]  /*30850*/  LOP3.LUT R15, R15, 0xfffeffff, RZ, 0xc0, !PT ;  /* 0xfffeffff0f0f7812 */ /* 0x000fc600078ec0ff */
[----:B------:R-:W3:Y:S01]  /*30860*/  LDL.LU R29, [R1+0x1760] ;  /* 0x00176000011d7983 */ /* 0x000ee20000300800 */
[----:B-1----:R-:W-:Y:S01]  /*30870*/  VIADD R24, R24, UR11 ;  /* 0x0000000b18187c36 */ /* 0x002fe20008000000 */
[----:B------:R-:W-:Y:S02]  /*30880*/  ULDC.64 UR10, c[0x0][0x228] ;  /* 0x00008a00000a7ab9 */ /* 0x000fe40000000a00 */
[----:B------:R-:W-:Y:S02]  /*30890*/  ISETP.LT.AND P0, PT, R7, UR10, !P0 ;  /* 0x0000000a07007c0c */ /* 0x000fe4000c701270 */
[----:B------:R-:W-:-:S04]  /*308a0*/  @P1 LOP3.LUT R15, R15, 0x10000, RZ, 0xfc, !PT ;  /* 0x000100000f0f1812 */ /* 0x000fc800078efcff */
[----:B------:R-:W-:-:S07]  /*308b0*/  LOP3.LUT R15, R15, 0xffff7fff, RZ, 0xc0, !PT ;  /* 0xffff7fff0f0f7812 */ /* 0x000fce00078ec0ff */
        /* <DEDUP_REMOVED lines=38> */
[----:B------:R-:W-:Y:S01]  /*30b20*/  ULDC UR4, c[0x0][0x248] ;  /* 0x0000920000047ab9 */ /* 0x000fe20000000800 */
[----:B------:R-:W-:Y:S01]  /*30b30*/  ULDC UR12, c[0x0][0x228] ;  /* 0x00008a00000c7ab9 */ /* 0x000fe20000000800 */
[----:B-1----:R-:W-:Y:S01]  /*30b40*/  VIADD R24, R24, UR9 ;  /* 0x0000000918187c36 */ /* 0x002fe20008000000 */
[----:B------:R-:W-:-:S04]  /*30b50*/  ULDC UR9, c[0x0][0x248] ;  /* 0x0000920000097ab9 */ /* 0x000fc80000000800 */
[----:B------:R1:W-:Y:S03]  /*30b60*/  STL [R1+0x161c], R24 ;  /* 0x00161c1801007387 */ /* 0x0003e60000100800 */
[----:B------:R-:W-:Y:S01]  /*30b70*/  @P1 LOP3.LUT R15, R15, 0x100, RZ, 0xfc, !PT ;  /* 0x000001000f0f1812 */ /* 0x000fe200078efcff */
        /* <DEDUP_REMOVED lines=8> */
[----:B------:R-:W-:Y:S01]  /*30c00*/  ISETP.GE.AND P0, PT, R250, UR43, PT ;  /* 0x0000002bfa007c0c */ /* 0x000fe2000bf06270 */
[----:B------:R-:W-:Y:S01]  /*30c10*/  ULDC UR9, c[0x0][0x248] ;  /* 0x0000920000097ab9 */ /* 0x000fe20000000800 */
[----:B------:R-:W-:Y:S01]  /*30c20*/  LOP3.LUT R15, R15, 0xffffffbf, RZ, 0xc0, !PT ;  /* 0xffffffbf0f0f7812 */ /* 0x000fe200078ec0ff */
[----:B------:R-:W-:Y:S01]  /*30c30*/  ULDC UR43, c[0x0][0x22c] ;  /* 0x00008b00002b7ab9 */ /* 0x000fe20000000800 */
[----:B------:R1:W-:Y:S01]  /*30c40*/  STL [R1+0x1624], R24 ;  /* 0x0016241801007387 */ /* 0x0003e20000100800 */
[----:B------:R-:W-:Y:S01]  /*30c50*/  ISETP.LT.AND P1, PT, R8, UR16, !P0 ;  /* 0x0000001008007c0c */ /* 0x000fe2000c721270 */
[----:B------:R-:W-:Y:S01]  /*30c60*/  ULDC UR16, c[0x0][0x248] ;  /* 0x0000920000107ab9 */ /* 0x000fe20000000800 */
[----:B-1----:R-:W-:Y:S01]  /*30c70*/  VIADD R24, R24, UR5 ;  /* 0x0000000518187c36 */ /* 0x002fe20008000000 */
[----:B------:R-:W-:-:S03]  /*30c80*/  ULDC UR5, c[0x0][0x248] ;  /* 0x0000920000057ab9 */ /* 0x000fc60000000800 */
[----:B------:R-:W-:Y:S01]  /*30c90*/  VIADD R252, R24, UR5 ;  /* 0x0000000518fc7c36 */ /* 0x000fe20008000000 */
[----:B------:R1:W-:Y:S04]  /*30ca0*/  STL [R1+0x162c], R24 ;  /* 0x00162c1801007387 */ /* 0x0003e80000100800 */
[----:B-1----:R-:W4:Y:S04]  /*30cb0*/  LDL.LU R24, [R1+0x174c] ;  /* 0x00174c0001187983 */ /* 0x002f280000300800 */
[----:B------:R1:W-:Y:S01]  /*30cc0*/  STL [R1+0x1634], R252 ;  /* 0x001634fc01007387 */ /* 0x0003e20000100800 */
[----:B------:R-:W-:Y:S01]  /*30cd0*/  @P1 LOP3.LUT R15, R15, 0x40, RZ, 0xfc, !PT ;  /* 0x000000400f0f1812 */ /* 0x000fe200078efcff */
[----:B-1----:R-:W-:Y:S01]  /*30ce0*/  VIADD R252, R252, UR4 ;  /* 0x00000004fcfc7c36 */ /* 0x002fe20008000000 */
[----:B------:R-:W-:-:S02]  /*30cf0*/  ULDC.64 UR4, c[0x0][0x228] ;  /* 0x00008a0000047ab9 */ /* 0x000fc40000000a00 */
[----:B------:R-:W-:Y:S01]  /*30d00*/  ISETP.LT.AND P0, PT, R7, UR4, !P0 ;  /* 0x0000000407007c0c */ /* 0x000fe2000c701270 */
[----:B------:R-:W-:Y:S01]  /*30d10*/  ULDC UR4, c[0x0][0x248] ;  /* 0x0000920000047ab9 */ /* 0x000fe20000000800 */
[----:B------:R-:W-:-:S11]  /*30d20*/  LOP3.LUT R15, R15, 0xffffffdf, RZ, 0xc0, !PT ;  /* 0xffffffdf0f0f7812 */ /* 0x000fd600078ec0ff */
[----:B------:R-:W-:Y:S02]  /*30d30*/  @P0 LOP3.LUT R15, R15, 0x20, RZ, 0xfc, !PT ;  /* 0x000000200f0f0812 */ /* 0x000fe400078efcff */
[----:B------:R-:W-:Y:S01]  /*30d40*/  ISETP.GE.AND P0, PT, R249, UR31, PT ;  /* 0x0000001ff9007c0c */ /* 0x000fe2000bf06270 */
[----:B------:R-:W-:-:S03]  /*30d50*/  ULDC.64 UR30, c[0x0][0x228] ;  /* 0x00008a00001e7ab9 */ /* 0x000fc60000000a00 */
[----:B------:R-:W-:Y:S01]  /*30d60*/  ISETP.LT.AND P1, PT, R8, UR17, !P0 ;  /* 0x0000001108007c0c */ /* 0x000fe2000c721270 */
[----:B------:R-:W-:Y:S01]  /*30d70*/  VIADD R251, R252, UR4 ;  /* 0x00000004fcfb7c36 */ /* 0x000fe20008000000 */
        /* <DEDUP_REMOVED lines=18> */
[----:B------:R-:W-:Y:S01]  /*30ea0*/  ULDC.64 UR14, c[0x0][0x228] ;  /* 0x00008a00000e7ab9 */ /* 0x000fe20000000a00 */
[----:B------:R-:W-:Y:S01]  /*30eb0*/  ISETP.LT.AND P0, PT, R7, UR10, !P0 ;  /* 0x0000000a07007c0c */ /* 0x000fe2000c701270 */
[----:B------:R-:W-:Y:S01]  /*30ec0*/  VIADD R250, R251, UR4 ;  /* 0x00000004fbfa7c36 */ /* 0x000fe20008000000 */
[----:B------:R-:W-:Y:S01]  /*30ed0*/  LOP3.LUT R15, R15, 0xfffffffe, RZ, 0xc0, !PT ;  /* 0xfffffffe0f0f7812 */ /* 0x000fe200078ec0ff */
[----:B------:R-:W-:Y:S01]  /*30ee0*/  ULDC UR4, c[0x0][0x248] ;  /* 0x0000920000047ab9 */ /* 0x000fe20000000800 */
[----:B------:R-:W-:-:S09]  /*30ef0*/  ULDC UR10, c[0x0][0x22c] ;  /* 0x00008b00000a7ab9 */ /* 0x000fd20000000800 */
[----:B------:R-:W-:Y:S02]  /*30f00*/  @P0 LOP3.LUT R14, R14, 0x80000000, RZ, 0xfc, !PT ;  /* 0x800000000e0e0812 */ /* 0x000fe400078efcff */
[----:B------:R-:W-:Y:S01]  /*30f10*/  ISETP.GE.AND P0, PT, R246, UR33, PT ;  /* 0x00000021f6007c0c */ /* 0x000fe2000bf06270 */
[----:B------:R-:W-:Y:S01]  /*30f20*/  ULDC.64 UR32, c[0x0][0x228] ;  /* 0x00008a0000207ab9 */ /* 0x000fe20000000a00 */
[----:B------:R-:W-:Y:S02]  /*30f30*/  @P1 LOP3.LUT R15, R15, 0x1, RZ, 0xfc, !PT ;  /* 0x000000010f0f1812 */ /* 0x000fe400078efcff */
        /* <DEDUP_REMOVED lines=14> */
[----:B------:R-:W-:-:S07]  /*31020*/  ULDC UR14, c[0x0][0x228] ;  /* 0x00008a00000e7ab9 */ /* 0x000fce0000000800 */
[----:B------:R-:W-:-:S04]  /*31030*/  @P1 LOP3.LUT R14, R14, 0x10000000, RZ, 0xfc, !PT ;  /* 0x100000000e0e1812 */ /* 0x000fc800078efcff */
[----:B------:R-:W-:-:S04]  /*31040*/  LOP3.LUT R14, R14, 0xf7ffffff, RZ, 0xc0, !PT ;  /* 0xf7ffffff0e0e7812 */ /* 0x000fc800078ec0ff */
[----:B------:R-:W-:Y:S02]  /*31050*/  @P0 LOP3.LUT R14, R14, 0x8000000, RZ, 0xfc, !PT ;  /* 0x080000000e0e0812 */ /* 0x000fe400078efcff */
[----:B------:R-:W-:Y:S01]  /*31060*/  ISETP.GE.AND P0, PT, R244, UR13, PT ;  /* 0x0000000df4007c0c */ /* 0x000fe2000bf06270 */
[----:B------:R-:W-:Y:S01]  /*31070*/  VIADD R248, R249, UR4 ;  /* 0x00000004f9f87c36 */ /* 0x000fe20008000000 */
        /* <DEDUP_REMOVED lines=14> */
[----:B------:R-:W-:Y:S01]  /*31160*/  ULDC UR5, c[0x0][0x228] ;  /* 0x00008a0000057ab9 */ /* 0x000fe20000000800 */
[----:B------:R-:W-:Y:S01]  /*31170*/  ISETP.LT.AND P0, PT, R7, UR18, !P0 ;  /* 0x0000001207007c0c */ /* 0x000fe2000c701270 */
[----:B------:R-:W-:Y:S01]  /*31180*/  VIADD R246, R247, UR4 ;  /* 0x00000004f7f67c36 */ /* 0x000fe20008000000 */
[----:B------:R-:W-:Y:S01]  /*31190*/  ULDC UR4, c[0x0][0x248] ;  /* 0x0000920000047ab9 */ /* 0x000fe20000000800 */
        /* <DEDUP_REMOVED lines=16> */
[----:B------:R-:W-:Y:S02]  /*312a0*/  ISETP.LT.AND P0, PT, R7, UR36, !P0 ;  /* 0x0000002407007c0c */ /* 0x000fe4000c701270 */
[----:B------:R-:W-:-:S09]  /*312b0*/  LOP3.LUT R14, R14, 0xffefffff, RZ, 0xc0, !PT ;  /* 0xffefffff0e0e7812 */ /* 0x000fd200078ec0ff */
        /* <DEDUP_REMOVED lines=104> */
[----:B------:R-:W-:-:S11]  /*31940*/  LOP3.LUT R14, R14, 0xfffffffe, RZ, 0xc0, !PT ;  /* 0xfffffffe0e0e7812 */ /* 0x000fd600078ec0ff */
[----:B------:R-:W-:Y:S02]  /*31950*/  @P0 LOP3.LUT R13, R13, 0x80000000, RZ, 0xfc, !PT ;  /* 0x800000000d0d0812 */ /* 0x000fe400078efcff */
[----:B------:R-:W-:Y:S01]  /*31960*/  ISETP.GE.AND P0, PT, R230, UR21, PT ;  /* 0x00000015e6007c0c */ /* 0x000fe2000bf06270 */
[----:B------:R-:W-:Y:S01]  /*31970*/  VIADD R239, R240, UR9 ;  /* 0x00000009f0ef7c36 */ /* 0x000fe20008000000 */
[----:B------:R-:W-:Y:S01]  /*31980*/  @P1 LOP3.LUT R14, R14, 0x1, RZ, 0xfc, !PT ;  /* 0x000000010e0e1812 */ /* 0x000fe200078efcff */
[----:B------:R-:W-:Y:S01]  /*31990*/  ULDC UR9, c[0x0][0x248] ;  /* 0x0000920000097ab9 */ /* 0x000fe20000000800 */
[----:B------:R-:W-:Y:S01]  /*319a0*/  ISETP.LT.AND P1, PT, R8, UR46, !P0 ;  /* 0x0000002e08007c0c */ /* 0x000fe2000c721270 */
[----:B------:R-:W-:Y:S01]  /*319b0*/  ULDC UR46, c[0x0][0x228] ;  /* 0x00008a00002e7ab9 */ /* 0x000fe20000000800 */
[----:B------:R-:W-:Y:S02]  /*319c0*/  ISETP.LT.AND P0, PT, R7, UR36, !P0 ;  /* 0x0000002407007c0c */ /* 0x000fe4000c701270 */
        /* <DEDUP_REMOVED lines=104> */
[----:B------:R-:W-:Y:S01]  /*32050*/  VIADD R229, R230, UR24 ;  /* 0x00000018e6e57c36 */ /* 0x000fe20008000000 */
[----:B------:R-:W-:Y:S01]  /*32060*/  ISETP.LT.AND P0, PT, R7, UR30, !P0 ;  /* 0x0000001e07007c0c */ /* 0x000fe2000c701270 */
[----:B------:R-:W-:Y:S01]  /*32070*/  ULDC.64 UR28, c[0x0][0x228] ;  /* 0x00008a00001c7ab9 */ /* 0x000fe20000000a00 */
[----:B------:R-:W-:Y:S01]  /*32080*/  ULDC UR30, c[0x0][0x248] ;  /* 0x00009200001e7ab9 */ /* 0x000fe20000000800 */
[----:B------:R-:W-:-:S08]  /*32090*/  ULDC UR46, c[0x0][0x22c] ;  /* 0x00008b00002e7ab9 */ /* 0x000fd00000000800 */
[----:B------:R-:W-:Y:S01]  /*320a0*/  @P1 LOP3.LUT R13, R13, 0x1000, RZ, 0xfc, !PT ;  /* 0x000010000d0d1812 */ /* 0x000fe200078efcff */
[----:B------:R-:W-:-:S03]  /*320b0*/  ULDC UR24, c[0x0][0x22c] ;  /* 0x00008b0000187ab9 */ /* 0x000fc60000000800 */
[----:B------:R-:W-:-:S04]  /*320c0*/  LOP3.LUT R13, R13, 0xfffff7ff, RZ, 0xc0, !PT ;  /* 0xfffff7ff0d0d7812 */ /* 0x000fc800078ec0ff */
[----:B------:R-:W-:Y:S02]  /*320d0*/  @P0 LOP3.LUT R13, R13, 0x800, RZ, 0xfc, !PT ;  /* 0x000008000d0d0812 */ /* 0x000fe400078efcff */
[----:B------:R-:W-:Y:S01]  /*320e0*/  ISETP.GE.AND P0, PT, R220, UR27, PT ;  /* 0x0000001bdc007c0c */ /* 0x000fe2000bf06270 */
[----:B------:R-:W-:Y:S01]  /*320f0*/  VIADD R228, R229, UR26 ;  /* 0x0000001ae5e47c36 */ /* 0x000fe20008000000 */
[----:B------:R-:W-:Y:S02]  /*32100*/  ULDC UR26, c[0x0][0x248] ;  /* 0x00009200001a7ab9 */ /* 0x000fe40000000800 */
[----:B------:R-:W-:Y:S01]  /*32110*/  ISETP.LT.AND P1, PT, R8, UR40, !P0 ;  /* 0x0000002808007c0c */ /* 0x000fe2000c721270 */
[----:B------:R-:W-:Y:S01]  /*32120*/  VIADD R227, R228, UR26 ;  /* 0x0000001ae4e37c36 */ /* 0x000fe20008000000 */
[----:B------:R-:W-:Y:S01]  /*32130*/  ISETP.LT.AND P0, PT, R7, UR28, !P0 ;  /* 0x0000001c07007c0c */ /* 0x000fe2000c701270 */
[----:B------:R-:W-:Y:S01]  /*32140*/  ULDC UR26, c[0x0][0x248] ;  /* 0x00009200001a7ab9 */ /* 0x000fe20000000800 */
[----:B------:R-:W-:Y:S01]  /*32150*/  LOP3.LUT R13, R13, 0xfffffbff, RZ, 0xc0, !PT ;  /* 0xfffffbff0d0d7812 */ /* 0x000fe200078ec0ff */
[----:B------:R-:W-:Y:S01]  /*32160*/  VIADD R226, R227, UR26 ;  /* 0x0000001ae3e27c36 */ /* 0x000fe20008000000 */
[----:B------:R-:W-:Y:S01]  /*32170*/  ULDC UR26, c[0x0][0x248] ;  /* 0x00009200001a7ab9 */ /* 0x000fe20000000800 */
[----:B------:R-:W-:Y:S01]  /*32180*/  ULDC UR40, c[0x0][0x228] ;  /* 0x00008a0000287ab9 */ /* 0x000fe20000000800 */
[----:B------:R-:W-:Y:S01]  /*32190*/  ULDC UR28, c[0x0][0x228] ;  /* 0x00008a00001c7ab9 */ /* 0x000fe20000000800 */
[----:B------:R-:W-:Y:S01]  /*321a0*/  VIADD R225, R226, UR26 ;  /* 0x0000001ae2e17c36 */ /* 0x000fe20008000000 */
[----:B------:R-:W-:-:S03]  /*321b0*/  ULDC UR26, c[0x0][0x248] ;  /* 0x00009200001a7ab9 */ /* 0x000fc60000000800 */
[----:B------:R-:W-:Y:S01]  /*321c0*/  @P1 LOP3.LUT R13, R13, 0x400, RZ, 0xfc, !PT ;  /* 0x000004000d0d1812 */ /* 0x000fe200078efcff */
[----:B------:R-:W-:Y:S01]  /*321d0*/  VIADD R224, R225, UR26 ;  /* 0x0000001ae1e07c36 */ /* 0x000fe20008000000 */
[----:B------:R-:W-:Y:S02]  /*321e0*/  ULDC UR26, c[0x0][0x248] ;  /* 0x00009200001a7ab9 */ /* 0x000fe40000000800 */
[----:B------:R-:W-:Y:S01]  /*321f0*/  LOP3.LUT R13, R13, 0xfffffdff, RZ, 0xc0, !PT ;  /* 0xfffffdff0d0d7812 */ /* 0x000fe200078ec0ff */
[----:B------:R-:W-:Y:S01]  /*32200*/  VIADD R223, R224, UR26 ;  /* 0x0000001ae0df7c36 */ /* 0x000fe20008000000 */
[----:B------:R-:W-:Y:S02]  /*32210*/  ULDC UR26, c[0x0][0x248] ;  /* 0x00009200001a7ab9 */ /* 0x000fe40000000800 */
[----:B------:R-:W-:Y:S02]  /*32220*/  @P0 LOP3.LUT R13, R13, 0x200, RZ, 0xfc, !PT ;  /* 0x000002000d0d0812 */ /* 0x000fe400078efcff */
[----:B------:R-:W-:Y:S01]  /*32230*/  ISETP.GE.AND P0, PT, R219, UR41, PT ;  /* 0x00000029db007c0c */ /* 0x000fe2000bf06270 */
[----:B------:R-:W-:Y:S01]  /*32240*/  VIADD R222, R223, UR26 ;  /* 0x0000001adfde7c36 */ /* 0x000fe20008000000 */
[----:B------:R-:W-:-:S02]  /*32250*/  ULDC UR26, c[0x0][0x248] ;  /* 0x00009200001a7ab9 */ /* 0x000fc40000000800 */
[----:B------:R-:W-:Y:S01]  /*32260*/  ISETP.LT.AND P1, PT, R8, UR40, !P0 ;  /* 0x0000002808007c0c */ /* 0x000fe2000c721270 */
[----:B------:R-:W-:Y:S01]  /*32270*/  VIADD R221, R222, UR26 ;  /* 0x0000001adedd7c36 */ /* 0x000fe20008000000 */
[----:B------:R-:W-:Y:S01]  /*32280*/  ULDC.64 UR26, c[0x0][0x228] ;  /* 0x00008a00001a7ab9 */ /* 0x000fe20000000a00 */
[----:B------:R-:W-:Y:S01]  /*32290*/  LOP3.LUT R13, R13, 0xfffffeff, RZ, 0xc0, !PT ;  /* 0xfffffeff0d0d7812 */ /* 0x000fe200078ec0ff */
[----:B------:R-:W-:Y:S01]  /*322a0*/  ULDC.64 UR40, c[0x0][0x228] ;  /* 0x00008a0000287ab9 */ /* 0x000fe20000000a00 */
[----:B------:R-:W-:Y:S01]  /*322b0*/  ISETP.LT.AND P0, PT, R7, UR26, !P0 ;  /* 0x0000001a07007c0c */ /* 0x000fe2000c701270 */
[----:B------:R-:W-:Y:S01]  /*322c0*/  VIADD R220, R221, UR30 ;  /* 0x0000001edddc7c36 */ /* 0x000fe20008000000 */
[----:B------:R-:W-:Y:S01]  /*322d0*/  ULDC UR30, c[0x0][0x248] ;  /* 0x00009200001e7ab9 */ /* 0x000fe20000000800 */
[----:B------:R-:W-:-:S05]  /*322e0*/  ULDC UR26, c[0x0][0x228] ;  /* 0x00008a00001a7ab9 */ /* 0x000fca0000000800 */
[----:B------:R-:W-:-:S04]  /*322f0*/  @P1 LOP3.LUT R13, R13, 0x100, RZ, 0xfc, !PT ;  /* 0x000001000d0d1812 */ /* 0x000fc800078efcff */
[----:B------:R-:W-:-:S04]  /*32300*/  LOP3.LUT R13, R13, 0xffffff7f, RZ, 0xc0, !PT ;  /* 0xffffff7f0d0d7812 */ /* 0x000fc800078ec0ff */
[----:B------:R-:W-:Y:S02]  /*32310*/  @P0 LOP3.LUT R13, R13, 0x80, RZ, 0xfc, !PT ;  /* 0x000000800d0d0812 */ /* 0x000fe400078efcff */
[----:B------:R-:W-:-:S04]  /*32320*/  ISETP.GE.AND P0, PT, R218, UR39, PT ;  /* 0x00000027da007c0c */ /* 0x000fc8000bf06270 */
        /* <DEDUP_REMOVED lines=34> */
[----:B------:R-:W-:Y:S01]  /*32550*/  VIADD R216, R217, UR30 ;  /* 0x0000001ed9d87c36 */ /* 0x000fe20008000000 */
[----:B------:R-:W-:Y:S01]  /*32560*/  ISETP.LT.AND P0, PT, R7, UR32, !P0 ;  /* 0x0000002007007c0c */ /* 0x000fe2000c701270 */
[----:B------:R-:W-:Y:S01]  /*32570*/  ULDC UR30, c[0x0][0x228] ;  /* 0x00008a00001e7ab9 */ /* 0x000fe20000000800 */
[----:B------:R-:W-:Y:S01]  /*32580*/  LOP3.LUT R13, R13, 0xfffffffe, RZ, 0xc0, !PT ;  /* 0xfffffffe0d0d7812 */ /* 0x000fe200078ec0ff */
[----:B------:R-:W-:Y:S01]  /*32590*/  ULDC.64 UR36, c[0x0][0x228] ;  /* 0x00008a0000247ab9 */ /* 0x000fe20000000a00 */
[----:B------:R-:W-:-:S09]  /*325a0*/  ULDC UR32, c[0x0][0x22c] ;  /* 0x00008b0000207ab9 */ /* 0x000fd20000000800 */
[----:B------:R-:W-:Y:S02]  /*325b0*/  @P0 LOP3.LUT R12, R12, 0x80000000, RZ, 0xfc, !PT ;  /* 0x800000000c0c0812 */ /* 0x000fe400078efcff */
[----:B------:R-:W-:Y:S02]  /*325c0*/  ISETP.GE.AND P0, PT, R214, UR31, PT ;  /* 0x0000001fd6007c0c */ /* 0x000fe4000bf06270 */
[----:B------:R-:W-:Y:S02]  /*325d0*/  @P1 LOP3.LUT R13, R13, 0x1, RZ, 0xfc, !PT ;  /* 0x000000010d0d1812 */ /* 0x000fe400078efcff */
[----:B------:R-:W-:Y:S01]  /*325e0*/  ISETP.LT.AND P1, PT, R8, UR30, !P0 ;  /* 0x0000001e08007c0c */ /* 0x000fe2000c721270 */
[----:B------:R-:W-:Y:S01]  /*325f0*/  ULDC UR30, c[0x0][0x248] ;  /* 0x00009200001e7ab9 */ /* 0x000fe20000000800 */
[----:B------:R-:W-:Y:S02]  /*32600*/  ISETP.LT.AND P0, PT, R7, UR36, !P0 ;  /* 0x0000002407007c0c */ /* 0x000fe4000c701270 */
[----:B------:R-:W-:Y:S01]  /*32610*/  LOP3.LUT R12, R12, 0xbfffffff, RZ, 0xc0, !PT ;  /* 0xbfffffff0c0c7812 */ /* 0x000fe200078ec0ff */
[----:B------:R-:W-:Y:S01]  /*32620*/  VIADD R215, R216, UR30 ;  /* 0x0000001ed8d77c36 */ /* 0x000fe20008000000 */
[----:B------:R-:W-:Y:S01]  /*32630*/  ULDC.64 UR30, c[0x0][0x228] ;  /* 0x00008a00001e7ab9 */ /* 0x000fe20000000a00 */
[----:B------:R-:W-:-:S06]  /*32640*/  ULDC UR36, c[0x0][0x228] ;  /* 0x00008a0000247ab9 */ /* 0x000fcc0000000800 */
[----:B------:R-:W-:-:S04]  /*32650*/  @P1 LOP3.LUT R12, R12, 0x40000000, RZ, 0xfc, !PT ;  /* 0x400000000c0c1812 */ /* 0x000fc800078efcff */
[----:B------:R-:W-:-:S04]  /*32660*/  LOP3.LUT R12, R12, 0xdfffffff, RZ, 0xc0, !PT ;  /* 0xdfffffff0c0c7812 */ /* 0x000fc800078ec0ff */
[----:B------:R-:W-:Y:S02]  /*32670*/  @P0 LOP3.LUT R12, R12, 0x20000000, RZ, 0xfc, !PT ;  /* 0x200000000c0c0812 */ /* 0x000fe400078efcff */
[----:B------:R-:W-:Y:S01]  /*32680*/  ISETP.GE.AND P0, PT, R213, UR29, PT ;  /* 0x0000001dd5007c0c */ /* 0x000fe2000bf06270 */
[----:B------:R-:W-:-:S03]  /*32690*/  ULDC UR29, c[0x0][0x248] ;  /* 0x00009200001d7ab9 */ /* 0x000fc60000000800 */
[----:B------:R-:W-:Y:S01]  /*326a0*/  ISETP.LT.AND P1, PT, R8, UR47, !P0 ;  /* 0x0000002f08007c0c */ /* 0x000fe2000c721270 */
[----:B------:R-:W-:Y:S01]  /*326b0*/  ULDC UR47, c[0x0][0x228] ;  /* 0x00008a00002f7ab9 */ /* 0x000fe20000000800 */
[----:B------:R-:W-:Y:S01]  /*326c0*/  ISETP.LT.AND P0, PT, R7, UR30, !P0 ;  /* 0x0000001e07007c0c */ /* 0x000fe2000c701270 */
[----:B------:R-:W-:Y:S01]  /*326d0*/  ULDC UR30, c[0x0][0x22c] ;  /* 0x00008b00001e7ab9 */ /* 0x000fe20000000800 */
        /* <DEDUP_REMOVED lines=11> */
[----:B------:R-:W-:Y:S01]  /*32790*/  ULDC UR48, c[0x0][0x22c] ;  /* 0x00008b0000307ab9 */ /* 0x000fe20000000800 */
[----:B------:R-:W-:-:S09]  /*327a0*/  ULDC UR27, c[0x0][0x248] ;  /* 0x00009200001b7ab9 */ /* 0x000fd20000000800 */
        /* <DEDUP_REMOVED lines=76> */
[----:B------:R-:W-:-:S03]  /*32c70*/  ULDC UR10, c[0x0][0x228] ;  /* 0x00008a00000a7ab9 */ /* 0x000fc60000000800 */
[----:B------:R-:W-:Y:S01]  /*32c80*/  ISETP.LT.AND P1, PT, R8, UR10, !P0 ;  /* 0x0000000a08007c0c */ /* 0x000fe2000c721270 */
[----:B------:R-:W-:Y:S01]  /*32c90*/  VIADD R207, R208, UR31 ;  /* 0x0000001fd0cf7c36 */ /* 0x000fe20008000000 */
        /* <DEDUP_REMOVED lines=51> */
[----:B------:R-:W-:Y:S01]  /*32fd0*/  ULDC UR12, c[0x0][0x228] ;  /* 0x00008a00000c7ab9 */ /* 0x000fe20000000800 */
[----:B------:R-:W-:Y:S01]  /*32fe0*/  ULDC UR16, c[0x0][0x228] ;  /* 0x00008a0000107ab9 */ /* 0x000fe20000000800 */
        /* <DEDUP_REMOVED lines=19> */
[----:B------:R-:W-:Y:S02]  /*33120*/  ISETP.GE.AND P0, PT, R199, UR24, PT ;  /* 0x00000018c7007c0c */ /* 0x000fe4000bf06270 */
[----:B------:R-:W-:Y:S01]  /*33130*/  LOP3.LUT R12, R12, 0xfffffffe, RZ, 0xc0, !PT ;  /* 0xfffffffe0c0c7812 */ /* 0x000fe200078ec0ff */
[----:B------:R-:W-:Y:S01]  /*33140*/  VIADD R199, R200, UR21 ;  /* 0x00000015c8c77c36 */ /* 0x000fe20008000000 */
[----:B------:R-:W-:Y:S01]  /*33150*/  ISETP.LT.AND P1, PT, R8, UR25, !P0 ;  /* 0x0000001908007c0c */ /* 0x000fe2000c721270 */
[----:B------:R-:W-:Y:S01]  /*33160*/  ULDC UR21, c[0x0][0x22c] ;  /* 0x00008b0000157ab9 */ /* 0x000fe20000000800 */
[----:B------:R-:W-:Y:S01]  /*33170*/  ISETP.LT.AND P0, PT, R7, UR42, !P0 ;  /* 0x0000002a07007c0c */ /* 0x000fe2000c701270 */
[----:B------:R-:W-:Y:S01]  /*33180*/  ULDC UR24, c[0x0][0x248] ;  /* 0x0000920000187ab9 */ /* 0x000fe20000000800 */
[----:B------:R-:W-:Y:S01]  /*33190*/  ULDC UR25, c[0x0][0x228] ;  /* 0x00008a0000197ab9 */ /* 0x000fe20000000800 */
[----:B------:R-:W-:-:S10]  /*331a0*/  ULDC UR42, c[0x0][0x228] ;  /* 0x00008a00002a7ab9 */ /* 0x000fd40000000800 */
[----:B------:R-:W-:Y:S02]  /*331b0*/  @P0 LOP3.LUT R11, R11, 0x80000000, RZ, 0xfc, !PT ;  /* 0x800000000b0b0812 */ /* 0x000fe400078efcff */
[----:B------:R-:W-:Y:S02]  /*331c0*/  ISETP.GE.AND P0, PT, R198, UR43, PT ;  /* 0x0000002bc6007c0c */ /* 0x000fe4000bf06270 */
[----:B------:R-:W-:Y:S02]  /*331d0*/  @P1 LOP3.LUT R12, R12, 0x1, RZ, 0xfc, !PT ;  /* 0x000000010c0c1812 */ /* 0x000fe400078efcff */
[----:B------:R-:W-:Y:S01]  /*331e0*/  LOP3.LUT R11, R11, 0xbfffffff, RZ, 0xc0, !PT ;  /* 0xbfffffff0b0b7812 */ /* 0x000fe200078ec0ff */
[----:B------:R-:W-:Y:S01]  /*331f0*/  VIADD R198, R199, UR24 ;  /* 0x00000018c7c67c36 */ /* 0x000fe20008000000 */
[----:B------:R-:W-:Y:S01]  /*33200*/  ISETP.LT.AND P1, PT, R8, UR44, !P0 ;  /* 0x0000002c08007c0c */ /* 0x000fe2000c721270 */
[----:B------:R-:W-:Y:S01]  /*33210*/  ULDC UR24, c[0x0][0x22c] ;  /* 0x00008b0000187ab9 */ /* 0x000fe20000000800 */
[----:B------:R-:W-:Y:S01]  /*33220*/  ISETP.LT.AND P0, PT, R7, UR45, !P0 ;  /* 0x0000002d07007c0c */ /* 0x000fe2000c701270 */
[----:B------:R-:W-:Y:S01]  /*33230*/  ULDC UR44, c[0x0][0x228] ;  /* 0x00008a00002c7ab9 */ /* 0x000fe20000000800 */
[----:B------:R-:W-:Y:S01]  /*33240*/  ULDC UR43, c[0x0][0x228] ;  /* 0x00008a00002b7ab9 */ /* 0x000fe20000000800 */
[----:B------:R-:W-:-:S08]  /*33250*/  ULDC UR45, c[0x0][0x228] ;  /* 0x00008a00002d7ab9 */ /* 0x000fd00000000800 */
        /* <DEDUP_REMOVED lines=27> */
[----:B------:R-:W-:Y:S02]  /*33410*/  ISETP.LT.AND P1, PT, R8, UR36, !P0 ;  /* 0x0000002408007c0c */ /* 0x000fe4000c721270 */
[----:B------:R-:W-:Y:S01]  /*33420*/  LOP3.LUT R11, R11, 0xfeffffff, RZ, 0xc0, !PT ;  /* 0xfeffffff0b0b7812 */ /* 0x000fe200078ec0ff */
[----:B------:R-:W-:Y:S01]  /*33430*/  VIADD R196, R197, UR32 ;  /* 0x00000020c5c47c36 */ /* 0x000fe20008000000 */
[----:B------:R-:W-:Y:S01]  /*33440*/  ISETP.LT.AND P0, PT, R7, UR47, !P0 ;  /* 0x0000002f07007c0c */ /* 0x000fe2000c701270 */
[----:B------:R-:W-:Y:S01]  /*33450*/  ULDC UR32, c[0x0][0x22c] ;  /* 0x00008b0000207ab9 */ /* 0x000fe20000000800 */
[----:B------:R-:W-:Y:S01]  /*33460*/  ULDC UR36, c[0x0][0x228] ;  /* 0x00008a0000247ab9 */ /* 0x000fe20000000800 */
        /* <DEDUP_REMOVED lines=8> */
[----:B------:R-:W-:Y:S02]  /*334f0*/  ISETP.LT.AND P0, PT, R7, UR49, !P0 ;  /* 0x0000003107007c0c */ /* 0x000fe4000c701270 */
[----:B------:R-:W-:Y:S01]  /*33500*/  LOP3.LUT R11, R11, 0xffbfffff, RZ, 0xc0, !PT ;  /* 0xffbfffff0b0b7812 */ /* 0x000fe200078ec0ff */
[----:B------:R-:W-:Y:S01]  /*33510*/  VIADD R195, R196, UR29 ;  /* 0x0000001dc4c37c36 */ /* 0x000fe20008000000 */
        /* <DEDUP_REMOVED lines=106> */
[----:B------:R-:W-:Y:S01]  /*33bc0*/  VIADD R166, R6, 0x59 ;  /* 0x0000005906a67836 */ /* 0x000fe20000000000 */
[----:B------:R-:W-:Y:S01]  /*33bd0*/  ULDC UR4, c[0x0][0x248] ;  /* 0x0000920000047ab9 */ /* 0x000fe20000000800 */
[----:B------:R-:W-:-:S08]  /*33be0*/  ULDC UR58, c[0x0][0x228] ;  /* 0x00008a00003a7ab9 */ /* 0x000fd00000000800 */
        /* <DEDUP_REMOVED lines=8> */
[----:B------:R-:W-:Y:S01]  /*33c70*/  VIADD R165, R6, 0x58 ;  /* 0x0000005806a57836 */ /* 0x000fe20000000000 */
        /* <DEDUP_REMOVED lines=15> */
[----:B------:R-:W-:Y:S01]  /*33d70*/  VIADD R164, R6, 0x57 ;  /* 0x0000005706a47836 */ /* 0x000fe20000000000 */
[----:B------:R-:W-:-:S08]  /*33d80*/  ULDC UR9, c[0x0][0x248] ;  /* 0x0000920000097ab9 */ /* 0x000fd00000000800 */
[----:B------:R-:W-:Y:S02]  /*33d90*/  @P0 LOP3.LUT R10, R10, 0x80000000, RZ, 0xfc, !PT ;  /* 0x800000000a0a0812 */ /* 0x000fe400078efcff */
[----:B------:R-:W-:Y:S02]  /*33da0*/  ISETP.GE.AND P0, PT, R182, UR13, PT ;  /* 0x0000000db6007c0c */ /* 0x000fe4000bf06270 */
[----:B------:R-:W-:Y:S01]  /*33db0*/  @P1 LOP3.LUT R11, R11, 0x1, RZ, 0xfc, !PT ;  /* 0x000000010b0b1812 */ /* 0x000fe200078efcff */
[----:B------:R-:W-:Y:S01]  /*33dc0*/  VIADD R184, R185, UR9 ;  /* 0x00000009b9b87c36 */ /* 0x000fe20008000000 */
[----:B------:R-:W-:Y:S01]  /*33dd0*/  ISETP.LT.AND P1, PT, R8, UR12, !P0 ;  /* 0x0000000c08007c0c */ /* 0x000fe2000c721270 */
[----:B------:R-:W-:Y:S01]  /*33de0*/  ULDC UR9, c[0x0][0x22c] ;  /* 0x00008b0000097ab9 */ /* 0x000fe20000000800 */
[----:B------:R-:W-:Y:S01]  /*33df0*/  ISETP.LT.AND P0, PT, R7, UR16, !P0 ;  /* 0x0000001007007c0c */ /* 0x000fe2000c701270 */
[----:B------:R-:W-:Y:S01]  /*33e00*/  ULDC UR13, c[0x0][0x228] ;  /* 0x00008a00000d7ab9 */ /* 0x000fe20000000800 */
[----:B------:R-:W-:Y:S01]  /*33e10*/  LOP3.LUT R10, R10, 0xbfffffff, RZ, 0xc0, !PT ;  /* 0xbfffffff0a0a7812 */ /* 0x000fe200078ec0ff */
[----:B------:R-:W-:Y:S01]  /*33e20*/  VIADD R163, R6, 0x56 ;  /* 0x0000005606a37836 */ /* 0x000fe20000000000 */
[----:B------:R-:W-:Y:S01]  /*33e30*/  ULDC UR12, c[0x0][0x248] ;  /* 0x00009200000c7ab9 */ /* 0x000fe20000000800 */
[----:B------:R-:W-:-:S06]  /*33e40*/  ULDC UR16, c[0x0][0x228] ;  /* 0x00008a0000107ab9 */ /* 0x000fcc0000000800 */
        /* <DEDUP_REMOVED lines=25> */
[----:B------:R-:W-:Y:S01]  /*33fe0*/  STL [R1+0x163c], R252 ;  /* 0x00163cfc01007387 */ /* 0x000fe20000100800 */
        /* <DEDUP_REMOVED lines=11> */
[----:B------:R-:W-:Y:S01]  /*340a0*/  STL [R1+0x1644], R251 ;  /* 0x001644fb01007387 */ /* 0x000fe20000100800 */
[----:B------:R-:W-:Y:S01]  /*340b0*/  ULDC UR19, c[0x0][0x228] ;  /* 0x00008a0000137ab9 */ /* 0x000fe20000000800 */
[----:B------:R-:W-:Y:S01]  /*340c0*/  ULDC UR26, c[0x0][0x228] ;  /* 0x00008a00001a7ab9 */ /* 0x000fe20000000800 */
[----:B------:R-:W-:Y:S01]  /*340d0*/  VIADD R160, R6, 0x53 ;  /* 0x0000005306a07836 */ /* 0x000fe20000000000 */
[----:B------:R-:W-:-:S06]  /*340e0*/  ULDC UR22, c[0x0][0x22c] ;  /* 0x00008b0000167ab9 */ /* 0x000fcc0000000800 */
[----:B------:R-:W-:Y:S01]  /*340f0*/  @P1 LOP3.LUT R10, R10, 0x1000000, RZ, 0xfc, !PT ;  /* 0x010000000a0a1812 */ /* 0x000fe200078efcff */
[----:B------:R-:W-:-:S03]  /*34100*/  ULDC UR21, c[0x0][0x228] ;  /* 0x00008a0000157ab9 */ /* 0x000fc60000000800 */
[----:B------:R-:W-:-:S04]  /*34110*/  LOP3.LUT R10, R10, 0xff7fffff, RZ, 0xc0, !PT ;  /* 0xff7fffff0a0a7812 */ /* 0x000fc800078ec0ff */
[----:B------:R-:W-:Y:S02]  /*34120*/  @P0 LOP3.LUT R10, R10, 0x800000, RZ, 0xfc, !PT ;  /* 0x008000000a0a0812 */ /* 0x000fe400078efcff */
[----:B------:R-:W-:Y:S01]  /*34130*/  ISETP.GE.AND P0, PT, R178, UR24, PT ;  /* 0x00000018b2007c0c */ /* 0x000fe2000bf06270 */
[----:B------:R-:W-:-:S03]  /*34140*/  ULDC UR24, c[0x0][0x248] ;  /* 0x0000920000187ab9 */ /* 0x000fc60000000800 */
[----:B------:R-:W-:Y:S02]  /*34150*/  ISETP.LT.AND P1, PT, R8, UR25, !P0 ;  /* 0x0000001908007c0c */ /* 0x000fe4000c721270 */
[----:B------:R-:W-:Y:S01]  /*34160*/  LOP3.LUT R10, R10, 0xffbfffff, RZ, 0xc0, !PT ;  /* 0xffbfffff0a0a7812 */ /* 0x000fe200078ec0ff */
[----:B------:R-:W-:Y:S01]  /*34170*/  STL [R1+0x1648], R250 ;  /* 0x001648fa01007387 */ /* 0x000fe20000100800 */
[----:B------:R-:W-:Y:S01]  /*34180*/  ISETP.LT.AND P0, PT, R7, UR38, !P0 ;  /* 0x0000002607007c0c */ /* 0x000fe2000c701270 */
[----:B------:R-:W-:Y:S01]  /*34190*/  VIADD R179, R180, UR24 ;  /* 0x00000018b4b37c36 */ /* 0x000fe20008000000 */
[----:B------:R-:W-:Y:S01]  /*341a0*/  ULDC UR38, c[0x0][0x228] ;  /* 0x00008a0000267ab9 */ /* 0x000fe20000000800 */
[----:B------:R-:W-:Y:S01]  /*341b0*/  VIADD R159, R6, 0x52 ;  /* 0x00000052069f7836 */ /* 0x000fe20000000000 */
[----:B------:R-:W-:-:S05]  /*341c0*/  ULDC UR25, c[0x0][0x22c] ;  /* 0x00008b0000197ab9 */ /* 0x000fca0000000800 */
[----:B------:R-:W-:Y:S01]  /*341d0*/  @P1 LOP3.LUT R10, R10, 0x400000, RZ, 0xfc, !PT ;  /* 0x004000000a0a1812 */ /* 0x000fe200078efcff */
[----:B------:R-:W-:Y:S01]  /*341e0*/  STL [R1+0x164c], R249 ;  /* 0x00164cf901007387 */ /* 0x000fe20000100800 */
[----:B------:R-:W-:Y:S02]  /*341f0*/  ULDC UR24, c[0x0][0x228] ;  /* 0x00008a0000187ab9 */ /* 0x000fe40000000800 */
[----:B------:R-:W-:-:S04]  /*34200*/  LOP3.LUT R10, R10, 0xffdfffff, RZ, 0xc0, !PT ;  /* 0xffdfffff0a0a7812 */ /* 0x000fc800078ec0ff */
[----:B------:R-:W-:Y:S02]  /*34210*/  @P0 LOP3.LUT R10, R10, 0x200000, RZ, 0xfc, !PT ;  /* 0x002000000a0a0812 */ /* 0x000fe400078efcff */
[----:B------:R-:W-:Y:S01]  /*34220*/  ISETP.GE.AND P0, PT, R177, UR28, PT ;  /* 0x0000001cb1007c0c */ /* 0x000fe2000bf06270 */
[----:B------:R-:W-:Y:S01]  /*34230*/  STL [R1+0x1654], R248 ;  /* 0x001654f801007387 */ /* 0x000fe20000100800 */
[----:B------:R-:W-:Y:S01]  /*34240*/  LOP3.LUT R10, R10, 0xffefffff, RZ, 0xc0, !PT ;  /* 0xffefffff0a0a7812 */ /* 0x000fe200078ec0ff */
[----:B------:R-:W-:Y:S01]  /*34250*/  ULDC UR28, c[0x0][0x248] ;  /* 0x00009200001c7ab9 */ /* 0x000fe20000000800 */
[----:B------:R-:W-:Y:S01]  /*34260*/  ISETP.LT.AND P1, PT, R8, UR34, !P0 ;  /* 0x0000002208007c0c */ /* 0x000fe2000c721270 */
[----:B------:R-:W-:Y:S01]  /*34270*/  STL [R1+0x1658], R247 ;  /* 0x001658f701007387 */ /* 0x000fe20000100800 */
[----:B------:R-:W-:Y:S01]  /*34280*/  ISETP.LT.AND P0, PT, R7, UR40, !P0 ;  /* 0x0000002807007c0c */ /* 0x000fe2000c701270 */
[----:B------:R-:W-:Y:S01]  /*34290*/  VIADD R178, R179, UR28 ;  /* 0x0000001cb3b27c36 */ /* 0x000fe20008000000 */
[----:B------:R-:W-:Y:S01]  /*342a0*/  ULDC UR40, c[0x0][0x228] ;  /* 0x00008a0000287ab9 */ /* 0x000fe20000000800 */
[----:B------:R-:W-:Y:S01]  /*342b0*/  VIADD R158, R6, 0x51 ;  /* 0x00000051069e7836 */ /* 0x000fe20000000000 */
[----:B------:R-:W-:-:S07]  /*342c0*/  ULDC UR34, c[0x0][0x22c] ;  /* 0x00008b0000227ab9 */ /* 0x000fce0000000800 */
        /* <DEDUP_REMOVED lines=46> */
[----:B--2---:R1:W-:Y:S01]  /*345b0*/  STSM.16.M88.4 [R0], R152 ;  /* 0x0000009800007844 */ /* 0x0043e20000000200 */
[----:B------:R-:W-:Y:S01]  /*345c0*/  ULDC UR43, c[0x0][0x22c] ;  /* 0x00008b00002b7ab9 */ /* 0x000fe20000000800 */
[----:B------:R-:W-:-:S06]  /*345d0*/  ULDC UR27, c[0x0][0x228] ;  /* 0x00008a00001b7ab9 */ /* 0x000fcc0000000800 */
[----:B------:R-:W-:-:S04]  /*345e0*/  @P1 LOP3.LUT R10, R10, 0x4000, RZ, 0xfc, !PT ;  /* 0x000040000a0a1812 */ /* 0x000fc800078efcff */
        /* <DEDUP_REMOVED lines=11> */
[C---:B-1----:R-:W-:Y:S01]  /*346a0*/  VIADD R155, R6.reuse, 0x4e ;  /* 0x0000004e069b7836 */ /* 0x042fe20000000000 */
[----:B------:R-:W-:Y:S01]  /*346b0*/  ULDC UR45, c[0x0][0x22c] ;  /* 0x00008b00002d7ab9 */ /* 0x000fe20000000800 */
[----:B------:R-:W-:-:S02]  /*346c0*/  VIADD R154, R6, 0x4d ;  /* 0x0000004d069a7836 */ /* 0x000fc40000000000 */
[----:B------:R-:W-:Y:S01]  /*346d0*/  VIADD R23, R6, 0x4a ;  /* 0x0000004a06177836 */ /* 0x000fe20000000000 */
[----:B------:R-:W-:Y:S01]  /*346e0*/  LOP3.LUT R20, R20, 0xffdfffff, RZ, 0xc0, !PT ;  /* 0xffdfffff14147812 */ /* 0x000fe200078ec0ff */
[----:B------:R-:W-:Y:S01]  /*346f0*/  VIADD R153, R6, 0x4c ;  /* 0x0000004c06997836 */ /* 0x000fe20000000000 */
[----:B------:R-:W-:Y:S01]  /*34700*/  BAR.SYNC.DEFER_BLOCKING 0x0 ;  /* 0x0000000000007b1d */ /* 0x000fe20000010000 */
[----:B------:R-:W-:-:S04]  /*34710*/  @P1 LOP3.LUT R10, R10, 0x1000, RZ, 0xfc, !PT ;  /* 0x000010000a0a1812 */ /* 0x000fc800078efcff */
[----:B------:R-:W-:Y:S01]  /*34720*/  LOP3.LUT R10, R10, 0xfffff7ff, RZ, 0xc0, !PT ;  /* 0xfffff7ff0a0a7812 */ /* 0x000fe200078ec0ff */
[----:B------:R-:W-:-:S03]  /*34730*/  ULDC UR41, c[0x0][0x228] ;  /* 0x00008a0000297ab9 */ /* 0x000fc60000000800 */
        /* <DEDUP_REMOVED lines=10> */
[----:B------:R-:W-:-:S08]  /*347e0*/  ULDC UR47, c[0x0][0x22c] ;  /* 0x00008b00002f7ab9 */ /* 0x000fd00000000800 */
        /* <DEDUP_REMOVED lines=10> */
[----:B------:R1:W-:Y:S01]  /*34890*/  STL [R1+0x16c4], R231 ;  /* 0x0016c4e701007387 */ /* 0x0003e20000100800 */
[----:B------:R-:W-:Y:S01]  /*348a0*/  ISETP.LT.AND P0, PT, R7, UR52, !P0 ;  /* 0x0000003407007c0c */ /* 0x000fe2000c701270 */
[----:B------:R-:W-:Y:S01]  /*348b0*/  VIADD R172, R173, UR35 ;  /* 0x00000023adac7c36 */ /* 0x000fe20008000000 */
[----:B------:R-:W-:Y:S01]  /*348c0*/  ULDC UR52, c[0x0][0x228] ;  /* 0x00008a0000347ab9 */ /* 0x000fe20000000800 */
[----:B------:R-:W-:Y:S01]  /*348d0*/  VIADD R152, R6, 0x4b ;  /* 0x0000004b06987836 */ /* 0x000fe20000000000 */
[----:B------:R-:W-:-:S07]  /*348e0*/  ULDC UR49, c[0x0][0x22c] ;  /* 0x00008b0000317ab9 */ /* 0x000fce0000000800 */
[----:B------:R-:W-:Y:S01]  /*348f0*/  @P1 LOP3.LUT R10, R10, 0x100, RZ, 0xfc, !PT ;  /* 0x000001000a0a1812 */ /* 0x000fe200078efcff */
[----:B------:R2:W-:Y:S01]  /*34900*/  STL [R1+0x16c8], R230 ;  /* 0x0016c8e601007387 */ /* 0x0005e20000100800 */
        /* <DEDUP_REMOVED lines=16> */
[----:B------:R-:W-:Y:S01]  /*34a10*/  VIADD R22, R6, 0x49 ;  /* 0x0000004906167836 */ /* 0x000fe20000000000 */
[----:B------:R-:W-:Y:S01]  /*34a20*/  ULDC UR33, c[0x0][0x228] ;  /* 0x00008a0000217ab9 */ /* 0x000fe20000000800 */
        /* <DEDUP_REMOVED lines=9> */
[----:B------:R-:W-:Y:S01]  /*34ac0*/  ULDC UR31, c[0x0][0x248] ;  /* 0x00009200001f7ab9 */ /* 0x000fe20000000800 */
[----:B------:R-:W-:-:S09]  /*34ad0*/  ULDC UR53, c[0x0][0x248] ;  /* 0x0000920000357ab9 */ /* 0x000fd20000000800 */
[----:B------:R-:W-:-:S04]  /*34ae0*/  @P1 LOP3.LUT R10, R10, 0x10, RZ, 0xfc, !PT ;  /* 0x000000100a0a1812 */ /* 0x000fc800078efcff */
[----:B------:R-:W-:-:S04]  /*34af0*/  LOP3.LUT R10, R10, 0xfffffff7, RZ, 0xc0, !PT ;  /* 0xfffffff70a0a7812 */ /* 0x000fc800078ec0ff */
[----:B------:R-:W-:Y:S02]  /*34b00*/  @P0 LOP3.LUT R10, R10, 0x8, RZ, 0xfc, !PT ;  /* 0x000000080a0a0812 */ /* 0x000fe400078efcff */
[----:B------:R-:W-:Y:S01]  /*34b10*/  ISETP.GE.AND P0, PT, R168, UR55, PT ;  /* 0x00000037a8007c0c */ /* 0x000fe2000bf06270 */
[----:B------:R-:W-:Y:S01]  /*34b20*/  STL [R1+0x16f0], R224 ;  /* 0x0016f0e001007387 */ /* 0x000fe20000100800 */
[----:B------:R-:W-:Y:S01]  /*34b30*/  LOP3.LUT R10, R10, 0xfffffffb, RZ, 0xc0, !PT ;  /* 0xfffffffb0a0a7812 */ /* 0x000fe200078ec0ff */
[----:B------:R-:W-:Y:S01]  /*34b40*/  VIADD R170, R171, UR31 ;  /* 0x0000001fabaa7c36 */ /* 0x000fe20008000000 */
[----:B------:R-:W-:Y:S01]  /*34b50*/  ISETP.LT.AND P1, PT, R8, UR10, !P0 ;  /* 0x0000000a08007c0c */ /* 0x000fe2000c721270 */
[----:B------:R-:W-:Y:S01]  /*34b60*/  STL [R1+0x16f4], R223 ;  /* 0x0016f4df01007387 */ /* 0x000fe20000100800 */
[----:B------:R-:W-:Y:S01]  /*34b70*/  ISETP.LT.AND P0, PT, R7, UR56, !P0 ;  /* 0x0000003807007c0c */ /* 0x000fe2000c701270 */
[----:B------:R-:W-:Y:S01]  /*34b80*/  VIADD R169, R170, UR53 ;  /* 0x00000035aaa97c36 */ /* 0x000fe20008000000 */
[----:B------:R-:W-:Y:S01]  /*34b90*/  ULDC UR55, c[0x0][0x248] ;  /* 0x0000920000377ab9 */ /* 0x000fe20000000800 */
[----:B------:R-:W-:Y:S01]  /*34ba0*/  ULDC UR10, c[0x0][0x248] ;  /* 0x00009200000a7ab9 */ /* 0x000fe20000000800 */
[----:B------:R-:W-:-:S07]  /*34bb0*/  ULDC UR31, c[0x0][0x22c] ;  /* 0x00008b00001f7ab9 */ /* 0x000fce0000000800 */
[----:B------:R-:W-:Y:S01]  /*34bc0*/  @P1 LOP3.LUT R10, R10, 0x4, RZ, 0xfc, !PT ;  /* 0x000000040a0a1812 */ /* 0x000fe200078efcff */
[----:B------:R-:W-:Y:S01]  /*34bd0*/  STL [R1+0x16f8], R222 ;  /* 0x0016f8de01007387 */ /* 0x000fe20000100800 */
[----:B------:R-:W-:Y:S01]  /*34be0*/  ULDC UR56, c[0x0][0x248] ;  /* 0x0000920000387ab9 */ /* 0x000fe20000000800 */
[----:B------:R-:W-:Y:S01]  /*34bf0*/  ULDC UR53, c[0x0][0x248] ;  /* 0x0000920000357ab9 */ /* 0x000fe20000000800 */
        /* <DEDUP_REMOVED lines=15> */
[----:B------:R-:W-:Y:S01]  /*34cf0*/  @P0 LOP3.LUT R9, R9, 0x80000000, RZ, 0xfc, !PT ;  /* 0x8000000009090812 */ /* 0x000fe200078efcff */
[----:B------:R-:W-:Y:S01]  /*34d00*/  ULDC UR59, c[0x0][0x248] ;  /* 0x00009200003b7ab9 */ /* 0x000fe20000000800 */
[----:B------:R-:W-:Y:S01]  /*34d10*/  ISETP.GE.AND P0, PT, R166, UR4, PT ;  /* 0x00000004a6007c0c */ /* 0x000fe2000bf06270 */
[----:B------:R-:W-:Y:S01]  /*34d20*/  ULDC UR10, c[0x0][0x248] ;  /* 0x00009200000a7ab9 */ /* 0x000fe20000000800 */
[----:B------:R-:W-:Y:S01]  /*34d30*/  LOP3.LUT R9, R9, 0xbfffffff, RZ, 0xc0, !PT ;  /* 0xbfffffff09097812 */ /* 0x000fe200078ec0ff */
[----:B------:R-:W-:Y:S01]  /*34d40*/  STL [R1+0x1714], R218 ;  /* 0x001714da01007387 */ /* 0x000fe20000100800 */
[----:B------:R-:W-:Y:S01]  /*34d50*/  ISETP.LT.AND P1, PT, R8, UR58, !P0 ;  /* 0x0000003a08007c0c */ /* 0x000fe2000c721270 */
[----:B------:R-:W-:Y:S01]  /*34d60*/  VIADD R166, R167, UR56 ;  /* 0x00000038a7a67c36 */ /* 0x000fe20008000000 */
[----:B------:R-:W-:Y:S01]  /*34d70*/  ISETP.LT.AND P0, PT, R7, UR11, !P0 ;  /* 0x0000000b07007c0c */ /* 0x000fe2000c701270 */
[----:B------:R-:W-:Y:S01]  /*34d80*/  STL [R1+0x171c], R217 ;  /* 0x00171cd901007387 */ /* 0x000fe20000100800 */
[----:B------:R-:W-:Y:S01]  /*34d90*/  ULDC UR11, c[0x0][0x248] ;  /* 0x00009200000b7ab9 */ /* 0x000fe20000000800 */
[----:B------:R-:W-:Y:S01]  /*34da0*/  ULDC UR4, c[0x0][0x248] ;  /* 0x0000920000047ab9 */ /* 0x000fe20000000800 */
[----:B------:R-:W-:-:S07]  /*34db0*/  ULDC UR58, c[0x0][0x248] ;  /* 0x00009200003a7ab9 */ /* 0x000fce0000000800 */
[----:B------:R-:W-:Y:S01]  /*34dc0*/  @P1 LOP3.LUT R9, R9, 0x40000000, RZ, 0xfc, !PT ;  /* 0x4000000009091812 */ /* 0x000fe200078efcff */
[----:B------:R-:W-:-:S03]  /*34dd0*/  ULDC UR56, c[0x0][0x248] ;  /* 0x0000920000387ab9 */ /* 0x000fc60000000800 */
[----:B------:R-:W-:-:S04]  /*34de0*/  LOP3.LUT R9, R9, 0xdfffffff, RZ, 0xc0, !PT ;  /* 0xdfffffff09097812 */ /* 0x000fc800078ec0ff */
[----:B------:R-:W-:Y:S02]  /*34df0*/  @P0 LOP3.LUT R9, R9, 0x20000000, RZ, 0xfc, !PT ;  /* 0x2000000009090812 */ /* 0x000fe400078efcff */
[----:B------:R-:W-:Y:S02]  /*34e00*/  ISETP.GE.AND P0, PT, R165, UR60, PT ;  /* 0x0000003ca5007c0c */ /* 0x000fe4000bf06270 */
        /* <DEDUP_REMOVED lines=9> */
[----:B------:R-:W-:-:S04]  /*34ea0*/  @P1 LOP3.LUT R9, R9, 0x10000000, RZ, 0xfc, !PT ;  /* 0x1000000009091812 */ /* 0x000fc800078efcff */
        /* <DEDUP_REMOVED lines=9> */
[----:B------:R-:W-:-:S07]  /*34f40*/  ULDC UR9, c[0x0][0x248] ;  /* 0x0000920000097ab9 */ /* 0x000fce0000000800 */
[----:B------:R-:W-:Y:S01]  /*34f50*/  @P1 LOP3.LUT R9, R9, 0x4000000, RZ, 0xfc, !PT ;  /* 0x0400000009091812 */ /* 0x000fe200078efcff */
[----:B------:R-:W-:Y:S01]  /*34f60*/  STL [R1+0x1734], R213 ;  /* 0x001734d501007387 */ /* 0x000fe20000100800 */
[----:B------:R-:W-:Y:S01]  /*34f70*/  ISETP.GE.AND P4, PT, R22, UR31, PT ;  /* 0x0000001f16007c0c */ /* 0x000fe2000bf86270 */
[----:B------:R-:W-:Y:S01]  /*34f80*/  ULDC UR13, c[0x0][0x228] ;  /* 0x00008a00000d7ab9 */ /* 0x000fe20000000800 */
[----:B------:R-:W-:-:S04]  /*34f90*/  LOP3.LUT R9, R9, 0xfdffffff, RZ, 0xc0, !PT ;  /* 0xfdffffff09097812 */ /* 0x000fc800078ec0ff */
[----:B------:R-:W-:Y:S02]  /*34fa0*/  @P0 LOP3.LUT R9, R9, 0x2000000, RZ, 0xfc, !PT ;  /* 0x0200000009090812 */ /* 0x000fe400078efcff */
[----:B------:R-:W-:-:S04]  /*34fb0*/  ISETP.GE.AND P0, PT, R163, UR12, PT ;  /* 0x0000000ca3007c0c */ /* 0x000fc8000bf06270 */
[----:B------:R-:W-:Y:S02]  /*34fc0*/  ISETP.LT.AND P2, PT, R8, UR16, !P0 ;  /* 0x0000001008007c0c */ /* 0x000fe4000c741270 */
[----:B------:R-:W-:Y:S02]  /*34fd0*/  ISETP.LT.AND P1, PT, R7, UR18, !P0 ;  /* 0x0000001207007c0c */ /* 0x000fe4000c721270 */
[----:B------:R-:W-:Y:S02]  /*34fe0*/  LOP3.LUT R9, R9, 0xfeffffff, RZ, 0xc0, !PT ;  /* 0xfeffffff09097812 */ /* 0x000fe400078ec0ff */
[----:B------:R-:W-:-:S07]  /*34ff0*/  ISETP.GE.AND P0, PT, R162, UR17, PT ;  /* 0x00000011a2007c0c */ /* 0x000fce000bf06270 */
[----:B------:R-:W-:Y:S02]  /*35000*/  @P2 LOP3.LUT R9, R9, 0x1000000, RZ, 0xfc, !PT ;  /* 0x0100000009092812 */ /* 0x000fe400078efcff */
[----:B------:R-:W-:Y:S02]  /*35010*/  ISETP.LT.AND P2, PT, R8, UR15, !P0 ;  /* 0x0000000f08007c0c */ /* 0x000fe4000c741270 */
[----:B------:R-:W-:-:S04]  /*35020*/  LOP3.LUT R9, R9, 0xff7fffff, RZ, 0xc0, !PT ;  /* 0xff7fffff09097812 */ /* 0x000fc800078ec0ff */
[----:B------:R-:W-:Y:S02]  /*35030*/  @P1 LOP3.LUT R9, R9, 0x800000, RZ, 0xfc, !PT ;  /* 0x0080000009091812 */ /* 0x000fe400078efcff */
[----:B------:R-:W-:Y:S02]  /*35040*/  ISETP.LT.AND P1, PT, R7, UR23, !P0 ;  /* 0x0000001707007c0c */ /* 0x000fe4000c721270 */
[----:B------:R-:W-:Y:S02]  /*35050*/  LOP3.LUT R9, R9, 0xffbfffff, RZ, 0xc0, !PT ;  /* 0xffbfffff09097812 */ /* 0x000fe400078ec0ff */
[----:B------:R-:W-:Y:S02]  /*35060*/  ISETP.GE.AND P0, PT, R161, UR20, PT ;  /* 0x00000014a1007c0c */ /* 0x000fe4000bf06270 */
[----:B------:R-:W-:Y:S02]  /*35070*/  @P2 LOP3.LUT R9, R9, 0x400000, RZ, 0xfc, !PT ;  /* 0x0040000009092812 */ /* 0x000fe400078efcff */
[----:B------:R-:W-:-:S02]  /*35080*/  ISETP.LT.AND P2, PT, R8, UR19, !P0 ;  /* 0x0000001308007c0c */ /* 0x000fc4000c741270 */
        /* <DEDUP_REMOVED lines=12> */
[----:B------:R-:W-:Y:S01]  /*35150*/  @P2 LOP3.LUT R9, R9, 0x40000, RZ, 0xfc, !PT ;  /* 0x0004000009092812 */ /* 0x000fe200078efcff */
[----:B------:R-:W-:Y:S01]  /*35160*/  STL [R1+0x173c], R212 ;  /* 0x00173cd401007387 */ /* 0x000fe20000100800 */
[----:B------:R-:W-:-:S02]  /*35170*/  ISETP.LT.AND P2, PT, R8, UR24, !P0 ;  /* 0x0000001808007c0c */ /* 0x000fc4000c741270 */
[----:B------:R-:W-:Y:S01]  /*35180*/  LOP3.LUT R9, R9, 0xfffdffff, RZ, 0xc0, !PT ;  /* 0xfffdffff09097812 */ /* 0x000fe200078ec0ff */
[----:B------:R-:W-:Y:S04]  /*35190*/  STL [R1+0x1740], R211 ;  /* 0x001740d301007387 */ /* 0x000fe80000100800 */
[----:B------:R-:W-:Y:S01]  /*351a0*/  STL [R1+0x1738], R210 ;  /* 0x001738d201007387 */ /* 0x000fe20000100800 */
[----:B------:R-:W-:-:S03]  /*351b0*/  @P1 LOP3.LUT R9, R9, 0x20000, RZ, 0xfc, !PT ;  /* 0x0002000009091812 */ /* 0x000fc600078efcff */
[----:B------:R-:W-:Y:S04]  /*351c0*/  STL [R1+0x1730], R209 ;  /* 0x001730d101007387 */ /* 0x000fe80000100800 */
[----:B------:R-:W-:Y:S01]  /*351d0*/  STL [R1+0x1728], R208 ;  /* 0x001728d001007387 */ /* 0x000fe20000100800 */
[----:B------:R-:W-:-:S03]  /*351e0*/  ISETP.LT.AND P1, PT, R7, UR40, !P0 ;  /* 0x0000002807007c0c */ /* 0x000fc6000c721270 */
[----:B------:R-:W-:Y:S01]  /*351f0*/  STL [R1+0x1718], R207 ;  /* 0x001718cf01007387 */ /* 0x000fe20000100800 */
[----:B------:R-:W-:-:S03]  /*35200*/  LOP3.LUT R9, R9, 0xfffeffff, RZ, 0xc0, !PT ;  /* 0xfffeffff09097812 */ /* 0x000fc600078ec0ff */
[----:B------:R-:W-:Y:S04]  /*35210*/  STL [R1+0x170c], R206 ;  /* 0x00170cce01007387 */ /* 0x000fe80000100800 */
[----:B------:R-:W-:Y:S04]  /*35220*/  STL [R1+0x1708], R205 ;  /* 0x001708cd01007387 */ /* 0x000fe80000100800 */
[----:B------:R-:W-:Y:S01]  /*35230*/  STL [R1+0x16fc], R204 ;  /* 0x0016fccc01007387 */ /* 0x000fe20000100800 */
[----:B------:R-:W-:-:S03]  /*35240*/  ISETP.GE.AND P0, PT, R158, UR34, PT ;  /* 0x000000229e007c0c */ /* 0x000fc6000bf06270 */
[----:B------:R-:W-:Y:S01]  /*35250*/  STL [R1+0x16ec], R203 ;  /* 0x0016eccb01007387 */ /* 0x000fe20000100800 */
[----:B------:R-:W-:-:S03]  /*35260*/  @P2 LOP3.LUT R9, R9, 0x10000, RZ, 0xfc, !PT ;  /* 0x0001000009092812 */ /* 0x000fc600078efcff */
[----:B------:R-:W-:Y:S04]  /*35270*/  STL [R1+0x16e0], R202 ;  /* 0x0016e0ca01007387 */ /* 0x000fe80000100800 */
[----:B------:R-:W-:Y:S04]  /*35280*/  STL [R1+0x16dc], R201 ;  /* 0x0016dcc901007387 */ /* 0x000fe80000100800 */
[----:B------:R-:W-:Y:S01]  /*35290*/  STL [R1+0x16d0], R200 ;  /* 0x0016d0c801007387 */ /* 0x000fe20000100800 */
[----:B------:R-:W-:-:S03]  /*352a0*/  ISETP.LT.AND P2, PT, R8, UR28, !P0 ;  /* 0x0000001c08007c0c */ /* 0x000fc6000c741270 */
[----:B------:R-:W-:Y:S01]  /*352b0*/  STL [R1+0x16c0], R199 ;  /* 0x0016c0c701007387 */ /* 0x000fe20000100800 */
[----:B------:R-:W-:-:S03]  /*352c0*/  LOP3.LUT R9, R9, 0xffff7fff, RZ, 0xc0, !PT ;  /* 0xffff7fff09097812 */ /* 0x000fc600078ec0ff */
[----:B------:R-:W-:Y:S04]  /*352d0*/  STL [R1+0x16b8], R198 ;  /* 0x0016b8c601007387 */ /* 0x000fe80000100800 */
[----:B------:R-:W-:Y:S04]  /*352e0*/  STL [R1+0x16b0], R197 ;  /* 0x0016b0c501007387 */ /* 0x000fe80000100800 */
[----:B------:R-:W-:Y:S04]  /*352f0*/  STL [R1+0x16a8], R196 ;  /* 0x0016a8c401007387 */ /* 0x000fe80000100800 */
        /* <DEDUP_REMOVED lines=8> */
[----:B------:R-:W-:Y:S01]  /*35380*/  STL [R1+0x1660], R190 ;  /* 0x001660be01007387 */ /* 0x000fe20000100800 */
[----:B------:R-:W-:-:S03]  /*35390*/  VIADD R163, R164, UR5 ;  /* 0x00000005a4a37c36 */ /* 0x000fc60008000000 */
[----:B------:R-:W-:Y:S04]  /*353a0*/  STL [R1+0x165c], R189 ;  /* 0x00165cbd01007387 */ /* 0x000fe80000100800 */
[----:B------:R-:W-:Y:S01]  /*353b0*/  STL [R1+0x1650], R188 ;  /* 0x001650bc01007387 */ /* 0x000fe20000100800 */
[----:B------:R-:W-:-:S03]  /*353c0*/  ISETP.GE.AND P0, PT, R157, UR36, PT ;  /* 0x000000249d007c0c */ /* 0x000fc6000bf06270 */
[----:B------:R-:W-:Y:S01]  /*353d0*/  STL [R1+0x1640], R187 ;  /* 0x001640bb01007387 */ /* 0x000fe20000100800 */
[----:B------:R-:W-:-:S03]  /*353e0*/  @P2 LOP3.LUT R9, R9, 0x4000, RZ, 0xfc, !PT ;  /* 0x0000400009092812 */ /* 0x000fc600078efcff */
[----:B------:R-:W-:Y:S01]  /*353f0*/  STL [R1+0x1638], R186 ;  /* 0x001638ba01007387 */ /* 0x000fe20000100800 */
[----:B------:R-:W-:-:S03]  /*35400*/  VIADD R162, R163, UR59 ;  /* 0x0000003ba3a27c36 */ /* 0x000fc60008000000 */
        /* <DEDUP_REMOVED lines=8> */
[----:B------:R-:W-:Y:S04]  /*35490*/  STL [R1+0x15fc], R180 ;  /* 0x0015fcb401007387 */ /* 0x000fe80000100800 */
        /* <DEDUP_REMOVED lines=10> */
[----:B------:R-:W-:Y:S01]  /*35540*/  VIADD R159, R160, UR4 ;  /* 0x00000004a09f7c36 */ /* 0x000fe20008000000 */
[----:B------:R-:W-:Y:S01]  /*35550*/  @P2 LOP3.LUT R9, R9, 0x1000, RZ, 0xfc, !PT ;  /* 0x0000100009092812 */ /* 0x000fe200078efcff */
[----:B------:R-:W-:Y:S01]  /*35560*/  ULDC UR4, c[0x0][0x22c] ;  /* 0x00008b0000047ab9 */ /* 0x000fe20000000800 */
[----:B------:R-:W-:Y:S04]  /*35570*/  STL [R1+0x15bc], R173 ;  /* 0x0015bcad01007387 */ /* 0x000fe80000100800 */
[----:B------:R-:W-:Y:S04]  /*35580*/  STL [R1+0x15b0], R172 ;  /* 0x0015b0ac01007387 */ /* 0x000fe80000100800 */
[----:B------:R-:W-:Y:S04]  /*35590*/  STL [R1+0x15a4], R171 ;  /* 0x0015a4ab01007387 */ /* 0x000fe80000100800 */
[----:B------:R-:W-:Y:S01]  /*355a0*/  STL [R1+0x159c], R170 ;  /* 0x00159caa01007387 */ /* 0x000fe20000100800 */
[----:B------:R-:W-:-:S03]  /*355b0*/  VIADD R158, R159, UR58 ;  /* 0x0000003a9f9e7c36 */ /* 0x000fc60008000000 */
[----:B------:R-:W-:Y:S04]  /*355c0*/  STL [R1+0x1594], R169 ;  /* 0x001594a901007387 */ /* 0x000fe80000100800 */
[----:B------:R-:W-:Y:S04]  /*355d0*/  STL [R1+0x158c], R168 ;  /* 0x00158ca801007387 */ /* 0x000fe80000100800 */
[----:B------:R-:W-:Y:S01]  /*355e0*/  STL [R1+0x1580], R167 ;  /* 0x001580a701007387 */ /* 0x000fe20000100800 */
[----:B------:R-:W-:-:S03]  /*355f0*/  LOP3.LUT R9, R9, 0xfffff7ff, RZ, 0xc0, !PT ;  /* 0xfffff7ff09097812 */ /* 0x000fc600078ec0ff */
[----:B------:R-:W-:Y:S01]  /*35600*/  STL [R1+0x1574], R166 ;  /* 0x001574a601007387 */ /* 0x000fe20000100800 */
[----:B------:R-:W-:-:S03]  /*35610*/  ISETP.GE.AND P0, PT, R156, UR30, PT ;  /* 0x0000001e9c007c0c */ /* 0x000fc6000bf06270 */
[----:B------:R-:W-:Y:S01]  /*35620*/  STL [R1+0x1570], R165 ;  /* 0x001570a501007387 */ /* 0x000fe20000100800 */
[----:B------:R-:W-:-:S03]  /*35630*/  VIADD R157, R158, UR10 ;  /* 0x0000000a9e9d7c36 */ /* 0x000fc60008000000 */
[----:B------:R-:W-:Y:S04]  /*35640*/  STL [R1+0x1564], R164 ;  /* 0x001564a401007387 */ /* 0x000fe80000100800 */
[----:B------:R-:W-:Y:S01]  /*35650*/  STL [R1+0x1558], R163 ;  /* 0x001558a301007387 */ /* 0x000fe20000100800 */
[----:B------:R-:W-:-:S03]  /*35660*/  @P1 LOP3.LUT R9, R9, 0x800, RZ, 0xfc, !PT ;  /* 0x0000080009091812 */ /* 0x000fc600078efcff */
[----:B------:R-:W-:Y:S01]  /*35670*/  STL [R1+0x1550], R162 ;  /* 0x001550a201007387 */ /* 0x000fe20000100800 */
[----:B------:R-:W-:-:S03]  /*35680*/  ISETP.LT.AND P2, PT, R8, UR29, !P0 ;  /* 0x0000001d08007c0c */ /* 0x000fc6000c741270 */
[----:B------:R-:W-:Y:S01]  /*35690*/  STL [R1+0x1548], R161 ;  /* 0x001548a101007387 */ /* 0x000fe20000100800 */
[----:B------:R-:W-:-:S03]  /*356a0*/  ISETP.LT.AND P1, PT, R7, UR46, !P0 ;  /* 0x0000002e07007c0c */ /* 0x000fc6000c721270 */
[----:B------:R-:W-:Y:S01]  /*356b0*/  STL [R1+0x1540], R160 ;  /* 0x001540a001007387 */ /* 0x000fe20000100800 */
[----:B------:R-:W-:-:S03]  /*356c0*/  ISETP.GE.AND P0, PT, R155, UR43, PT ;  /* 0x0000002b9b007c0c */ /* 0x000fc6000bf06270 */
[----:B------:R-:W-:Y:S04]  /*356d0*/  STL [R1+0x1534], R159 ;  /* 0x0015349f01007387 */ /* 0x000fe80000100800 */
[----:B------:R-:W-:Y:S04]  /*356e0*/  STL [R1+0x1528], R158 ;  /* 0x0015289e01007387 */ /* 0x000fe80000100800 */
[----:B------:R-:W-:Y:S04]  /*356f0*/  STL [R1+0x1524], R157 ;  /* 0x0015249d01007387 */ /* 0x000fe80000100800 */
[----:B------:R-:W3:Y:S01]  /*35700*/  LDL.LU R155, [R1+0x12cc] ;  /* 0x0012cc00019b7983 */ /* 0x000ee20000300800 */
[----:B------:R-:W-:-:S04]  /*35710*/  LOP3.LUT R9, R9, 0xfffffbff, RZ, 0xc0, !PT ;  /* 0xfffffbff09097812 */ /* 0x000fc800078ec0ff */
        /* <DEDUP_REMOVED lines=19> */
[----:B------:R-:W-:-:S04]  /*35850*/  LOP3.LUT R9, R9, 0xfffffff7, RZ, 0xc0, !PT ;  /* 0xfffffff709097812 */ /* 0x000fc800078ec0ff */
[----:B------:R-:W-:Y:S02]  /*35860*/  @P2 LOP3.LUT R9, R9, 0x8, RZ, 0xfc, !PT ;  /* 0x0000000809092812 */ /* 0x000fe400078efcff */
[----:B------:R-:W-:Y:S02]  /*35870*/  ISETP.GE.AND P0, PT, R152, UR49, PT ;  /* 0x0000003198007c0c */ /* 0x000fe4000bf06270 */
[----:B------:R-:W-:-:S04]  /*35880*/  LOP3.LUT R9, R9, 0xfffffffb, RZ, 0xc0, !PT ;  /* 0xfffffffb09097812 */ /* 0x000fc800078ec0ff */
[----:B------:R-:W-:Y:S02]  /*35890*/  @P1 LOP3.LUT R9, R9, 0x4, RZ, 0xfc, !PT ;  /* 0x0000000409091812 */ /* 0x000fe400078efcff */
[----:B------:R-:W-:Y:S01]  /*358a0*/  ISETP.LT.AND P1, PT, R8, UR35, !P0 ;  /* 0x0000002308007c0c */ /* 0x000fe2000c721270 */
[----:B------:R-:W-:Y:S01]  /*358b0*/  VIADD R156, R157, UR60 ;  /* 0x0000003c9d9c7c36 */ /* 0x000fe20008000000 */
[----:B------:R-:W-:Y:S02]  /*358c0*/  ISETP.LT.AND P0, PT, R7, UR54, !P0 ;  /* 0x0000003607007c0c */ /* 0x000fe4000c701270 */
[----:B------:R-:W-:Y:S01]  /*358d0*/  LOP3.LUT R9, R9, 0xfffffffd, RZ, 0xc0, !PT ;  /* 0xfffffffd09097812 */ /* 0x000fe200078ec0ff */
[----:B------:R-:W-:-:S04]  /*358e0*/  VIADD R252, R156, UR14 ;  /* 0x0000000e9cfc7c36 */ /* 0x000fc80008000000 */
[----:B-1----:R-:W-:-:S04]  /*358f0*/  VIADD R231, R252, UR56 ;  /* 0x00000038fce77c36 */ /* 0x002fc80008000000 */
[----:B------:R-:W-:Y:S01]  /*35900*/  @P1 LOP3.LUT R9, R9, 0x2, RZ, 0xfc, !PT ;  /* 0x0000000209091812 */ /* 0x000fe200078efcff */
[----:B--2---:R-:W-:-:S03]  /*35910*/  VIADD R230, R231, UR61 ;  /* 0x0000003de7e67c36 */ /* 0x004fc60008000000 */
[----:B------:R-:W-:Y:S02]  /*35920*/  LOP3.LUT R9, R9, 0xfffffffe, RZ, 0xc0, !PT ;  /* 0xfffffffe09097812 */ /* 0x000fe400078ec0ff */
[----:B------:R-:W-:Y:S02]  /*35930*/  ISETP.GE.AND P2, PT, R23, UR51, PT ;  /* 0x0000003317007c0c */ /* 0x000fe4000bf46270 */
[----:B------:R-:W-:Y:S01]  /*35940*/  @P0 LOP3.LUT R9, R9, 0x1, RZ, 0xfc, !PT ;  /* 0x0000000109090812 */ /* 0x000fe200078efcff */
[----:B------:R-:W-:Y:S01]  /*35950*/  VIADD R23, R230, UR9 ;  /* 0x00000009e6177c36 */ /* 0x000fe20008000000 */
[----:B------:R1:W-:Y:S04]  /*35960*/  STL [R1+0x1518], R156 ;  /* 0x0015189c01007387 */ /* 0x0003e80000100800 */
        /* <DEDUP_REMOVED lines=12> */
[----:B------:R-:W2:Y:S01]  /*35a30*/  LDS.128 R12, [R21] ;  /* 0x00000000150c7984 */ /* 0x000ea20000000c00 */
[----:B------:R-:W-:Y:S01]  /*35a40*/  BAR.SYNC.DEFER_BLOCKING 0x0 ;  /* 0x0000000000007b1d */ /* 0x000fe20000010000 */
[----:B---3--:R-:W-:-:S13]  /*35a50*/  ISETP.GE.AND P0, PT, R251, R155, PT ;  /* 0x0000009bfb00720c */ /* 0x008fda0003f06270 */
[----:B------:R-:W-:-:S05]  /*35a60*/  @P0 LOP3.LUT R20, R20, 0x200000, RZ, 0xfc, !PT ;  /* 0x0020000014140812 */ /* 0x000fca00078efcff */
[----:B------:R-:W-:Y:S04]  /*35a70*/  STL [R1+0x176c], R20 ;  /* 0x00176c1401007387 */ /* 0x000fe80000100800 */
[----:B-1----:R-:W3:Y:S04]  /*35a80*/  LDL.LU R156, [R1+0x550] ;  /* 0x00055000019c7983 */ /* 0x002ee80000300800 */
[----:B------:R-:W3:Y:S04]  /*35a90*/  LDL.LU R157, [R1+0x558] ;  /* 0x00055800019d7983 */ /* 0x000ee80000300800 */
[----:B------:R-:W3:Y:S04]  /*35aa0*/  LDL.LU R158, [R1+0x150] ;  /* 0x00015000019e7983 */ /* 0x000ee80000300800 */
[----:B------:R-:W3:Y:S04]  /*35ab0*/  LDL.LU R159, [R1+0x158] ;  /* 0x00015800019f7983 */ /* 0x000ee80000300800 */
[----:B------:R-:W4:Y:S04]  /*35ac0*/  LDL.LU R152, [R1+0xd54] ;  /* 0x000d540001987983 */ /* 0x000f280000300800 */
[----:B--2---:R-:W-:Y:S04]  /*35ad0*/  STL.64 [R1+0xd40], R12 ;  /* 0x000d400c01007387 */ /* 0x004fe80000100a00 */
[----:B------:R-:W-:Y:S04]  /*35ae0*/  STL.64 [R1+0xd48], R14 ;  /* 0x000d480e01007387 */ /* 0x000fe80000100a00 */
[----:B------:R-:W4:Y:S04]  /*35af0*/  LDL.LU R153, [R1+0xd5c] ;  /* 0x000d5c0001997983 */ /* 0x000f280000300800 */
[----:B------:R-:W4:Y:S04]  /*35b00*/  LDL.LU R154, [R1+0x954] ;  /* 0x00095400019a7983 */ /* 0x000f280000300800 */
[----:B------:R-:W4:Y:S04]  /*35b10*/  LDL.LU R155, [R1+0x95c] ;  /* 0x00095c00019b7983 */ /* 0x000f280000300800 */
[----:B---3--:R1:W-:Y:S01]  /*35b20*/  STSM.16.M88.4 [R0], R156 ;  /* 0x0000009c00007844 */ /* 0x0083e20000000200 */
[----:B------:R-:W-:Y:S06]  /*35b30*/  BAR.SYNC.DEFER_BLOCKING 0x0 ;  /* 0x0000000000007b1d */ /* 0x000fec0000010000 */
[----:B-1----:R-:W2:Y:S04]  /*35b40*/  LDL.LU R156, [R1+0x554] ;  /* 0x00055400019c7983 */ /* 0x002ea80000300800 */
[----:B------:R-:W1:Y:S01]  /*35b50*/  LDS.128 R12, [R21] ;  /* 0x00000000150c7984 */ /* 0x000e620000000c00 */
[----:B------:R-:W-:Y:S06]  /*35b60*/  BAR.SYNC.DEFER_BLOCKING 0x0 ;  /* 0x0000000000007b1d */ /* 0x000fec0000010000 */
[----:B----4-:R3:W-:Y:S04]  /*35b70*/  STSM.16.M88.4 [R0], R152 ;  /* 0x0000009800007844 */ /* 0x0107e80000000200 */
[----:B-1----:R-:W-:Y:S04]  /*35b80*/  STL.64 [R1+0x950], R12 ;  /* 0x0009500c01007387 */ /* 0x002fe80000100a00 */
[----:B------:R-:W-:Y:S01]  /*35b90*/  STL.64 [R1+0x958], R14 ;  /* 0x0009580e01007387 */ /* 0x000fe20000100a00 */
[----:B------:R-:W-:Y:S06]  /*35ba0*/  BAR.SYNC.DEFER_BLOCKING 0x0 ;  /* 0x0000000000007b1d */ /* 0x000fec0000010000 */
[----:B------:R-:W2:Y:S04]  /*35bb0*/  LDL.LU R157, [R1+0x55c] ;  /* 0x00055c00019d7983 */ /* 0x000ea80000300800 */
[----:B------:R-:W2:Y:S04]  /*35bc0*/  LDL.LU R158, [R1+0x154] ;  /* 0x00015400019e7983 */ /* 0x000ea80000300800 */
[----:B------:R-:W2:Y:S04]  /*35bd0*/  LDL.LU R159, [R1+0x15c] ;  /* 0x00015c00019f7983 */ /* 0x000ea80000300800 */
[----:B---3--:R-:W3:Y:S04]  /*35be0*/  LDL.LU R152, [R1+0xd60] ;  /* 0x000d600001987983 */ /* 0x008ee80000300800 */
[----:B------:R-:W1:Y:S01]  /*35bf0*/  LDS.128 R12, [R21] ;  /* 0x00000000150c7984 */ /* 0x000e620000000c00 */
[----:B------:R-:W-:Y:S06]  /*35c00*/  BAR.SYNC.DEFER_BLOCKING 0x0 ;  /* 0x0000000000007b1d */ /* 0x000fec0000010000 */
[----:B-1----:R-:W-:Y:S04]  /*35c10*/  STL.64 [R1+0x550], R12 ;  /* 0x0005500c01007387 */ /* 0x002fe80000100a00 */
[----:B------:R-:W-:Y:S04]  /*35c20*/  STL.64 [R1+0x558], R14 ;  /* 0x0005580e01007387 */ /* 0x000fe80000100a00 */
[----:B------:R-:W3:Y:S04]  /*35c30*/  LDL.LU R153, [R1+0xd68] ;  /* 0x000d680001997983 */ /* 0x000ee80000300800 */
[----:B------:R-:W3:Y:S04]  /*35c40*/  LDL.LU R154, [R1+0x960] ;  /* 0x00096000019a7983 */ /* 0x000ee80000300800 */
[----:B------:R-:W3:Y:S04]  /*35c50*/  LDL.LU R155, [R1+0x968] ;  /* 0x00096800019b7983 */ /* 0x000ee80000300800 */
[----:B--2---:R1:W-:Y:S01]  /*35c60*/  STSM.16.M88.4 [R0], R156 ;  /* 0x0000009c00007844 */ /* 0x0043e20000000200 */
[----:B------:R-:W-:Y:S06]  /*35c70*/  BAR.SYNC.DEFER_BLOCKING 0x0 ;  /* 0x0000000000007b1d */ /* 0x000fec0000010000 */
[----:B-1----:R-:W2:Y:S04]  /*35c80*/  LDL.LU R156, [R1+0x560] ;  /* 0x00056000019c7983 */ /* 0x002ea80000300800 */
[----:B------:R-:W1:Y:S01]  /*35c90*/  LDS.128 R12, [R21] ;  /* 0x00000000150c7984 */ /* 0x000e620000000c00 */
[----:B------:R-:W-:Y:S06]  /*35ca0*/  BAR.SYNC.DEFER_BLOCKING 0x0 ;  /* 0x0000000000007b1d */ /* 0x000fec0000010000 */
[----:B---3--:R3:W-:Y:S04]  /*35cb0*/  STSM.16.M88.4 [R0], R152 ;  /* 0x0000009800007844 */ /* 0x0087e80000000200 */
        /* <DEDUP_REMOVED lines=48> */
[----:B------:R-:W-:Y:S01]  /*35fc0*/  BAR.SYNC.DEFER_BLOCKING 0x0 ;  /* 0x0000000000007b1d */ /* 0x000fe20000010000 */
[----:B-1----:R-:W-:-:S05]  /*35fd0*/  IMAD.MOV.U32 R16, RZ, RZ, R12 ;  /* 0x000000ffff107224 */ /* 0x002fca00078e000c */
[----:B------:R-:W-:Y:S04]  /*35fe0*/  STL [R1+0xd64], R13 ;  /* 0x000d640d01007387 */ /* 0x000fe80000100800 */
[----:B------:R-:W-:Y:S04]  /*35ff0*/  STL.64 [R1+0xd68], R14 ;  /* 0x000d680e01007387 */ /* 0x000fe80000100a00 */
[----:B------:R-:W-:Y:S04]  /*36000*/  STL [R1+0x17a0], R16 ;  /* 0x0017a01001007387 */ /* 0x000fe80000100800 */
        /* <DEDUP_REMOVED lines=50> */
[----:B-1----:R-:W-:Y:S04]  /*36330*/  STL.64 [R1+0x980], R12 ;  /* 0x0009800c01007387 */ /* 0x002fe80000100a00 */
[----:B---3--:R1:W-:Y:S04]  /*36340*/  STSM.16.M88.4 [R0], R152 ;  /* 0x0000009800007844 */ /* 0x0083e80000000200 */
[----:B------:R-:W-:Y:S04]  /*36350*/  STL.64 [R1+0x988], R14 ;  /* 0x0009880e01007387 */ /* 0x000fe80000100a00 */
[----:B------:R-:W2:Y:S01]  /*36360*/  LDL.LU R157, [R1+0x58c] ;  /* 0x00058c00019d7983 */ /* 0x000ea20000300800 */
[----:B------:R-:W-:Y:S06]  /*36370*/  BAR.SYNC.DEFER_BLOCKING 0x0 ;  /* 0x0000000000007b1d */ /* 0x000fec0000010000 */
[----:B------:R-:W2:Y:S04]  /*36380*/  LDL.LU R158, [R1+0x184] ;  /* 0x00018400019e7983 */ /* 0x000ea80000300800 */
[----:B------:R-:W2:Y:S04]  /*36390*/  LDL.LU R159, [R1+0x18c] ;  /* 0x00018c00019f7983 */ /* 0x000ea80000300800 */
[----:B-1----:R-:W3:Y:S04]  /*363a0*/  LDL.LU R152, [R1+0xd90] ;  /* 0x000d900001987983 */ /* 0x002ee80000300800 */
        /* <DEDUP_REMOVED lines=71> */
[----:B------:R-:W-:Y:S01]  /*36820*/  BAR.SYNC.DEFER_BLOCKING 0x0 ;  /* 0x0000000000007b1d */ /* 0x000fe20000010000 */
[----:B-1----:R-:W-:-:S05]  /*36830*/  IMAD.MOV.U32 R18, RZ, RZ, R14 ;  /* 0x000000ffff127224 */ /* 0x002fca00078e000e */
[----:B---3--:R1:W-:Y:S04]  /*36840*/  STSM.16.M88.4 [R0], R152 ;  /* 0x0000009800007844 */ /* 0x0083e80000000200 */
[----:B------:R-:W-:Y:S04]  /*36850*/  STL.64 [R1+0x9a0], R12 ;  /* 0x0009a00c01007387 */ /* 0x000fe80000100a00 */
[----:B------:R-:W-:Y:S01]  /*36860*/  STL [R1+0x9ac], R15 ;  /* 0x0009ac0f01007387 */ /* 0x000fe20000100800 */
[----:B------:R-:W-:Y:S06]  /*36870*/  BAR.SYNC.DEFER_BLOCKING 0x0 ;  /* 0x0000000000007b1d */ /* 0x000fec0000010000 */
[----:B------:R-:W-:Y:S04]  /*36880*/  STL [R1+0x1788], R18 ;  /* 0x0017881201007387 */ /* 0x000fe80000100800 */
[----:B------:R-:W2:Y:S04]  /*36890*/  LDL.LU R157, [R1+0x5ac] ;  /* 0x0005ac00019d7983 */ /* 0x000ea80000300800 */
[----:B------:R-:W2:Y:S04]  /*368a0*/  LDL.LU R158, [R1+0x1a4] ;  /* 0x0001a400019e7983 */ /* 0x000ea80000300800 */
[----:B------:R-:W2:Y:S04]  /*368b0*/  LDL.LU R159, [R1+0x1ac] ;  /* 0x0001ac00019f7983 */ /* 0x000ea80000300800 */
[----:B------:R-:W3:Y:S04]  /*368c0*/  LDS.128 R12, [R21] ;  /* 0x00000000150c7984 */ /* 0x000ee80000000c00 */
[----:B-1----:R-:W4:Y:S01]  /*368d0*/  LDL.LU R152, [R1+0xdb0] ;  /* 0x000db00001987983 */ /* 0x002f220000300800 */
[----:B------:R-:W-:Y:S06]  /*368e0*/  BAR.SYNC.DEFER_BLOCKING 0x0 ;  /* 0x0000000000007b1d */ /* 0x000fec0000010000 */
[----:B---3--:R-:W-:Y:S04]  /*368f0*/  STL.64 [R1+0x5a0], R12 ;  /* 0x0005a00c01007387 */ /* 0x008fe80000100a00 */
[----:B------:R-:W-:Y:S04]  /*36900*/  STL.64 [R1+0x5a8], R14 ;  /* 0x0005a80e01007387 */ /* 0x000fe80000100a00 */
[----:B------:R-:W4:Y:S04]  /*36910*/  LDL.LU R153, [R1+0xdb8] ;  /* 0x000db80001997983 */ /* 0x000f280000300800 */
[----:B------:R-:W4:Y:S04]  /*36920*/  LDL.LU R154, [R1+0x9b0] ;  /* 0x0009b000019a7983 */ /* 0x000f280000300800 */
[----:B------:R-:W4:Y:S04]  /*36930*/  LDL.LU R155, [R1+0x9b8] ;  /* 0x0009b800019b7983 */ /* 0x000f280000300800 */
[----:B--2---:R1:W-:Y:S01]  /*36940*/  STSM.16.M88.4 [R0], R156 ;  /* 0x0000009c00007844 */ /* 0x0043e20000000200 */
[----:B------:R-:W-:Y:S06]  /*36950*/  BAR.SYNC.DEFER_BLOCKING 0x0 ;  /* 0x0000000000007b1d */ /* 0x000fec0000010000 */
[----:B-1----:R-:W2:Y:S04]  /*36960*/  LDL.LU R156, [R1+0x5b0] ;  /* 0x0005b000019c7983 */ /* 0x002ea80000300800 */
[----:B------:R-:W1:Y:S01]  /*36970*/  LDS.128 R12, [R21] ;  /* 0x00000000150c7984 */ /* 0x000e620000000c00 */
[----:B------:R-:W-:Y:S06]  /*36980*/  BAR.SYNC.DEFER_BLOCKING 0x0 ;  /* 0x0000000000007b1d */ /* 0x000fec0000010000 */
[----:B----4-:R3:W-:Y:S01]  /*36990*/  STSM.16.M88.4 [R0], R152 ;  /* 0x0000009800007844 */ /* 0x0107e20000000200 */
[----:B-1----:R-:W-:-:S03]  /*369a0*/  IMAD.MOV.U32 R18, RZ, RZ, R12 ;  /* 0x000000ffff127224 */ /* 0x002fc600078e000c */
[----:B------:R-:W-:Y:S04]  /*369b0*/  STL [R1+0x1a4], R13 ;  /* 0x0001a40d01007387 */ /* 0x000fe80000100800 */
[----:B------:R-:W-:Y:S01]  /*369c0*/  STL.64 [R1+0x1a8], R14 ;  /* 0x0001a80e01007387 */ /* 0x000fe20000100a00 */
[----:B------:R-:W-:Y:S06]  /*369d0*/  BAR.SYNC.DEFER_BLOCKING 0x0 ;  /* 0x0000000000007b1d */ /* 0x000fec0000010000 */
[----:B------:R-:W-:Y:S04]  /*369e0*/  STL [R1+0x178c], R18 ;  /* 0x00178c1201007387 */ /* 0x000fe80000100800 */
[----:B------:R-:W2:Y:S04]  /*369f0*/  LDL.LU R157, [R1+0x5b8] ;  /* 0x0005b800019d7983 */ /* 0x000ea80000300800 */
[----:B------:R-:W2:Y:S04]  /*36a00*/  LDL.LU R158, [R1+0x1b0] ;  /* 0x0001b000019e7983 */ /* 0x000ea80000300800 */
[----:B------:R-:W2:Y:S04]  /*36a10*/  LDL.LU R159, [R1+0x1b8] ;  /* 0x0001b800019f7983 */ /* 0x000ea80000300800 */
[----:B------:R-:W1:Y:S04]  /*36a20*/  LDS.128 R12, [R21] ;  /* 0x00000000150c7984 */ /* 0x000e680000000c00 */
[----:B---3--:R-:W3:Y:S01]  /*36a30*/  LDL.LU R152, [R1+0xdb4] ;  /* 0x000db40001987983 */ /* 0x008ee20000300800 */
        /* <DEDUP_REMOVED lines=71> */
[----:B---3--:R3:W-:Y:S01]  /*36eb0*/  STSM.16.M88.4 [R0], R152 ;  /* 0x0000009800007844 */ /* 0x0087e20000000200 */
[----:B-1----:R-:W-:-:S03]  /*36ec0*/  IMAD.MOV.U32 R19, RZ, RZ, R15 ;  /* 0x000000ffff137224 */ /* 0x002fc600078e000f */
[----:B------:R-:W-:Y:S04]  /*36ed0*/  STL.64 [R1+0x1c0], R12 ;  /* 0x0001c00c01007387 */ /* 0x000fe80000100a00 */
[----:B------:R-:W-:Y:S01]  /*36ee0*/  STL [R1+0x1c8], R14 ;  /* 0x0001c80e01007387 */ /* 0x000fe20000100800 */
        /* <DEDUP_REMOVED lines=115> */
[----:B------:R-:W4:Y:S04]  /*37620*/  LDL.LU R160, [R1+0x200] ;  /* 0x0002000001a07983 */ /* 0x000f280000300800 */
[----:B--2---:R-:W-:Y:S01]  /*37630*/  STSM.16.M88.4 [R0], R156 ;  /* 0x0000009c00007844 */ /* 0x004fe20000000200 */
[----:B------:R-:W-:Y:S06]  /*37640*/  BAR.SYNC.DEFER_BLOCKING 0x0 ;  /* 0x0000000000007b1d */ /* 0x000fec0000010000 */
[----:B------:R-:W1:Y:S02]  /*37650*/  LDS.128 R12, [R21] ;  /* 0x00000000150c7984 */ /* 0x000e640000000c00 */
[----:B------:R-:W-:Y:S06]  /*37660*/  BAR.SYNC.DEFER_BLOCKING 0x0 ;  /* 0x0000000000007b1d */ /* 0x000fec0000010000 */
[----:B---3--:R-:W-:Y:S04]  /*37670*/  STSM.16.M88.4 [R0], R152 ;  /* 0x0000009800007844 */ /* 0x008fe80000000200 */
[----:B-1----:R-:W-:Y:S04]  /*37680*/  STL.64 [R1+0x5f0], R12 ;  /* 0x0005f00c01007387 */ /* 0x002fe80000100a00 */
[----:B------:R-:W-:Y:S01]  /*37690*/  STL.64 [R1+0x5f8], R14 ;  /* 0x0005f80e01007387 */ /* 0x000fe20000100a00 */
[----:B------:R-:W-:Y:S06]  /*376a0*/  BAR.SYNC.DEFER_BLOCKING 0x0 ;  /* 0x0000000000007b1d */ /* 0x000fec0000010000 */
[----:B------:R-:W4:Y:S04]  /*376b0*/  LDL.LU R161, [R1+0x208] ;  /* 0x0002080001a17983 */ /* 0x000f280000300800 */
[----:B------:R-:W2:Y:S04]  /*376c0*/  LDL.LU R156, [R1+0xa04] ;  /* 0x000a0400019c7983 */ /* 0x000ea80000300800 */
[----:B------:R-:W1:Y:S04]  /*376d0*/  LDS.128 R12, [R21] ;  /* 0x00000000150c7984 */ /* 0x000e680000000c00 */
[----:B-1----:R-:W-:Y:S04]  /*376e0*/  STL.64 [R1+0xdf0], R12 ;  /* 0x000df00c01007387 */ /* 0x002fe80000100a00 */
[----:B------:R-:W-:Y:S04]  /*376f0*/  STL.64 [R1+0xdf8], R14 ;  /* 0x000df80e01007387 */ /* 0x000fe80000100a00 */
[----:B------:R-:W2:Y:S04]  /*37700*/  LDL.LU R157, [R1+0xa0c] ;  /* 0x000a0c00019d7983 */ /* 0x000ea80000300800 */
[----:B------:R-:W2:Y:S04]  /*37710*/  LDL.LU R158, [R1+0x604] ;  /* 0x00060400019e7983 */ /* 0x000ea80000300800 */
[----:B------:R-:W2:Y:S01]  /*37720*/  LDL.LU R159, [R1+0x60c] ;  /* 0x00060c00019f7983 */ /* 0x000ea20000300800 */
[----:B------:R-:W-:Y:S01]  /*37730*/  BAR.SYNC.DEFER_BLOCKING 0x0 ;  /* 0x0000000000007b1d */ /* 0x000fe20000010000 */
[----:B------:R-:W-:-:S02]  /*37740*/  IMAD.MOV.U32 R162, RZ, RZ, R24 ;  /* 0x000000ffffa27224 */ /* 0x000fc400078e0018 */
[----:B------:R-:W-:-:S03]  /*37750*/  IMAD.MOV.U32 R163, RZ, RZ, R26 ;  /* 0x000000ffffa37224 */ /* 0x000fc600078e001a */
[----:B------:R-:W3:Y:S01]  /*37760*/  LDL.LU R152, [R1+0x204] ;  /* 0x0002040001987983 */ /* 0x000ee20000300800 */
[----:B------:R-:W-:Y:S02]  /*37770*/  IMAD.MOV.U32 R154, RZ, RZ, R25 ;  /* 0x000000ffff9a7224 */ /* 0x000fe400078e0019 */
[----:B------:R-:W-:Y:S01]  /*37780*/  IMAD.MOV.U32 R155, RZ, RZ, R27 ;  /* 0x000000ffff9b7224 */ /* 0x000fe200078e001b */
[----:B----4-:R-:W-:Y:S01]  /*37790*/  STSM.16.M88.4 [R0], R160 ;  /* 0x000000a000007844 */ /* 0x010fe20000000200 */
[----:B------:R-:W-:Y:S06]  /*377a0*/  BAR.SYNC.DEFER_BLOCKING 0x0 ;  /* 0x0000000000007b1d */ /* 0x000fec0000010000 */
[----:B------:R-:W1:Y:S02]  /*377b0*/  LDS.128 R12, [R21] ;  /* 0x00000000150c7984 */ /* 0x000e640000000c00 */
[----:B------:R-:W-:Y:S06]  /*377c0*/  BAR.SYNC.DEFER_BLOCKING 0x0 ;  /* 0x0000000000007b1d */ /* 0x000fec0000010000 */
[----:B--2---:R-:W-:Y:S04]  /*377d0*/  STSM.16.M88.4 [R0], R156 ;  /* 0x0000009c00007844 */ /* 0x004fe80000000200 */
[----:B-1----:R-:W-:Y:S04]  /*377e0*/  STL.64 [R1+0xa00], R12 ;  /* 0x000a000c01007387 */ /* 0x002fe80000100a00 */
[----:B------:R-:W-:Y:S01]  /*377f0*/  STL.64 [R1+0xa08], R14 ;  /* 0x000a080e01007387 */ /* 0x000fe20000100a00 */
[----:B------:R-:W-:Y:S06]  /*37800*/  BAR.SYNC.DEFER_BLOCKING 0x0 ;  /* 0x0000000000007b1d */ /* 0x000fec0000010000 */
[----:B------:R-:W3:Y:S04]  /*37810*/  LDL.LU R153, [R1+0x20c] ;  /* 0x00020c0001997983 */ /* 0x000ee80000300800 */
[----:B------:R-:W2:Y:S04]  /*37820*/  LDL.LU R24, [R1+0xa10] ;  /* 0x000a100001187983 */ /* 0x000ea80000300800 */
[----:B------:R-:W1:Y:S01]  /*37830*/  LDS.128 R12, [R21] ;  /* 0x00000000150c7984 */ /* 0x000e620000000c00 */
[----:B------:R-:W-:Y:S06]  /*37840*/  BAR.SYNC.DEFER_BLOCKING 0x0 ;  /* 0x0000000000007b1d */ /* 0x000fec0000010000 */
[----:B-1----:R-:W-:Y:S04]  /*37850*/  STL.64 [R1+0x1f0], R12 ;  /* 0x0001f00c01007387 */ /* 0x002fe80000100a00 */
[----:B------:R-:W-:Y:S04]  /*37860*/  STL.64 [R1+0x1f8], R14 ;  /* 0x0001f80e01007387 */ /* 0x000fe80000100a00 */
[----:B------:R-:W2:Y:S04]  /*37870*/  LDL.LU R25, [R1+0xa18] ;  /* 0x000a180001197983 */ /* 0x000ea80000300800 */
[----:B------:R-:W2:Y:S04]  /*37880*/  LDL.LU R26, [R1+0x610] ;  /* 0x00061000011a7983 */ /* 0x000ea80000300800 */
[----:B------:R-:W2:Y:S04]  /*37890*/  LDL.LU R27, [R1+0x618] ;  /* 0x00061800011b7983 */ /* 0x000ea80000300800 */
[----:B---3--:R1:W-:Y:S01]  /*378a0*/  STSM.16.M88.4 [R0], R152 ;  /* 0x0000009800007844 */ /* 0x0083e20000000200 */
[----:B------:R-:W-:Y:S06]  /*378b0*/  BAR.SYNC.DEFER_BLOCKING 0x0 ;  /* 0x0000000000007b1d */ /* 0x000fec0000010000 */
[----:B-1----:R-:W3:Y:S04]  /*378c0*/  LDL.LU R152, [R1+0x210] ;  /* 0x0002100001987983 */ /* 0x002ee80000300800 */
[----:B------:R-:W1:Y:S01]  /*378d0*/  LDS.128 R12, [R21] ;  /* 0x00000000150c7984 */ /* 0x000e620000000c00 */
[----:B------:R-:W-:Y:S06]  /*378e0*/  BAR.SYNC.DEFER_BLOCKING 0x0 ;  /* 0x0000000000007b1d */ /* 0x000fec0000010000 */
[----:B--2---:R2:W-:Y:S04]  /*378f0*/  STSM.16.M88.4 [R0], R24 ;  /* 0x0000001800007844 */ /* 0x0045e80000000200 */
[----:B-1----:R-:W-:Y:S04]  /*37900*/  STL.64 [R1+0x600], R12 ;  /* 0x0006000c01007387 */ /* 0x002fe80000100a00 */
[----:B------:R-:W-:Y:S01]  /*37910*/  STL.64 [R1+0x608], R14 ;  /* 0x0006080e01007387 */ /* 0x000fe20000100a00 */
[----:B------:R-:W-:Y:S06]  /*37920*/  BAR.SYNC.DEFER_BLOCKING 0x0 ;  /* 0x0000000000007b1d */ /* 0x000fec0000010000 */
[----:B------:R-:W3:Y:S04]  /*37930*/  LDL.LU R153, [R1+0x218] ;  /* 0x0002180001997983 */ /* 0x000ee80000300800 */
[----:B--2---:R-:W2:Y:S04]  /*37940*/  LDL.LU R24, [R1+0xa14] ;  /* 0x000a140001187983 */ /* 0x004ea80000300800 */
        /* <DEDUP_REMOVED lines=8> */
[----:B------:R-:W-:-:S05]  /*379d0*/  IMAD.MOV.U32 R155, RZ, RZ, R30 ;  /* 0x000000ffff9b7224 */ /* 0x000fca00078e001e */
        /* <DEDUP_REMOVED lines=20> */
[----:B------:R-:W4:Y:S04]  /*37b20*/  LDL.LU R28, [R1+0x220] ;  /* 0x00022000011c7983 */ /* 0x000f280000300800 */
[----:B---3--:R-:W-:Y:S01]  /*37b30*/  STSM.16.M88.4 [R0], R152 ;  /* 0x0000009800007844 */ /* 0x008fe20000000200 */
[----:B------:R-:W-:Y:S06]  /*37b40*/  BAR.SYNC.DEFER_BLOCKING 0x0 ;  /* 0x0000000000007b1d */ /* 0x000fec0000010000 */
[----:B------:R-:W1:Y:S02]  /*37b50*/  LDS.128 R12, [R21] ;  /* 0x00000000150c7984 */ /* 0x000e640000000c00 */
[----:B------:R-:W-:Y:S06]  /*37b60*/  BAR.SYNC.DEFER_BLOCKING 0x0 ;  /* 0x0000000000007b1d */ /* 0x000fec0000010000 */
[----:B--2---:R2:W-:Y:S04]  /*37b70*/  STSM.16.M88.4 [R0], R24 ;  /* 0x0000001800007844 */ /* 0x0045e80000000200 */
[----:B-1----:R-:W-:Y:S04]  /*37b80*/  STL.64 [R1+0x200], R12 ;  /* 0x0002000c01007387 */ /* 0x002fe80000100a00 */
[----:B------:R-:W-:Y:S01]  /*37b90*/  STL.64 [R1+0x208], R14 ;  /* 0x0002080e01007387 */ /* 0x000fe20000100a00 */
[----:B------:R-:W-:Y:S06]  /*37ba0*/  BAR.SYNC.DEFER_BLOCKING 0x0 ;  /* 0x0000000000007b1d */ /* 0x000fec0000010000 */
[----:B------:R-:W4:Y:S04]  /*37bb0*/  LDL.LU R29, [R1+0x228] ;  /* 0x00022800011d7983 */ /* 0x000f280000300800 */
        /* <DEDUP_REMOVED lines=10> */
[----:B----4-:R1:W-:Y:S01]  /*37c60*/  STSM.16.M88.4 [R0], R28 ;  /* 0x0000001c00007844 */ /* 0x0103e20000000200 */
        /* <DEDUP_REMOVED lines=604> */
[----:B--2---:R2:W-:Y:S01]  /*3a230*/  STSM.16.M88.4 [R0], R24 ;  /* 0x0000001800007844 */ /* 0x0045e20000000200 */
[----:B-1----:R-:W-:-:S03]  /*3a240*/  IMAD.MOV.U32 R252, RZ, RZ, R15 ;  /* 0x000000fffffc7224 */ /* 0x002fc600078e000f */
[----:B------:R-:W-:Y:S04]  /*3a250*/  STL.64 [R1+0xc0], R12 ;  /* 0x0000c00c01007387 */ /* 0x000fe80000100a00 */
[----:B------:R-:W-:Y:S01]  /*3a260*/  STL [R1+0xc8], R14 ;  /* 0x0000c80e01007387 */ /* 0x000fe20000100800 */
[----:B------:R-:W-:Y:S06]  /*3a270*/  BAR.SYNC.DEFER_BLOCKING 0x0 ;  /* 0x0000000000007b1d */ /* 0x000fec0000010000 */
[----:B------:R-:W-:Y:S04]  /*3a280*/  STL [R1+0x175c], R252 ;  /* 0x00175cfc01007387 */ /* 0x000fe80000100800 */
[----:B------:R-:W3:Y:S04]  /*3a290*/  LDL.LU R29, [R1+0x31c] ;  /* 0x00031c00011d7983 */ /* 0x000ee80000300800 */
[----:B--2---:R-:W2:Y:S04]  /*3a2a0*/  LDL.LU R24, [R1+0xb20] ;  /* 0x000b200001187983 */ /* 0x004ea80000300800 */
[----:B------:R-:W1:Y:S02]  /*3a2b0*/  LDS.128 R12, [R21] ;  /* 0x00000000150c7984 */ /* 0x000e640000000c00 */
[----:B-1----:R-:W-:-:S02]  /*3a2c0*/  IMAD.MOV.U32 R252, RZ, RZ, R14 ;  /* 0x000000fffffc7224 */ /* 0x002fc400078e000e */
[----:B------:R-:W-:Y:S01]  /*3a2d0*/  IMAD.MOV.U32 R231, RZ, RZ, R15 ;  /* 0x000000ffffe77224 */ /* 0x000fe200078e000f */
[----:B------:R-:W-:Y:S04]  /*3a2e0*/  STL.64 [R1+0x80], R12 ;  /* 0x0000800c01007387 */ /* 0x000fe80000100a00 */
[----:B------:R-:W-:Y:S04]  /*3a2f0*/  STL [R1+0x1760], R252 ;  /* 0x001760fc01007387 */ /* 0x000fe80000100800 */
[----:B------:R-:W-:Y:S04]  /*3a300*/  STL [R1+0x1758], R231 ;  /* 0x001758e701007387 */ /* 0x000fe80000100800 */
        /* <DEDUP_REMOVED lines=11> */
[----:B--2---:R2:W-:Y:S02]  /*3a3c0*/  STSM.16.M88.4 [R0], R24 ;  /* 0x0000001800007844 */ /* 0x0045e40000000200 */
[----:B------:R-:W-:Y:S01]  /*3a3d0*/  BAR.SYNC.DEFER_BLOCKING 0x0 ;  /* 0x0000000000007b1d */ /* 0x000fe20000010000 */
[----:B-1----:R-:W-:-:S02]  /*3a3e0*/  IMAD.MOV.U32 R230, RZ, RZ, R15 ;  /* 0x000000ffffe67224 */ /* 0x002fc400078e000f */
[----:B------:R-:W-:Y:S02]  /*3a3f0*/  IMAD.MOV.U32 R252, RZ, RZ, R13 ;  /* 0x000000fffffc7224 */ /* 0x000fe400078e000d */
[----:B------:R-:W-:Y:S01]  /*3a400*/  IMAD.MOV.U32 R231, RZ, RZ, R14 ;  /* 0x000000ffffe77224 */ /* 0x000fe200078e000e */
[----:B------:R-:W-:Y:S04]  /*3a410*/  STL [R1+0x20], R12 ;  /* 0x0000200c01007387 */ /* 0x000fe80000100800 */
[----:B------:R-:W4:Y:S04]  /*3a420*/  LDL.LU R13, [R1+0x12c8] ;  /* 0x0012c800010d7983 */ /* 0x000f280000300800 */
[----:B------:R-:W4:Y:S04]  /*3a430*/  LDL.LU R16, [R1+0xe00] ;  /* 0x000e000001107983 */ /* 0x000f280000300800 */
[----:B------:R-:W4:Y:S04]  /*3a440*/  LDL.LU R14, [R1+0x1744] ;  /* 0x00174400010e7983 */ /* 0x000f280000300800 */
[----:B------:R-:W-:Y:S04]  /*3a450*/  STL [R1+0x1774], R230 ;  /* 0x001774e601007387 */ /* 0x000fe80000100800 */
[----:B------:R-:W-:Y:S04]  /*3a460*/  STL [R1+0x1768], R231 ;  /* 0x001768e701007387 */ /* 0x000fe80000100800 */
[----:B------:R-:W-:Y:S04]  /*3a470*/  STL [R1+0x1764], R252 ;  /* 0x001764fc01007387 */ /* 0x000fe80000100800 */
[----:B------:R-:W3:Y:S04]  /*3a480*/  LDL.LU R29, [R1+0x328] ;  /* 0x00032800011d7983 */ /* 0x000ee80000300800 */
[----:B------:R-:W1:Y:S04]  /*3a490*/  LDS.128 R248, [R21] ;  /* 0x0000000015f87984 */ /* 0x000e680000000c00 */
[----:B--2---:R-:W2:Y:S04]  /*3a4a0*/  LDL.LU R24, [R1+0xb24] ;  /* 0x000b240001187983 */ /* 0x004ea80000300800 */
[----:B-1----:R-:W-:Y:S04]  /*3a4b0*/  STL [R1+0x17a8], R248 ;  /* 0x0017a8f801007387 */ /* 0x002fe80000100800 */
[----:B------:R-:W-:Y:S04]  /*3a4c0*/  STL [R1+0x1794], R249 ;  /* 0x001794f901007387 */ /* 0x000fe80000100800 */
        /* <DEDUP_REMOVED lines=11> */
[----:B------:R-:W3:Y:S04]  /*3a580*/  LDL.LU R29, [R1+0x32c] ;  /* 0x00032c00011d7983 */ /* 0x000ee80000300800 */
[----:B------:R-:W1:Y:S01]  /*3a590*/  LDS.128 R244, [R21] ;  /* 0x0000000015f47984 */ /* 0x000e620000000c00 */
[----:B------:R-:W-:Y:S06]  /*3a5a0*/  BAR.SYNC.DEFER_BLOCKING 0x0 ;  /* 0x0000000000007b1d */ /* 0x000fec0000010000 */
[----:B--2---:R2:W-:Y:S02]  /*3a5b0*/  STSM.16.M88.4 [R0], R24 ;  /* 0x0000001800007844 */ /* 0x0045e40000000200 */
[----:B------:R-:W-:Y:S06]  /*3a5c0*/  BAR.SYNC.DEFER_BLOCKING 0x0 ;  /* 0x0000000000007b1d */ /* 0x000fec0000010000 */
[----:B--2---:R-:W2:Y:S04]  /*3a5d0*/  LDL.LU R24, [R1+0xb30] ;  /* 0x000b300001187983 */ /* 0x004ea80000300800 */
[----:B------:R-:W2:Y:S04]  /*3a5e0*/  LDL.LU R25, [R1+0xb38] ;  /* 0x000b380001197983 */ /* 0x000ea80000300800 */
[----:B------:R-:W2:Y:S04]  /*3a5f0*/  LDL.LU R26, [R1+0x730] ;  /* 0x00073000011a7983 */ /* 0x000ea80000300800 */
[----:B------:R-:W2:Y:S04]  /*3a600*/  LDL.LU R27, [R1+0x738] ;  /* 0x00073800011b7983 */ /* 0x000ea80000300800 */
[----:B------:R-:W1:Y:S01]  /*3a610*/  LDS.128 R240, [R21] ;  /* 0x0000000015f07984 */ /* 0x000e620000000c00 */
[----:B------:R-:W-:-:S02]  /*3a620*/  IMAD.MOV.U32 R30, RZ, RZ, R97 ;  /* 0x000000ffff1e7224 */ /* 0x000fc400078e0061 */
[----:B------:R-:W-:Y:S01]  /*3a630*/  IMAD.MOV.U32 R31, RZ, RZ, R99 ;  /* 0x000000ffff1f7224 */ /* 0x000fe200078e0063 */
[----:B------:R-:W-:Y:S06]  /*3a640*/  BAR.SYNC.DEFER_BLOCKING 0x0 ;  /* 0x0000000000007b1d */ /* 0x000fec0000010000 */
[----:B---3--:R3:W-:Y:S02]  /*3a650*/  STSM.16.M88.4 [R0], R28 ;  /* 0x0000001c00007844 */ /* 0x0087e40000000200 */
[----:B------:R-:W-:Y:S06]  /*3a660*/  BAR.SYNC.DEFER_BLOCKING 0x0 ;  /* 0x0000000000007b1d */ /* 0x000fec0000010000 */
[----:B---3--:R-:W3:Y:S04]  /*3a670*/  LDL.LU R28, [R1+0x330] ;  /* 0x00033000011c7983 */ /* 0x008ee80000300800 */
        /* <DEDUP_REMOVED lines=57> */
[----:B------:R-:W4:Y:S04]  /*3aa10*/  LDL.LU R32, [R1+0x350] ;  /* 0x0003500001207983 */ /* 0x000f280000300800 */
[----:B------:R-:W4:Y:S04]  /*3aa20*/  LDL.LU R33, [R1+0x358] ;  /* 0x0003580001217983 */ /* 0x000f280000300800 */
        /* <DEDUP_REMOVED lines=8> */
[----:B------:R-:W3:Y:S04]  /*3aab0*/  LDL.LU R30, [R1+0x754] ;  /* 0x00075400011e7983 */ /* 0x000ee80000300800 */
[----:B------:R-:W3:Y:S04]  /*3aac0*/  LDL.LU R31, [R1+0x75c] ;  /* 0x00075c00011f7983 */ /* 0x000ee80000300800 */
[----:B------:R-:W1:Y:S01]  /*3aad0*/  LDS.128 R200, [R21] ;  /* 0x0000000015c87984 */ /* 0x000e620000000c00 */
[----:B------:R-:W-:Y:S06]  /*3aae0*/  BAR.SYNC.DEFER_BLOCKING 0x0 ;  /* 0x0000000000007b1d */ /* 0x000fec0000010000 */
[----:B--2---:R2:W-:Y:S02]  /*3aaf0*/  STSM.16.M88.4 [R0], R24 ;  /* 0x0000001800007844 */ /* 0x0045e40000000200 */
[----:B------:R-:W-:Y:S06]  /*3ab00*/  BAR.SYNC.DEFER_BLOCKING 0x0 ;  /* 0x0000000000007b1d */ /* 0x000fec0000010000 */
[----:B--2---:R-:W2:Y:S04]  /*3ab10*/  LDL.LU R24, [R1+0x354] ;  /* 0x0003540001187983 */ /* 0x004ea80000300800 */
[----:B------:R-:W2:Y:S04]  /*3ab20*/  LDL.LU R25, [R1+0x35c] ;  /* 0x00035c0001197983 */ /* 0x000ea80000300800 */
[----:B------:R-:W1:Y:S01]  /*3ab30*/  LDS.128 R196, [R21] ;  /* 0x0000000015c47984 */ /* 0x000e620000000c00 */
[----:B------:R-:W-:-:S02]  /*3ab40*/  IMAD.MOV.U32 R34, RZ, RZ, R108 ;  /* 0x000000ffff227224 */ /* 0x000fc400078e006c */
[----:B------:R-:W-:Y:S01]  /*3ab50*/  IMAD.MOV.U32 R35, RZ, RZ, R110 ;  /* 0x000000ffff237224 */ /* 0x000fe200078e006e */
[----:B------:R-:W-:Y:S06]  /*3ab60*/  BAR.SYNC.DEFER_BLOCKING 0x0 ;  /* 0x0000000000007b1d */ /* 0x000fec0000010000 */
[----:B----4-:R-:W-:Y:S02]  /*3ab70*/  STSM.16.M88.4 [R0], R32 ;  /* 0x0000002000007844 */ /* 0x010fe40000000200 */
[----:B------:R-:W-:Y:S06]  /*3ab80*/  BAR.SYNC.DEFER_BLOCKING 0x0 ;  /* 0x0000000000007b1d */ /* 0x000fec0000010000 */
[----:B------:R-:W4:Y:S02]  /*3ab90*/  LDS.128 R192, [R21] ;  /* 0x0000000015c07984 */ /* 0x000f240000000c00 */
[----:B------:R-:W-:Y:S01]  /*3aba0*/  BAR.SYNC.DEFER_BLOCKING 0x0 ;  /* 0x0000000000007b1d */ /* 0x000fe20000010000 */
[----:B------:R-:W-:-:S02]  /*3abb0*/  IMAD.MOV.U32 R26, RZ, RZ, R109 ;  /* 0x000000ffff1a7224 */ /* 0x000fc400078e006d */
[----:B------:R-:W-:-:S03]  /*3abc0*/  IMAD.MOV.U32 R27, RZ, RZ, R111 ;  /* 0x000000ffff1b7224 */ /* 0x000fc600078e006f */
[----:B---3--:R3:W-:Y:S02]  /*3abd0*/  STSM.16.M88.4 [R0], R28 ;  /* 0x0000001c00007844 */ /* 0x0087e40000000200 */
[----:B------:R-:W-:Y:S06]  /*3abe0*/  BAR.SYNC.DEFER_BLOCKING 0x0 ;  /* 0x0000000000007b1d */ /* 0x000fec0000010000 */
[----:B---3--:R-:W3:Y:S04]  /*3abf0*/  LDL.LU R28, [R1+0xb60] ;  /* 0x000b6000011c7983 */ /* 0x008ee80000300800 */
[----:B------:R-:W3:Y:S04]  /*3ac00*/  LDL.LU R29, [R1+0xb68] ;  /* 0x000b6800011d7983 */ /* 0x000ee80000300800 */
[----:B------:R-:W3:Y:S04]  /*3ac10*/  LDL.LU R30, [R1+0x760] ;  /* 0x00076000011e7983 */ /* 0x000ee80000300800 */
[----:B------:R-:W3:Y:S04]  /*3ac20*/  LDL.LU R31, [R1+0x768] ;  /* 0x00076800011f7983 */ /* 0x000ee80000300800 */
[----:B------:R-:W4:Y:S01]  /*3ac30*/  LDS.128 R188, [R21] ;  /* 0x0000000015bc7984 */ /* 0x000f220000000c00 */
[----:B------:R-:W-:Y:S06]  /*3ac40*/  BAR.SYNC.DEFER_BLOCKING 0x0 ;  /* 0x0000000000007b1d */ /* 0x000fec0000010000 */
[----:B--2---:R2:W-:Y:S02]  /*3ac50*/  STSM.16.M88.4 [R0], R24 ;  /* 0x0000001800007844 */ /* 0x0045e40000000200 */
[----:B------:R-:W-:Y:S06]  /*3ac60*/  BAR.SYNC.DEFER_BLOCKING 0x0 ;  /* 0x0000000000007b1d */ /* 0x000fec0000010000 */
[----:B--2---:R-:W2:Y:S04]  /*3ac70*/  LDL.LU R24, [R1+0x360] ;  /* 0x0003600001187983 */ /* 0x004ea80000300800 */
[----:B------:R-:W2:Y:S04]  /*3ac80*/  LDL.LU R25, [R1+0x368] ;  /* 0x0003680001197983 */ /* 0x000ea80000300800 */
[----:B------:R-:W4:Y:S01]  /*3ac90*/  LDS.128 R184, [R21] ;  /* 0x0000000015b87984 */ /* 0x000f220000000c00 */
        /* <DEDUP_REMOVED lines=31> */
[----:B------:R-:W4:Y:S04]  /*3ae90*/  LDL.LU R32, [R1+0xb74] ;  /* 0x000b740001207983 */ /* 0x000f280000300800 */
[----:B------:R-:W4:Y:S04]  /*3aea0*/  LDL.LU R33, [R1+0xb7c] ;  /* 0x000b7c0001217983 */ /* 0x000f280000300800 */
[----:B------:R-:W4:Y:S04]  /*3aeb0*/  LDL.LU R34, [R1+0x774] ;  /* 0x0007740001227983 */ /* 0x000f280000300800 */
[----:B------:R-:W4:Y:S04]  /*3aec0*/  LDL.LU R35, [R1+0x77c] ;  /* 0x00077c0001237983 */ /* 0x000f280000300800 */
[----:B------:R-:W1:Y:S01]  /*3aed0*/  LDS.128 R168, [R21] ;  /* 0x0000000015a87984 */ /* 0x000e620000000c00 */
[----:B------:R-:W-:Y:S01]  /*3aee0*/  BAR.SYNC.DEFER_BLOCKING 0x0 ;  /* 0x0000000000007b1d */ /* 0x000fe20000010000 */
[----:B------:R-:W-:-:S02]  /*3aef0*/  IMAD.MOV.U32 R26, RZ, RZ, R116 ;  /* 0x000000ffff1a7224 */ /* 0x000fc400078e0074 */
[----:B------:R-:W-:-:S03]  /*3af00*/  IMAD.MOV.U32 R27, RZ, RZ, R118 ;  /* 0x000000ffff1b7224 */ /* 0x000fc600078e0076 */
[----:B------:R-:W4:Y:S04]  /*3af10*/  LDL.LU R36, [R1+0x374] ;  /* 0x0003740001247983 */ /* 0x000f280000300800 */
[----:B------:R-:W4:Y:S04]  /*3af20*/  LDL.LU R37, [R1+0x37c] ;  /* 0x00037c0001257983 */ /* 0x000f280000300800 */
[----:B---3--:R-:W-:Y:S01]  /*3af30*/  STSM.16.M88.4 [R0], R28 ;  /* 0x0000001c00007844 */ /* 0x008fe20000000200 */
[----:B------:R-:W-:Y:S06]  /*3af40*/  BAR.SYNC.DEFER_BLOCKING 0x0 ;  /* 0x0000000000007b1d */ /* 0x000fec0000010000 */
[----:B------:R-:W3:Y:S02]  /*3af50*/  LDS.128 R28, [R21] ;  /* 0x00000000151c7984 */ /* 0x000ee40000000c00 */
[----:B------:R-:W-:Y:S06]  /*3af60*/  BAR.SYNC.DEFER_BLOCKING 0x0 ;  /* 0x0000000000007b1d */ /* 0x000fec0000010000 */
[----:B--2---:R-:W-:Y:S02]  /*3af70*/  STSM.16.M88.4 [R0], R24 ;  /* 0x0000001800007844 */ /* 0x004fe40000000200 */
[----:B------:R-:W-:Y:S06]  /*3af80*/  BAR.SYNC.DEFER_BLOCKING 0x0 ;  /* 0x0000000000007b1d */ /* 0x000fec0000010000 */
[----:B------:R-:W2:Y:S02]  /*3af90*/  LDS.128 R24, [R21] ;  /* 0x0000000015187984 */ /* 0x000ea40000000c00 */
[----:B------:R-:W-:Y:S06]  /*3afa0*/  BAR.SYNC.DEFER_BLOCKING 0x0 ;  /* 0x0000000000007b1d */ /* 0x000fec0000010000 */
[----:B----4-:R4:W-:Y:S02]  /*3afb0*/  STSM.16.M88.4 [R0], R32 ;  /* 0x0000002000007844 */ /* 0x0109e40000000200 */
[----:B------:R-:W-:Y:S06]  /*3afc0*/  BAR.SYNC.DEFER_BLOCKING 0x0 ;  /* 0x0000000000007b1d */ /* 0x000fec0000010000 */
[----:B----4-:R-:W4:Y:S04]  /*3afd0*/  LDL.LU R32, [R1+0xb80] ;  /* 0x000b800001207983 */ /* 0x010f280000300800 */
[----:B------:R-:W4:Y:S04]  /*3afe0*/  LDL.LU R33, [R1+0xb88] ;  /* 0x000b880001217983 */ /* 0x000f280000300800 */
[----:B------:R-:W4:Y:S04]  /*3aff0*/  LDL.LU R34, [R1+0x780] ;  /* 0x0007800001227983 */ /* 0x000f280000300800 */
[----:B------:R-:W4:Y:S04]  /*3b000*/  LDL.LU R35, [R1+0x788] ;  /* 0x0007880001237983 */ /* 0x000f280000300800 */
[----:B------:R-:W3:Y:S04]  /*3b010*/  LDL.LU R44, [R1+0x380] ;  /* 0x00038000012c7983 */ /* 0x000ee80000300800 */
[----:B------:R-:W3:Y:S04]  /*3b020*/  LDL.LU R45, [R1+0x388] ;  /* 0x00038800012d7983 */ /* 0x000ee80000300800 */
[----:B------:R-:W2:Y:S04]  /*3b030*/  LDL.LU R48, [R1+0xb84] ;  /* 0x000b840001307983 */ /* 0x000ea80000300800 */
[----:B------:R-:W2:Y:S04]  /*3b040*/  LDL.LU R49, [R1+0xb8c] ;  /* 0x000b8c0001317983 */ /* 0x000ea80000300800 */
[----:B------:R-:W2:Y:S04]  /*3b050*/  LDL.LU R50, [R1+0x784] ;  /* 0x0007840001327983 */ /* 0x000ea80000300800 */
[----:B------:R-:W2:Y:S04]  /*3b060*/  LDL.LU R51, [R1+0x78c] ;  /* 0x00078c0001337983 */ /* 0x000ea80000300800 */
[----:B------:R-:W1:Y:S01]  /*3b070*/  LDS.128 R40, [R21] ;  /* 0x0000000015287984 */ /* 0x000e620000000c00 */
[----:B------:R-:W-:-:S02]  /*3b080*/  IMAD.MOV.U32 R38, RZ, RZ, R117 ;  /* 0x000000ffff267224 */ /* 0x000fc400078e0075 */
[----:B------:R-:W-:Y:S01]  /*3b090*/  IMAD.MOV.U32 R39, RZ, RZ, R119 ;  /* 0x000000ffff277224 */ /* 0x000fe200078e0077 */
[----:B------:R-:W-:Y:S01]  /*3b0a0*/  BAR.SYNC.DEFER_BLOCKING 0x0 ;  /* 0x0000000000007b1d */ /* 0x000fe20000010000 */
[----:B------:R-:W-:Y:S02]  /*3b0b0*/  IMAD.MOV.U32 R46, RZ, RZ, R120 ;  /* 0x000000ffff2e7224 */ /* 0x000fe400078e0078 */
[----:B------:R-:W-:-:S03]  /*3b0c0*/  IMAD.MOV.U32 R47, RZ, RZ, R122 ;  /* 0x000000ffff2f7224 */ /* 0x000fc600078e007a */
[----:B------:R-:W2:Y:S04]  /*3b0d0*/  LDL.LU R52, [R1+0x384] ;  /* 0x0003840001347983 */ /* 0x000ea80000300800 */
[----:B------:R-:W2:Y:S04]  /*3b0e0*/  LDL.LU R53, [R1+0x38c] ;  /* 0x00038c0001357983 */ /* 0x000ea80000300800 */
[----:B------:R-:W-:Y:S01]  /*3b0f0*/  STSM.16.M88.4 [R0], R36 ;  /* 0x0000002400007844 */ /* 0x000fe20000000200 */
[----:B------:R-:W-:Y:S06]  /*3b100*/  BAR.SYNC.DEFER_BLOCKING 0x0 ;  /* 0x0000000000007b1d */ /* 0x000fec0000010000 */
[----:B------:R-:W1:Y:S02]  /*3b110*/  LDS.128 R36, [R21] ;  /* 0x0000000015247984 */ /* 0x000e640000000c00 */
[----:B------:R-:W-:Y:S06]  /*3b120*/  BAR.SYNC.DEFER_BLOCKING 0x0 ;  /* 0x0000000000007b1d */ /* 0x000fec0000010000 */
[----:B----4-:R-:W-:Y:S02]  /*3b130*/  STSM.16.M88.4 [R0], R32 ;  /* 0x0000002000007844 */ /* 0x010fe40000000200 */
[----:B------:R-:W-:Y:S06]  /*3b140*/  BAR.SYNC.DEFER_BLOCKING 0x0 ;  /* 0x0000000000007b1d */ /* 0x000fec0000010000 */
[----:B------:R-:W4:Y:S02]  /*3b150*/  LDS.128 R32, [R21] ;  /* 0x0000000015207984 */ /* 0x000f240000000c00 */
[----:B------:R-:W-:Y:S06]  /*3b160*/  BAR.SYNC.DEFER_BLOCKING 0x0 ;  /* 0x0000000000007b1d */ /* 0x000fec0000010000 */
[----:B---3--:R-:W-:Y:S02]  /*3b170*/  STSM.16.M88.4 [R0], R44 ;  /* 0x0000002c00007844 */ /* 0x008fe40000000200 */
[----:B------:R-:W-:Y:S06]  /*3b180*/  BAR.SYNC.DEFER_BLOCKING 0x0 ;  /* 0x0000000000007b1d */ /* 0x000fec0000010000 */
[----:B------:R-:W3:Y:S02]  /*3b190*/  LDS.128 R44, [R21] ;  /* 0x00000000152c7984 */ /* 0x000ee40000000c00 */
        /* <DEDUP_REMOVED lines=9> */
[----:B------:R-:W3:Y:S04]  /*3b230*/  LDL.LU R64, [R1+0xb94] ;  /* 0x000b940001407983 */ /* 0x000ee80000300800 */
[----:B------:R-:W3:Y:S04]  /*3b240*/  LDL.LU R65, [R1+0xb9c] ;  /* 0x000b9c0001417983 */ /* 0x000ee80000300800 */
[----:B------:R-:W3:Y:S04]  /*3b250*/  LDL.LU R66, [R1+0x794] ;  /* 0x0007940001427983 */ /* 0x000ee80000300800 */
[----:B------:R-:W3:Y:S04]  /*3b260*/  LDL.LU R67, [R1+0x79c] ;  /* 0x00079c0001437983 */ /* 0x000ee80000300800 */
[----:B------:R-:W1:Y:S01]  /*3b270*/  LDS.128 R56, [R21] ;  /* 0x0000000015387984 */ /* 0x000e620000000c00 */
[----:B------:R-:W-:-:S02]  /*3b280*/  IMAD.MOV.U32 R54, RZ, RZ, R121 ;  /* 0x000000ffff367224 */ /* 0x000fc400078e0079 */
[----:B------:R-:W-:Y:S01]  /*3b290*/  IMAD.MOV.U32 R55, RZ, RZ, R123 ;  /* 0x000000ffff377224 */ /* 0x000fe200078e007b */
[----:B------:R-:W-:Y:S01]  /*3b2a0*/  BAR.SYNC.DEFER_BLOCKING 0x0 ;  /* 0x0000000000007b1d */ /* 0x000fe20000010000 */
[----:B------:R-:W-:Y:S02]  /*3b2b0*/  IMAD.MOV.U32 R62, RZ, RZ, R124 ;  /* 0x000000ffff3e7224 */ /* 0x000fe400078e007c */
[----:B------:R-:W-:-:S03]  /*3b2c0*/  IMAD.MOV.U32 R63, RZ, RZ, R126 ;  /* 0x000000ffff3f7224 */ /* 0x000fc600078e007e */
[----:B------:R-:W3:Y:S04]  /*3b2d0*/  LDL.LU R68, [R1+0x394] ;  /* 0x0003940001447983 */ /* 0x000ee80000300800 */
[----:B------:R-:W3:Y:S04]  /*3b2e0*/  LDL.LU R69, [R1+0x39c] ;  /* 0x00039c0001457983 */ /* 0x000ee80000300800 */
[----:B------:R-:W-:Y:S01]  /*3b2f0*/  STSM.16.M88.4 [R0], R52 ;  /* 0x0000003400007844 */ /* 0x000fe20000000200 */
[----:B------:R-:W-:Y:S06]  /*3b300*/  BAR.SYNC.DEFER_BLOCKING 0x0 ;  /* 0x0000000000007b1d */ /* 0x000fec0000010000 */
[----:B------:R-:W1:Y:S02]  /*3b310*/  LDS.128 R52, [R21] ;  /* 0x0000000015347984 */ /* 0x000e640000000c00 */
[----:B------:R-:W-:Y:S06]  /*3b320*/  BAR.SYNC.DEFER_BLOCKING 0x0 ;  /* 0x0000000000007b1d */ /* 0x000fec0000010000 */
[----:B--2---:R-:W-:Y:S02]  /*3b330*/  STSM.16.M88.4 [R0], R48 ;  /* 0x0000003000007844 */ /* 0x004fe40000000200 */
[----:B------:R-:W-:Y:S06]  /*3b340*/  BAR.SYNC.DEFER_BLOCKING 0x0 ;  /* 0x0000000000007b1d */ /* 0x000fec0000010000 */
[----:B------:R-:W2:Y:S02]  /*3b350*/  LDS.128 R48, [R21] ;  /* 0x0000000015307984 */ /* 0x000ea40000000c00 */
[----:B------:R-:W-:Y:S06]  /*3b360*/  BAR.SYNC.DEFER_BLOCKING 0x0 ;  /* 0x0000000000007b1d */ /* 0x000fec0000010000 */
[----:B----4-:R-:W-:Y:S02]  /*3b370*/  STSM.16.M88.4 [R0], R60 ;  /* 0x0000003c00007844 */ /* 0x010fe40000000200 */
[----:B------:R-:W-:Y:S06]  /*3b380*/  BAR.SYNC.DEFER_BLOCKING 0x0 ;  /* 0x0000000000007b1d */ /* 0x000fec0000010000 */
[----:B------:R-:W4:Y:S02]  /*3b390*/  LDS.128 R60, [R21] ;  /* 0x00000000153c7984 */ /* 0x000f240000000c00 */
[----:B------:R-:W-:Y:S06]  /*3b3a0*/  BAR.SYNC.DEFER_BLOCKING 0x0 ;  /* 0x0000000000007b1d */ /* 0x000fec0000010000 */
[----:B---3--:R3:W-:Y:S02]  /*3b3b0*/  STSM.16.M88.4 [R0], R64 ;  /* 0x0000004000007844 */ /* 0x0087e40000000200 */
[----:B------:R-:W-:Y:S06]  /*3b3c0*/  BAR.SYNC.DEFER_BLOCKING 0x0 ;  /* 0x0000000000007b1d */ /* 0x000fec0000010000 */
[----:B---3--:R-:W3:Y:S04]  /*3b3d0*/  LDL.LU R64, [R1+0xba0] ;  /* 0x000ba00001407983 */ /* 0x008ee80000300800 */
[----:B------:R-:W3:Y:S04]  /*3b3e0*/  LDL.LU R65, [R1+0xba8] ;  /* 0x000ba80001417983 */ /* 0x000ee80000300800 */
[----:B------:R-:W3:Y:S04]  /*3b3f0*/  LDL.LU R66, [R1+0x7a0] ;  /* 0x0007a00001427983 */ /* 0x000ee80000300800 */
[----:B------:R-:W3:Y:S04]  /*3b400*/  LDL.LU R67, [R1+0x7a8] ;  /* 0x0007a80001437983 */ /* 0x000ee80000300800 */
[----:B------:R-:W2:Y:S04]  /*3b410*/  LDL.LU R76, [R1+0x3a0] ;  /* 0x0003a000014c7983 */ /* 0x000ea80000300800 */
[----:B------:R-:W2:Y:S04]  /*3b420*/  LDL.LU R77, [R1+0x3a8] ;  /* 0x0003a800014d7983 */ /* 0x000ea80000300800 */
[----:B------:R-:W4:Y:S04]  /*3b430*/  LDL.LU R80, [R1+0xba4] ;  /* 0x000ba40001507983 */ /* 0x000f280000300800 */
[----:B------:R-:W4:Y:S04]  /*3b440*/  LDL.LU R81, [R1+0xbac] ;  /* 0x000bac0001517983 */ /* 0x000f280000300800 */
[----:B------:R-:W4:Y:S04]  /*3b450*/  LDL.LU R82, [R1+0x7a4] ;  /* 0x0007a40001527983 */ /* 0x000f280000300800 */
[----:B------:R-:W4:Y:S04]  /*3b460*/  LDL.LU R83, [R1+0x7ac] ;  /* 0x0007ac0001537983 */ /* 0x000f280000300800 */
[----:B------:R-:W1:Y:S01]  /*3b470*/  LDS.128 R72, [R21] ;  /* 0x0000000015487984 */ /* 0x000e620000000c00 */
[----:B------:R-:W-:-:S02]  /*3b480*/  IMAD.MOV.U32 R70, RZ, RZ, R125 ;  /* 0x000000ffff467224 */ /* 0x000fc400078e007d */
[----:B------:R-:W-:Y:S01]  /*3b490*/  IMAD.MOV.U32 R71, RZ, RZ, R127 ;  /* 0x000000ffff477224 */ /* 0x000fe200078e007f */
[----:B------:R-:W-:Y:S01]  /*3b4a0*/  BAR.SYNC.DEFER_BLOCKING 0x0 ;  /* 0x0000000000007b1d */ /* 0x000fe20000010000 */
[----:B------:R-:W-:Y:S02]  /*3b4b0*/  IMAD.MOV.U32 R78, RZ, RZ, R128 ;  /* 0x000000ffff4e7224 */ /* 0x000fe400078e0080 */
[----:B------:R-:W-:-:S03]  /*3b4c0*/  IMAD.MOV.U32 R79, RZ, RZ, R130 ;  /* 0x000000ffff4f7224 */ /* 0x000fc600078e0082 */
[----:B------:R-:W4:Y:S04]  /*3b4d0*/  LDL.LU R84, [R1+0x3a4] ;  /* 0x0003a40001547983 */ /* 0x000f280000300800 */
[----:B------:R-:W4:Y:S04]  /*3b4e0*/  LDL.LU R85, [R1+0x3ac] ;  /* 0x0003ac0001557983 */ /* 0x000f280000300800 */
[----:B------:R-:W-:Y:S01]  /*3b4f0*/  STSM.16.M88.4 [R0], R68 ;  /* 0x0000004400007844 */ /* 0x000fe20000000200 */
[----:B------:R-:W-:Y:S06]  /*3b500*/  BAR.SYNC.DEFER_BLOCKING 0x0 ;  /* 0x0000000000007b1d */ /* 0x000fec0000010000 */
[----:B------:R-:W1:Y:S02]  /*3b510*/  LDS.128 R68, [R21] ;  /* 0x0000000015447984 */ /* 0x000e640000000c00 */
[----:B------:R-:W-:Y:S06]  /*3b520*/  BAR.SYNC.DEFER_BLOCKING 0x0 ;  /* 0x0000000000007b1d */ /* 0x000fec0000010000 */
[----:B---3--:R-:W-:Y:S02]  /*3b530*/  STSM.16.M88.4 [R0], R64 ;  /* 0x0000004000007844 */ /* 0x008fe40000000200 */
        /* <DEDUP_REMOVED lines=94> */
[----:B------:R-:W-:Y:S01]  /*3bb20*/  BAR.SYNC.DEFER_BLOCKING 0x0 ;  /* 0x0000000000007b1d */ /* 0x000fe20000010000 */
[----:B------:R-:W-:-:S05]  /*3bb30*/  IMAD.MOV.U32 R134, RZ, RZ, R141 ;  /* 0x000000ffff867224 */ /* 0x000fca00078e008d */
        /* <DEDUP_REMOVED lines=8> */
[----:B----4-:R4:W-:Y:S01]  /*3bbc0*/  STSM.16.M88.4 [R0], R128 ;  /* 0x0000008000007844 */ /* 0x0109e20000000200 */
[----:B------:R-:W-:-:S02]  /*3bbd0*/  IMAD.MOV.U32 R142, RZ, RZ, R144 ;  /* 0x000000ffff8e7224 */ /* 0x000fc400078e0090 */
[----:B------:R-:W-:Y:S01]  /*3bbe0*/  IMAD.MOV.U32 R135, RZ, RZ, R143 ;  /* 0x000000ffff877224 */ /* 0x000fe200078e008f */
        /* <DEDUP_REMOVED lines=11> */
[----:B------:R-:W2:Y:S04]  /*3bca0*/  LDL.LU R156, [R1+0x3e4] ;  /* 0x0003e400019c7983 */ /* 0x000ea80000300800 */
[----:B------:R-:W2:Y:S01]  /*3bcb0*/  LDL.LU R157, [R1+0x3ec] ;  /* 0x0003ec00019d7983 */ /* 0x000ea20000300800 */
[----:B------:R-:W-:-:S02]  /*3bcc0*/  IMAD.MOV.U32 R158, RZ, RZ, R145 ;  /* 0x000000ffff9e7224 */ /* 0x000fc400078e0091 */
[----:B------:R-:W-:Y:S01]  /*3bcd0*/  IMAD.MOV.U32 R143, RZ, RZ, R146 ;  /* 0x000000ffff8f7224 */ /* 0x000fe200078e0092 */
[----:B------:R-:W2:Y:S01]  /*3bce0*/  LDL.LU R144, [R1+0xbf0] ;  /* 0x000bf00001907983 */ /* 0x000ea20000300800 */
[----:B------:R-:W-:-:S03]  /*3bcf0*/  IMAD.MOV.U32 R159, RZ, RZ, R147 ;  /* 0x000000ffff9f7224 */ /* 0x000fc600078e0093 */
[----:B------:R-:W2:Y:S04]  /*3bd00*/  LDL.LU R145, [R1+0xbf8] ;  /* 0x000bf80001917983 */ /* 0x000ea80000300800 */
[----:B------:R-:W2:Y:S04]  /*3bd10*/  LDL.LU R146, [R1+0x7f0] ;  /* 0x0007f00001927983 */ /* 0x000ea80000300800 */
[----:B------:R-:W2:Y:S04]  /*3bd20*/  LDL.LU R147, [R1+0x7f8] ;  /* 0x0007f80001937983 */ /* 0x000ea80000300800 */
[----:B------:R-:W1:Y:S01]  /*3bd30*/  LDS.128 R136, [R21] ;  /* 0x0000000015887984 */ /* 0x000e620000000c00 */
[----:B------:R-:W-:Y:S06]  /*3bd40*/  BAR.SYNC.DEFER_BLOCKING 0x0 ;  /* 0x0000000000007b1d */ /* 0x000fec0000010000 */
[----:B------:R-:W2:Y:S04]  /*3bd50*/  LDL.LU R160, [R1+0x3f0] ;  /* 0x0003f00001a07983 */ /* 0x000ea80000300800 */
[----:B------:R-:W2:Y:S04]  /*3bd60*/  LDL.LU R161, [R1+0x3f8] ;  /* 0x0003f80001a17983 */ /* 0x000ea80000300800 */
[----:B------:R-:W2:Y:S04]  /*3bd70*/  LDL.LU R164, [R1+0xbf4] ;  /* 0x000bf40001a47983 */ /* 0x000ea80000300800 */
[----:B------:R-:W2:Y:S04]  /*3bd80*/  LDL.LU R165, [R1+0xbfc] ;  /* 0x000bfc0001a57983 */ /* 0x000ea80000300800 */
[----:B------:R-:W-:Y:S01]  /*3bd90*/  STSM.16.M88.4 [R0], R132 ;  /* 0x0000008400007844 */ /* 0x000fe20000000200 */
[----:B------:R-:W-:Y:S06]  /*3bda0*/  BAR.SYNC.DEFER_BLOCKING 0x0 ;  /* 0x0000000000007b1d */ /* 0x000fec0000010000 */
[----:B------:R-:W2:Y:S04]  /*3bdb0*/  LDL.LU R166, [R1+0x7f4] ;  /* 0x0007f40001a67983 */ /* 0x000ea80000300800 */
[----:B------:R-:W2:Y:S01]  /*3bdc0*/  LDL.LU R167, [R1+0x7fc] ;  /* 0x0007fc0001a77983 */ /* 0x000ea20000300800 */
[----:B------:R-:W-:-:S02]  /*3bdd0*/  IMAD.MOV.U32 R162, RZ, RZ, R148 ;  /* 0x000000ffffa27224 */ /* 0x000fc400078e0094 */
[----:B------:R-:W-:Y:S01]  /*3bde0*/  IMAD.MOV.U32 R163, RZ, RZ, R150 ;  /* 0x000000ffffa37224 */ /* 0x000fe200078e0096 */
[----:B------:R-:W-:Y:S01]  /*3bdf0*/  ISETP.LT.AND P5, PT, R7, UR8, !P0 ;  /* 0x0000000807007c0c */ /* 0x000fe2000c7a1270 */
[----:B------:R-:W2:Y:S01]  /*3be00*/  LDL.LU R23, [R1+0x800] ;  /* 0x0008000001177983 */ /* 0x000ea20000300800 */
[----:B------:R-:W-:Y:S01]  /*3be10*/  LOP3.LUT R9, R9, 0xffffffdf, RZ, 0xc0, !PT ;  /* 0xffffffdf09097812 */ /* 0x000fe200078ec0ff */
[----:B------:R-:W-:Y:S01]  /*3be20*/  IMAD.WIDE R228, R14, 0x4, R2 ;  /* 0x000000040ee47825 */ /* 0x000fe200078e0202 */
[----:B------:R-:W-:Y:S01]  /*3be30*/  ULDC.64 UR8, c[0x0][0x228] ;  /* 0x00008a0000087ab9 */ /* 0x000fe20000000a00 */
[----:B------:R-:W2:Y:S04]  /*3be40*/  LDL.LU R12, [R1+0x1444] ;  /* 0x00144400010c7983 */ /* 0x000ea80000300800 */
[----:B------:R-:W1:Y:S01]  /*3be50*/  LDS.128 R132, [R21] ;  /* 0x0000000015847984 */ /* 0x000e620000000c00 */
        /* <DEDUP_REMOVED lines=13> */
[----:B------:R-:W-:Y:S02]  /*3bf30*/  STSM.16.M88.4 [R0], R156 ;  /* 0x0000009c00007844 */ /* 0x000fe40000000200 */
        /* <DEDUP_REMOVED lines=8> */
[----:B------:R-:W-:Y:S01]  /*3bfc0*/  BAR.SYNC.DEFER_BLOCKING 0x0 ;  /* 0x0000000000007b1d */ /* 0x000fe20000010000 */
[----:B------:R-:W-:-:S05]  /*3bfd0*/  @P5 LOP3.LUT R9, R9, 0x20, RZ, 0xfc, !PT ;  /* 0x0000002009095812 */ /* 0x000fca00078efcff */
[----:B------:R-:W2:Y:S02]  /*3bfe0*/  LDS.128 R160, [R21] ;  /* 0x0000000015a07984 */ /* 0x000ea40000000c00 */
[----:B------:R-:W-:Y:S01]  /*3bff0*/  BAR.SYNC.DEFER_BLOCKING 0x0 ;  /* 0x0000000000007b1d */ /* 0x000fe20000010000 */
[----:B------:R-:W-:-:S05]  /*3c000*/  ISETP.GE.AND P5, PT, R7, R13, PT ;  /* 0x0000000d0700720c */ /* 0x000fca0003fa6270 */
[----:B------:R-:W4:Y:S04]  /*3c010*/  LDL.LU R13, [R1+0x400] ;  /* 0x00040000010d7983 */ /* 0x000f280000300800 */
[----:B------:R1:W-:Y:S04]  /*3c020*/  STSM.16.M88.4 [R0], R164 ;  /* 0x000000a400007844 */ /* 0x0003e80000000200 */
[----:B-1----:R-:W3:Y:S04]  /*3c030*/  LDL.LU R164, [R1+0x3f4] ;  /* 0x0003f40001a47983 */ /* 0x002ee80000300800 */
[----:B------:R-:W3:Y:S04]  /*3c040*/  LDL.LU R165, [R1+0x3fc] ;  /* 0x0003fc0001a57983 */ /* 0x000ee80000300800 */
[----:B------:R-:W2:Y:S04]  /*3c050*/  LDL.LU R19, [R1] ;  /* 0x0000000001137983 */ /* 0x000ea80000300800 */
[----:B------:R-:W2:Y:S04]  /*3c060*/  LDL.LU R18, [R1+0xe04] ;  /* 0x000e040001127983 */ /* 0x000ea80000300800 */
[----:B------:R-:W2:Y:S01]  /*3c070*/  LDL.LU R15, [R1+0x1288] ;  /* 0x00128800010f7983 */ /* 0x000ea20000300800 */
[----:B------:R-:W-:-:S02]  /*3c080*/  IMAD.MOV.U32 R166, RZ, RZ, R149 ;  /* 0x000000ffffa67224 */ /* 0x000fc400078e0095 */
[----:B------:R-:W-:Y:S01]  /*3c090*/  IMAD.MOV.U32 R167, RZ, RZ, R151 ;  /* 0x000000ffffa77224 */ /* 0x000fe200078e0097 */
[----:B------:R-:W-:Y:S01]  /*3c0a0*/  BAR.SYNC.DEFER_BLOCKING 0x0 ;  /* 0x0000000000007b1d */ /* 0x000fe20000010000 */
[----:B------:R-:W-:-:S05]  /*3c0b0*/  ISETP.LT.AND P5, PT, R6, UR4, !P5 ;  /* 0x0000000406007c0c */ /* 0x000fca000efa1270 */
[----:B------:R-:W-:Y:S01]  /*3c0c0*/  ULDC.64 UR4, c[0x0][0x228] ;  /* 0x00008a0000047ab9 */ /* 0x000fe20000000a00 */
[----:B------:R-:W2:Y:S04]  /*3c0d0*/  LDL.LU R17, [R1+0x804] ;  /* 0x0008040001117983 */ /* 0x000ea80000300800 */
[----:B------:R-:W1:Y:S01]  /*3c0e0*/  LDS.128 R148, [R21] ;  /* 0x0000000015947984 */ /* 0x000e620000000c00 */
[----:B------:R-:W-:Y:S06]  /*3c0f0*/  BAR.SYNC.DEFER_BLOCKING 0x0 ;  /* 0x0000000000007b1d */ /* 0x000fec0000010000 */
[----:B---3--:R3:W-:Y:S02]  /*3c100*/  STSM.16.M88.4 [R0], R164 ;  /* 0x000000a400007844 */ /* 0x0087e40000000200 */
[----:B------:R-:W-:Y:S06]  /*3c110*/  BAR.SYNC.DEFER_BLOCKING 0x0 ;  /* 0x0000000000007b1d */ /* 0x000fec0000010000 */
[----:B------:R1:W-:Y:S01]  /*3c120*/  @P5 STG.E desc[UR6][R228.64], R16 ;  /* 0x00000010e4005986 */ /* 0x0003e2000c101906 */
[----:B------:R-:W-:Y:S01]  /*3c130*/  ISETP.GE.AND P5, PT, R6, UR5, PT ;  /* 0x0000000506007c0c */ /* 0x000fe2000bfa6270 */
[----:B---3--:R-:W-:Y:S01]  /*3c140*/  IMAD.WIDE R164, R14, 0x4, R4 ;  /* 0x000000040ea47825 */ /* 0x008fe200078e0204 */
[----:B------:R-:W-:-:S02]  /*3c150*/  ULDC UR5, c[0x0][0x228] ;  /* 0x00008a0000057ab9 */ /* 0x000fc40000000800 */
[----:B------:R-:W-:Y:S01]  /*3c160*/  ISETP.LT.AND P5, PT, R8, UR4, !P5 ;  /* 0x0000000408007c0c */ /* 0x000fe2000efa1270 */
[----:B-1----:R-:W3:Y:S04]  /*3c170*/  LDL.LU R16, [R1+0x404] ;  /* 0x0004040001107983 */ /* 0x002ee80000300800 */
[----:B------:R-:W3:Y:S08]  /*3c180*/  LDL.LU R14, [R1+0xf50] ;  /* 0x000f5000010e7983 */ /* 0x000ef00000300800 */
[----:B------:R1:W-:Y:S04]  /*3c190*/  @P5 STG.E desc[UR6][R164.64], R23 ;  /* 0x00000017a4005986 */ /* 0x0003e8000c101906 */
[----:B------:R-:W3:Y:S01]  /*3c1a0*/  LDL.LU R231, [R1+0x4] ;  /* 0x0000040001e77983 */ /* 0x000ee20000300800 */
[----:B-1----:R-:W-:-:S05]  /*3c1b0*/  VIADD R23, R6, 0x1 ;  /* 0x0000000106177836 */ /* 0x002fca0000000000 */
[----:B------:R-:W-:-:S04]  /*3c1c0*/  ISETP.GE.AND P5, PT, R23, UR9, PT ;  /* 0x0000000917007c0c */ /* 0x000fc8000bfa6270 */
[----:B------:R-:W-:Y:S01]  /*3c1d0*/  ISETP.LT.AND P6, PT, R7, UR5, !P5 ;  /* 0x0000000507007c0c */ /* 0x000fe2000efc1270 */
[----:B------:R-:W-:Y:S01]  /*3c1e0*/  IMAD.WIDE R164, R12, 0x4, R2 ;  /* 0x000000040ca47825 */ /* 0x000fe200078e0202 */
[----:B------:R-:W-:Y:S01]  /*3c1f0*/  ISETP.LT.AND P5, PT, R8, UR8, !P5 ;  /* 0x0000000808007c0c */ /* 0x000fe2000efa1270 */
[----:B------:R-:W-:Y:S01]  /*3c200*/  ULDC UR5, c[0x0][0x22c] ;  /* 0x00008b0000057ab9 */ /* 0x000fe20000000800 */
[----:B------:R-:W-:Y:S01]  /*3c210*/  ULDC UR8, c[0x0][0x228] ;  /* 0x00008a0000087ab9 */ /* 0x000fe20000000800 */
[----:B------:R-:W-:-:S08]  /*3c220*/  VIADD R23, R6, 0x2 ;  /* 0x0000000206177836 */ /* 0x000fd00000000000 */
[----:B----4-:R1:W-:Y:S02]  /*3c230*/  @P6 STG.E desc[UR6][R164.64], R13 ;  /* 0x0000000da4006986 */ /* 0x0103e4000c101906 */
[----:B-1----:R-:W-:Y:S02]  /*3c240*/  IMAD.WIDE R164, R12, 0x4, R4 ;  /* 0x000000040ca47825 */ /* 0x002fe400078e0204 */
[----:B------:R-:W4:Y:S04]  /*3c250*/  LDL.LU R13, [R1+0xe08] ;  /* 0x000e0800010d7983 */ /* 0x000f280000300800 */
[----:B------:R-:W4:Y:S04]  /*3c260*/  LDL.LU R12, [R1+0xf54] ;  /* 0x000f5400010c7983 */ /* 0x000f280000300800 */
[----:B--2---:R1:W-:Y:S01]  /*3c270*/  @P5 STG.E desc[UR6][R164.64], R19 ;  /* 0x00000013a4005986 */ /* 0x0043e2000c101906 */
[----:B------:R-:W-:Y:S01]  /*3c280*/  ISETP.GE.AND P5, PT, R23, UR5, PT ;  /* 0x0000000517007c0c */ /* 0x000fe2000bfa6270 */
[----:B------:R-:W-:-:S02]  /*3c290*/  ULDC UR5, c[0x0][0x228] ;  /* 0x00008a0000057ab9 */ /* 0x000fc40000000800 */
[----:B------:R-:W2:Y:S01]  /*3c2a0*/  LDL.LU R230, [R1+0x808] ;  /* 0x0008080001e67983 */ /* 0x000ea20000300800 */
[----:B------:R-:W-:Y:S01]  /*3c2b0*/  ISETP.LT.AND P6, PT, R7, UR8, !P5 ;  /* 0x0000000807007c0c */ /* 0x000fe2000efc1270 */
[----:B-1----:R-:W-:Y:S02]  /*3c2c0*/  IMAD.WIDE R164, R15, 0x4, R2 ;  /* 0x000000040fa47825 */ /* 0x002fe400078e0202 */
[----:B------:R-:W2:Y:S01]  /*3c2d0*/  LDL.LU R20, [R1+0x408] ;  /* 0x0004080001147983 */ /* 0x000ea20000300800 */
[----:B------:R-:W-:-:S09]  /*3c2e0*/  ULDC UR8, c[0x0][0x228] ;  /* 0x00008a0000087ab9 */ /* 0x000fd20000000800 */
[----:B------:R1:W-:Y:S02]  /*3c2f0*/  @P6 STG.E desc[UR6][R164.64], R18 ;  /* 0x00000012a4006986 */ /* 0x0003e4000c101906 */
[----:B-1----:R-:W-:Y:S02]  /*3c300*/  IMAD.WIDE R164, R15, 0x4, R4 ;  /* 0x000000040fa47825 */ /* 0x002fe400078e0204 */
[----:B------:R-:W2:Y:S01]  /*3c310*/  LDL.LU R15, [R1+0xf58] ;  /* 0x000f5800010f7983 */ /* 0x000ea20000300800 */
[----:B------:R-:W-:Y:S01]  /*3c320*/  ISETP.LT.AND P5, PT, R8, UR5, !P5 ;  /* 0x0000000508007c0c */ /* 0x000fe2000efa1270 */
[----:B------:R-:W-:Y:S01]  /*3c330*/  VIADD R23, R6, 0x3 ;  /* 0x0000000306177836 */ /* 0x000fe20000000000 */
[----:B------:R-:W-:Y:S01]  /*3c340*/  ULDC UR5, c[0x0][0x22c] ;  /* 0x00008b0000057ab9 */ /* 0x000fe20000000800 */
[----:B------:R-:W2:Y:S04]  /*3c350*/  LDL.LU R19, [R1+0x8] ;  /* 0x0000080001137983 */ /* 0x000ea80000300800 */
[----:B------:R-:W2:Y:S06]  /*3c360*/  LDL.LU R18, [R1+0xf5c] ;  /* 0x000f5c0001127983 */ /* 0x000eac0000300800 */
[----:B------:R3:W-:Y:S01]  /*3c370*/  @P5 STG.E desc[UR6][R164.64], R17 ;  /* 0x00000011a4005986 */ /* 0x0007e2000c101906 */
[----:B------:R-:W-:Y:S01]  /*3c380*/  ISETP.GE.AND P5, PT, R23, UR5, PT ;  /* 0x0000000517007c0c */ /* 0x000fe2000bfa6270 */
[----:B------:R-:W-:-:S03]  /*3c390*/  ULDC UR5, c[0x0][0x228] ;  /* 0x00008a0000057ab9 */ /* 0x000fc60000000800 */
[----:B------:R-:W-:Y:S01]  /*3c3a0*/  ISETP.LT.AND P6, PT, R7, UR8, !P5 ;  /* 0x0000000807007c0c */ /* 0x000fe2000efc1270 */
[----:B------:R-:W-:Y:S01]  /*3c3b0*/  VIADD R23, R6, 0x4 ;  /* 0x0000000406177836 */ /* 0x000fe20000000000 */
[----:B------:R-:W-:Y:S01]  /*3c3c0*/  ISETP.LT.AND P5, PT, R8, UR5, !P5 ;  /* 0x0000000508007c0c */ /* 0x000fe2000efa1270 */
[----:B------:R-:W-:Y:S01]  /*3c3d0*/  ULDC.64 UR8, c[0x0][0x228] ;  /* 0x00008a0000087ab9 */ /* 0x000fe20000000a00 */
[----:B------:R-:W-:Y:S01]  /*3c3e0*/  ULDC UR5, c[0x0][0x228] ;  /* 0x00008a0000057ab9 */ /* 0x000fe20000000800 */
[----:B---3--:R-:W-:-:S08]  /*3c3f0*/  IMAD.WIDE R164, R14, 0x4, R2 ;  /* 0x000000040ea47825 */ /* 0x008fd000078e0202 */
[----:B------:R1:W-:Y:S02]  /*3c400*/  @P6 STG.E desc[UR6][R164.64], R16 ;  /* 0x00000010a4006986 */ /* 0x0003e4000c101906 */
[----:B-1----:R-:W-:Y:S02]  /*3c410*/  IMAD.WIDE R164, R14, 0x4, R4 ;  /* 0x000000040ea47825 */ /* 0x002fe400078e0204 */
[----:B------:R-:W3:Y:S04]  /*3c420*/  LDL.LU R16, [R1+0xe0c] ;  /* 0x000e0c0001107983 */ /* 0x000ee80000300800 */
[----:B------:R4:W-:Y:S01]  /*3c430*/  @P5 STG.E desc[UR6][R164.64], R231 ;  /* 0x000000e7a4005986 */ /* 0x0009e2000c101906 */
[----:B------:R-:W-:-:S03]  /*3c440*/  ISETP.GE.AND P5, PT, R23, UR9, PT ;  /* 0x0000000917007c0c */ /* 0x000fc6000bfa6270 */
[----:B------:R-:W3:Y:S01]  /*3c450*/  LDL.LU R17, [R1+0x80c] ;  /* 0x00080c0001117983 */ /* 0x000ee20000300800 */
[----:B------:R-:W-:Y:S01]  /*3c460*/  ISETP.LT.AND P6, PT, R7, UR5, !P5 ;  /* 0x0000000507007c0c */ /* 0x000fe2000efc1270 */
[----:B------:R-:W-:Y:S01]  /*3c470*/  VIADD R23, R6, 0x5 ;  /* 0x0000000506177836 */ /* 0x000fe20000000000 */
[----:B------:R-:W-:Y:S01]  /*3c480*/  ISETP.LT.AND P5, PT, R8, UR8, !P5 ;  /* 0x0000000808007c0c */ /* 0x000fe2000efa1270 */
[----:B------:R-:W3:Y:S01]  /*3c490*/  LDL.LU R14, [R1+0xf60] ;  /* 0x000f6000010e7983 */ /* 0x000ee20000300800 */
[----:B------:R-:W-:Y:S01]  /*3c4a0*/  ULDC.64 UR8, c[0x0][0x228] ;  /* 0x00008a0000087ab9 */ /* 0x000fe20000000a00 */
[----:B------:R-:W-:Y:S01]  /*3c4b0*/  ULDC UR5, c[0x0][0x228] ;  /* 0x00008a0000057ab9 */ /* 0x000fe20000000800 */
[----:B----4-:R-:W-:-:S07]  /*3c4c0*/  IMAD.WIDE R164, R12, 0x4, R2 ;  /* 0x000000040ca47825 */ /* 0x010fce00078e0202 */
[----:B------:R1:W-:Y:S02]  /*3c4d0*/  @P6 STG.E desc[UR6][R164.64], R13 ;  /* 0x0000000da4006986 */ /* 0x0003e4000c101906 */
[----:B-1----:R-:W-:Y:S02]  /*3c4e0*/  IMAD.WIDE R164, R12, 0x4, R4 ;  /* 0x000000040ca47825 */ /* 0x002fe400078e0204 */
[----:B------:R-:W4:Y:S04]  /*3c4f0*/  LDL.LU R13, [R1+0x40c] ;  /* 0x00040c00010d7983 */ /* 0x000f280000300800 */
[----:B--2---:R1:W-:Y:S01]  /*3c500*/  @P5 STG.E desc[UR6][R164.64], R230 ;  /* 0x000000e6a4005986 */ /* 0x0043e2000c101906 */
[----:B------:R-:W-:-:S03]  /*3c510*/  ISETP.GE.AND P5, PT, R23, UR9, PT ;  /* 0x0000000917007c0c */ /* 0x000fc6000bfa6270 */
        /* <DEDUP_REMOVED lines=10> */
[----:B------:R-:W-:-:S11]  /*3c5c0*/  ULDC UR8, c[0x0][0x228] ;  /* 0x00008a0000087ab9 */ /* 0x000fd60000000800 */
[----:B------:R1:W-:Y:S01]  /*3c5d0*/  @P5 STG.E desc[UR6][R164.64], R19 ;  /* 0x00000013a4005986 */ /* 0x0003e2000c101906 */
[----:B------:R-:W-:Y:S01]  /*3c5e0*/  ISETP.GE.AND P5, PT, R23, UR5, PT ;  /* 0x0000000517007c0c */ /* 0x000fe2000bfa6270 */
[----:B------:R-:W-:-:S03]  /*3c5f0*/  ULDC UR5, c[0x0][0x228] ;  /* 0x00008a0000057ab9 */ /* 0x000fc60000000800 */
[----:B------:R-:W-:Y:S01]  /*3c600*/  ISETP.LT.AND P6, PT, R7, UR8, !P5 ;  /* 0x0000000807007c0c */ /* 0x000fe2000efc1270 */
[----:B-1----:R-:W2:Y:S01]  /*3c610*/  LDL.LU R19, [R1+0x810] ;  /* 0x0008100001137983 */ /* 0x002ea20000300800 */
[----:B------:R-:W-:Y:S01]  /*3c620*/  ISETP.LT.AND P5, PT, R8, UR5, !P5 ;  /* 0x0000000508007c0c */ /* 0x000fe2000efa1270 */
[----:B------:R-:W-:Y:S01]  /*3c630*/  IMAD.WIDE R164, R18, 0x4, R2 ;  /* 0x0000000412a47825 */ /* 0x000fe200078e0202 */
[----:B------:R-:W-:Y:S01]  /*3c640*/  ULDC UR5, c[0x0][0x22c] ;  /* 0x00008b0000057ab9 */ /* 0x000fe20000000800 */
[----:B------:R-:W-:Y:S02]  /*3c650*/  ULDC UR8, c[0x0][0x228] ;  /* 0x00008a0000087ab9 */ /* 0x000fe40000000800 */
[----:B------:R-:W-:-:S06]  /*3c660*/  VIADD R23, R6, 0x7 ;  /* 0x0000000706177836 */ /* 0x000fcc0000000000 */
[----:B---3--:R1:W-:Y:S02]  /*3c670*/  @P6 STG.E desc[UR6][R164.64], R16 ;  /* 0x00000010a4006986 */ /* 0x0083e4000c101906 */
[----:B-1----:R-:W-:Y:S02]  /*3c680*/  IMAD.WIDE R164, R18, 0x4, R4 ;  /* 0x0000000412a47825 */ /* 0x002fe400078e0204 */
[----:B------:R-:W3:Y:S04]  /*3c690*/  LDL.LU R16, [R1+0xf68] ;  /* 0x000f680001107983 */ /* 0x000ee80000300800 */
[----:B------:R1:W-:Y:S01]  /*3c6a0*/  @P5 STG.E desc[UR6][R164.64], R17 ;  /* 0x00000011a4005986 */ /* 0x0003e2000c101906 */
[----:B------:R-:W-:Y:S01]  /*3c6b0*/  ISETP.GE.AND P5, PT, R23, UR5, PT ;  /* 0x0000000517007c0c */ /* 0x000fe2000bfa6270 */
[----:B------:R-:W-:-:S03]  /*3c6c0*/  ULDC UR5, c[0x0][0x228] ;  /* 0x00008a0000057ab9 */ /* 0x000fc60000000800 */
[----:B------:R-:W-:Y:S01]  /*3c6d0*/  ISETP.LT.AND P6, PT, R7, UR8, !P5 ;  /* 0x0000000807007c0c */ /* 0x000fe2000efc1270 */
[----:B-1----:R-:W3:Y:S01]  /*3c6e0*/  LDL.LU R17, [R1+0x410] ;  /* 0x0004100001117983 */ /* 0x002ee20000300800 */
[----:B------:R-:W-:Y:S01]  /*3c6f0*/  IMAD.WIDE R164, R14, 0x4, R2 ;  /* 0x000000040ea47825 */ /* 0x000fe200078e0202 */
[----:B------:R-:W-:Y:S02]  /*3c700*/  ULDC.64 UR8, c[0x0][0x228] ;  /* 0x00008a0000087ab9 */ /* 0x000fe40000000a00 */
[----:B------:R-:W3:Y:S01]  /*3c710*/  LDL.LU R20, [R1+0x10] ;  /* 0x0000100001147983 */ /* 0x000ee20000300800 */
[----:B------:R-:W-:Y:S01]  /*3c720*/  ISETP.LT.AND P5, PT, R8, UR5, !P5 ;  /* 0x0000000508007c0c */ /* 0x000fe2000efa1270 */
[----:B------:R-:W-:Y:S01]  /*3c730*/  VIADD R23, R6, 0x8 ;  /* 0x0000000806177836 */ /* 0x000fe20000000000 */
[----:B------:R-:W-:-:S05]  /*3c740*/  ULDC UR5, c[0x0][0x228] ;  /* 0x00008a0000057ab9 */ /* 0x000fca0000000800 */
[----:B----4-:R1:W-:Y:S04]  /*3c750*/  @P6 STG.E desc[UR6][R164.64], R13 ;  /* 0x0000000da4006986 */ /* 0x0103e8000c101906 */
[----:B-1----:R-:W4:Y:S01]  /*3c760*/  LDL.LU R13, [R1+0xf6c] ;  /* 0x000f6c00010d7983 */ /* 0x002f220000300800 */
[----:B------:R-:W-:-:S03]  /*3c770*/  IMAD.WIDE R164, R14, 0x4, R4 ;  /* 0x000000040ea47825 */ /* 0x000fc600078e0204 */
        /* <DEDUP_REMOVED lines=13> */
[----:B------:R-:W-:-:S11]  /*3c850*/  ULDC.64 UR8, c[0x0][0x228] ;  /* 0x00008a0000087ab9 */ /* 0x000fd60000000a00 */
[----:B------:R1:W-:Y:S01]  /*3c860*/  @P5 STG.E desc[UR6][R164.64], R19 ;  /* 0x00000013a4005986 */ /* 0x0003e2000c101906 */
[----:B------:R-:W-:-:S04]  /*3c870*/  ISETP.GE.AND P5, PT, R23, UR9, PT ;  /* 0x0000000917007c0c */ /* 0x000fc8000bfa6270 */
[----:B------:R-:W-:Y:S01]  /*3c880*/  ISETP.LT.AND P6, PT, R7, UR5, !P5 ;  /* 0x0000000507007c0c */ /* 0x000fe2000efc1270 */
[----:B-1----:R-:W2:Y:S01]  /*3c890*/  LDL.LU R19, [R1+0x14] ;  /* 0x0000140001137983 */ /* 0x002ea20000300800 */
[----:B------:R-:W-:Y:S01]  /*3c8a0*/  ISETP.LT.AND P5, PT, R8, UR8, !P5 ;  /* 0x0000000808007c0c */ /* 0x000fe2000efa1270 */
[----:B------:R-:W-:Y:S01]  /*3c8b0*/  VIADD R23, R6, 0xa ;  /* 0x0000000a06177836 */ /* 0x000fe20000000000 */
[----:B------:R-:W-:Y:S01]  /*3c8c0*/  ULDC UR5, c[0x0][0x22c] ;  /* 0x00008b0000057ab9 */ /* 0x000fe20000000800 */
[----:B------:R-:W-:Y:S01]  /*3c8d0*/  ULDC UR8, c[0x0][0x228] ;  /* 0x00008a0000087ab9 */ /* 0x000fe20000000800 */
[----:B---3--:R-:W-:-:S07]  /*3c8e0*/  IMAD.WIDE R164, R16, 0x4, R2 ;  /* 0x0000000410a47825 */ /* 0x008fce00078e0202 */
[----:B------:R1:W-:Y:S02]  /*3c8f0*/  @P6 STG.E desc[UR6][R164.64], R17 ;  /* 0x00000011a4006986 */ /* 0x0003e4000c101906 */
[----:B-1----:R-:W-:Y:S02]  /*3c900*/  IMAD.WIDE R164, R16, 0x4, R4 ;  /* 0x0000000410a47825 */ /* 0x002fe400078e0204 */
[----:B------:R-:W3:Y:S04]  /*3c910*/  LDL.LU R17, [R1+0xc08] ;  /* 0x000c080001117983 */ /* 0x000ee80000300800 */
[----:B------:R-:W3:Y:S04]  /*3c920*/  LDL.LU R16, [R1+0xf74] ;  /* 0x000f740001107983 */ /* 0x000ee80000300800 */
[----:B------:R4:W-:Y:S01]  /*3c930*/  @P5 STG.E desc[UR6][R164.64], R20 ;  /* 0x00000014a4005986 */ /* 0x0009e2000c101906 */
[----:B------:R-:W-:Y:S01]  /*3c940*/  ISETP.GE.AND P5, PT, R23, UR5, PT ;  /* 0x0000000517007c0c */ /* 0x000fe2000bfa6270 */
[----:B------:R-:W-:-:S02]  /*3c950*/  ULDC UR5, c[0x0][0x228] ;  /* 0x00008a0000057ab9 */ /* 0x000fc40000000800 */
[----:B------:R-:W3:Y:S01]  /*3c960*/  LDL.LU R230, [R1+0x818] ;  /* 0x0008180001e67983 */ /* 0x000ee20000300800 */
[----:B------:R-:W-:Y:S01]  /*3c970*/  ISETP.LT.AND P6, PT, R7, UR8, !P5 ;  /* 0x0000000807007c0c */ /* 0x000fe2000efc1270 */
[----:B------:R-:W-:Y:S01]  /*3c980*/  VIADD R23, R6, 0xb ;  /* 0x0000000b06177836 */ /* 0x000fe20000000000 */
[----:B------:R-:W-:Y:S01]  /*3c990*/  ISETP.LT.AND P5, PT, R8, UR5, !P5 ;  /* 0x0000000508007c0c */ /* 0x000fe2000efa1270 */
[----:B------:R-:W-:Y:S01]  /*3c9a0*/  ULDC UR5, c[0x0][0x22c] ;  /* 0x00008b0000057ab9 */ /* 0x000fe20000000800 */
[----:B------:R-:W-:Y:S01]  /*3c9b0*/  ULDC UR8, c[0x0][0x228] ;  /* 0x00008a0000087ab9 */ /* 0x000fe20000000800 */
[----:B----4-:R-:W-:-:S08]  /*3c9c0*/  IMAD.WIDE R164, R13, 0x4, R2 ;  /* 0x000000040da47825 */ /* 0x010fd000078e0202 */
[----:B------:R1:W-:Y:S02]  /*3c9d0*/  @P6 STG.E desc[UR6][R164.64], R14 ;  /* 0x0000000ea4006986 */ /* 0x0003e4000c101906 */
        /* <DEDUP_REMOVED lines=13> */
[----:B------:R-:W2:Y:S04]  /*3cab0*/  LDL.LU R12, [R1+0xf7c] ;  /* 0x000f7c00010c7983 */ /* 0x000ea80000300800 */
        /* <DEDUP_REMOVED lines=8> */
[----:B------:R-:W-:Y:S01]  /*3cb40*/  VIADD R23, R6, 0xd ;  /* 0x0000000d06177836 */ /* 0x000fe20000000000 */
[----:B------:R-:W-:Y:S01]  /*3cb50*/  ISETP.LT.AND P5, PT, R8, UR5, !P5 ;  /* 0x0000000508007c0c */ /* 0x000fe2000efa1270 */
[----:B------:R-:W-:Y:S01]  /*3cb60*/  ULDC UR5, c[0x0][0x22c] ;  /* 0x00008b0000057ab9 */ /* 0x000fe20000000800 */
[----:B------:R-:W-:Y:S01]  /*3cb70*/  ULDC UR8, c[0x0][0x228] ;  /* 0x00008a0000087ab9 */ /* 0x000fe20000000800 */
[----:B-1----:R-:W2:Y:S01]  /*3cb80*/  LDL.LU R19, [R1+0x41c] ;  /* 0x00041c0001137983 */ /* 0x002ea20000300800 */
[----:B---3--:R-:W-:-:S07]  /*3cb90*/  IMAD.WIDE R164, R16, 0x4, R2 ;  /* 0x0000000410a47825 */ /* 0x008fce00078e0202 */
[----:B------:R1:W-:Y:S02]  /*3cba0*/  @P6 STG.E desc[UR6][R164.64], R17 ;  /* 0x00000011a4006986 */ /* 0x0003e4000c101906 */
[----:B-1----:R-:W-:Y:S02]  /*3cbb0*/  IMAD.WIDE R164, R16, 0x4, R4 ;  /* 0x0000000410a47825 */ /* 0x002fe400078e0204 */
        /* <DEDUP_REMOVED lines=17> */
[----:B------:R-:W-:-:S03]  /*3ccd0*/  ULDC UR5, c[0x0][0x228] ;  /* 0x00008a0000057ab9 */ /* 0x000fc60000000800 */
[----:B------:R-:W-:Y:S01]  /*3cce0*/  ISETP.LT.AND P6, PT, R7, UR8, !P5 ;  /* 0x0000000807007c0c */ /* 0x000fe2000efc1270 */
[----:B-1----:R-:W-:Y:S01]  /*3ccf0*/  IMAD.WIDE R164, R12, 0x4, R2 ;  /* 0x000000040ca47825 */ /* 0x002fe200078e0202 */
[----:B------:R-:W-:Y:S01]  /*3cd00*/  ISETP.LT.AND P5, PT, R8, UR5, !P5 ;  /* 0x0000000508007c0c */ /* 0x000fe2000efa1270 */
[----:B------:R-:W-:Y:S01]  /*3cd10*/  ULDC UR5, c[0x0][0x22c] ;  /* 0x00008b0000057ab9 */ /* 0x000fe20000000800 */
[----:B------:R-:W-:-:S09]  /*3cd20*/  ULDC UR8, c[0x0][0x228] ;  /* 0x00008a0000087ab9 */ /* 0x000fd20000000800 */
[----:B------:R1:W-:Y:S04]  /*3cd30*/  @P6 STG.E desc[UR6][R164.64], R18 ;  /* 0x00000012a4006986 */ /* 0x0003e8000c101906 */
[----:B-1----:R-:W2:Y:S01]  /*3cd40*/  LDL.LU R18, [R1+0xc10] ;  /* 0x000c100001127983 */ /* 0x002ea20000300800 */
[----:B------:R-:W-:-:S03]  /*3cd50*/  IMAD.WIDE R164, R12, 0x4, R4 ;  /* 0x000000040ca47825 */ /* 0x000fc600078e0204 */
[----:B------:R-:W2:Y:S04]  /*3cd60*/  LDL.LU R12, [R1+0xf88] ;  /* 0x000f8800010c7983 */ /* 0x000ea80000300800 */
[----:B------:R1:W-:Y:S04]  /*3cd70*/  @P5 STG.E desc[UR6][R164.64], R15 ;  /* 0x0000000fa4005986 */ /* 0x0003e8000c101906 */
[----:B-1----:R-:W2:Y:S01]  /*3cd80*/  LDL.LU R15, [R1+0x820] ;  /* 0x00082000010f7983 */ /* 0x002ea20000300800 */
[----:B------:R-:W-:-:S03]  /*3cd90*/  VIADD R23, R6, 0xf ;  /* 0x0000000f06177836 */ /* 0x000fc60000000000 */
[----:B------:R-:W2:Y:S02]  /*3cda0*/  LDL.LU R20, [R1+0x420] ;  /* 0x0004200001147983 */ /* 0x000ea40000300800 */
[----:B------:R-:W-:Y:S01]  /*3cdb0*/  ISETP.GE.AND P5, PT, R23, UR5, PT ;  /* 0x0000000517007c0c */ /* 0x000fe2000bfa6270 */
[----:B------:R-:W-:-:S03]  /*3cdc0*/  ULDC UR5, c[0x0][0x228] ;  /* 0x00008a0000057ab9 */ /* 0x000fc60000000800 */
[----:B------:R-:W-:Y:S01]  /*3cdd0*/  ISETP.LT.AND P6, PT, R7, UR8, !P5 ;  /* 0x0000000807007c0c */ /* 0x000fe2000efc1270 */
[----:B------:R-:W-:Y:S01]  /*3cde0*/  VIADD R23, R6, 0x10 ;  /* 0x0000001006177836 */ /* 0x000fe20000000000 */
[----:B------:R-:W-:Y:S01]  /*3cdf0*/  ISETP.LT.AND P5, PT, R8, UR5, !P5 ;  /* 0x0000000508007c0c */ /* 0x000fe2000efa1270 */
[----:B------:R-:W-:Y:S01]  /*3ce00*/  ULDC UR5, c[0x0][0x22c] ;  /* 0x00008b0000057ab9 */ /* 0x000fe20000000800 */
[----:B------:R-:W-:Y:S01]  /*3ce10*/  ULDC UR8, c[0x0][0x228] ;  /* 0x00008a0000087ab9 */ /* 0x000fe20000000800 */
[----:B---3--:R-:W-:-:S08]  /*3ce20*/  IMAD.WIDE R164, R16, 0x4, R2 ;  /* 0x0000000410a47825 */ /* 0x008fd000078e0202 */
[----:B------:R1:W-:Y:S02]  /*3ce30*/  @P6 STG.E desc[UR6][R164.64], R19 ;  /* 0x00000013a4006986 */ /* 0x0003e4000c101906 */
[----:B-1----:R-:W-:Y:S02]  /*3ce40*/  IMAD.WIDE R164, R16, 0x4, R4 ;  /* 0x0000000410a47825 */ /* 0x002fe400078e0204 */
[----:B------:R-:W3:Y:S04]  /*3ce50*/  LDL.LU R16, [R1+0xf8c] ;  /* 0x000f8c0001107983 */ /* 0x000ee80000300800 */
[----:B------:R1:W-:Y:S01]  /*3ce60*/  @P5 STG.E desc[UR6][R164.64], R17 ;  /* 0x00000011a4005986 */ /* 0x0003e2000c101906 */
[----:B------:R-:W-:Y:S01]  /*3ce70*/  ISETP.GE.AND P5, PT, R23, UR5, PT ;  /* 0x0000000517007c0c */ /* 0x000fe2000bfa6270 */
[----:B------:R-:W-:-:S03]  /*3ce80*/  ULDC UR5, c[0x0][0x228] ;  /* 0x00008a0000057ab9 */ /* 0x000fc60000000800 */
[----:B------:R-:W-:Y:S01]  /*3ce90*/  ISETP.LT.AND P6, PT, R7, UR8, !P5 ;  /* 0x0000000807007c0c */ /* 0x000fe2000efc1270 */
[----:B-1----:R-:W3:Y:S01]  /*3cea0*/  LDL.LU R17, [R1+0xe14] ;  /* 0x000e140001117983 */ /* 0x002ee20000300800 */
[----:B----4-:R-:W-:-:S03]  /*3ceb0*/  IMAD.WIDE R164, R13, 0x4, R2 ;  /* 0x000000040da47825 */ /* 0x010fc600078e0202 */
[----:B------:R-:W4:Y:S01]  /*3cec0*/  LDL.LU R19, [R1+0xc14] ;  /* 0x000c140001137983 */ /* 0x000f220000300800 */
[----:B------:R-:W-:-:S07]  /*3ced0*/  ULDC UR8, c[0x0][0x228] ;  /* 0x00008a0000087ab9 */ /* 0x000fce0000000800 */
[----:B------:R1:W-:Y:S01]  /*3cee0*/  @P6 STG.E desc[UR6][R164.64], R14 ;  /* 0x0000000ea4006986 */ /* 0x0003e2000c101906 */
[----:B------:R-:W-:Y:S01]  /*3cef0*/  ISETP.LT.AND P5, PT, R8, UR5, !P5 ;  /* 0x0000000508007c0c */ /* 0x000fe2000efa1270 */
[----:B------:R-:W-:Y:S01]  /*3cf00*/  VIADD R23, R6, 0x11 ;  /* 0x0000001106177836 */ /* 0x000fe20000000000 */
[----:B------:R-:W-:Y:S01]  /*3cf10*/  ULDC UR5, c[0x0][0x22c] ;  /* 0x00008b0000057ab9 */ /* 0x000fe20000000800 */
[----:B-1----:R-:W-:Y:S01]  /*3cf20*/  IMAD.WIDE R164, R13, 0x4, R4 ;  /* 0x000000040da47825 */ /* 0x002fe200078e0204 */
[----:B------:R-:W4:Y:S04]  /*3cf30*/  LDL.LU R14, [R1+0x824] ;  /* 0x00082400010e7983 */ /* 0x000f280000300800 */
[----:B------:R-:W4:Y:S05]  /*3cf40*/  LDL.LU R13, [R1+0xf90] ;  /* 0x000f9000010d7983 */ /* 0x000f2a0000300800 */
[----:B--2---:R1:W-:Y:S01]  /*3cf50*/  @P5 STG.E desc[UR6][R164.64], R18 ;  /* 0x00000012a4005986 */ /* 0x0043e2000c101906 */
[----:B------:R-:W-:Y:S01]  /*3cf60*/  ISETP.GE.AND P5, PT, R23, UR5, PT ;  /* 0x0000000517007c0c */ /* 0x000fe2000bfa6270 */
[----:B------:R-:W-:-:S03]  /*3cf70*/  ULDC UR5, c[0x0][0x228] ;  /* 0x00008a0000057ab9 */ /* 0x000fc60000000800 */
[----:B------:R-:W-:Y:S01]  /*3cf80*/  ISETP.LT.AND P6, PT, R7, UR8, !P5 ;  /* 0x0000000807007c0c */ /* 0x000fe2000efc1270 */
[----:B-1----:R-:W2:Y:S01]  /*3cf90*/  LDL.LU R18, [R1+0x424] ;  /* 0x0004240001127983 */ /* 0x002ea20000300800 */
[----:B------:R-:W-:Y:S01]  /*3cfa0*/  IMAD.WIDE R164, R12, 0x4, R2 ;  /* 0x000000040ca47825 */ /* 0x000fe200078e0202 */
[----:B------:R-:W-:-:S10]  /*3cfb0*/  ULDC UR8, c[0x0][0x228] ;  /* 0x00008a0000087ab9 */ /* 0x000fd40000000800 */
[----:B------:R1:W-:Y:S02]  /*3cfc0*/  @P6 STG.E desc[UR6][R164.64], R15 ;  /* 0x0000000fa4006986 */ /* 0x0003e4000c101906 */
[----:B-1----:R-:W-:Y:S02]  /*3cfd0*/  IMAD.WIDE R164, R12, 0x4, R4 ;  /* 0x000000040ca47825 */ /* 0x002fe400078e0204 */
[----:B------:R-:W2:Y:S04]  /*3cfe0*/  LDL.LU R15, [R1+0xe18] ;  /* 0x000e1800010f7983 */ /* 0x000ea80000300800 */
[----:B------:R-:W2:Y:S01]  /*3cff0*/  LDL.LU R12, [R1+0xf94] ;  /* 0x000f9400010c7983 */ /* 0x000ea20000300800 */
[----:B------:R-:W-:Y:S01]  /*3d000*/  ISETP.LT.AND P5, PT, R8, UR5, !P5 ;  /* 0x0000000508007c0c */ /* 0x000fe2000efa1270 */
[----:B------:R-:W-:Y:S01]  /*3d010*/  VIADD R23, R6, 0x12 ;  /* 0x0000001206177836 */ /* 0x000fe20000000000 */
[----:B------:R-:W-:Y:S01]  /*3d020*/  ULDC UR5, c[0x0][0x22c] ;  /* 0x00008b0000057ab9 */ /* 0x000fe20000000800 */
[----:B------:R-:W2:Y:S10]  /*3d030*/  LDL.LU R230, [R1+0xc18] ;  /* 0x000c180001e67983 */ /* 0x000eb40000300800 */
        /* <DEDUP_REMOVED lines=12> */
[----:B------:R-:W3:Y:S04]  /*3d100*/  LDL.LU R16, [R1+0xf98] ;  /* 0x000f980001107983 */ /* 0x000ee80000300800 */
[----:B----4-:R1:W-:Y:S01]  /*3d110*/  @P5 STG.E desc[UR6][R164.64], R19 ;  /* 0x00000013a4005986 */ /* 0x0103e2000c101906 */
[----:B------:R-:W-:Y:S01]  /*3d120*/  ISETP.GE.AND P5, PT, R23, UR5, PT ;  /* 0x0000000517007c0c */ /* 0x000fe2000bfa6270 */
[----:B------:R-:W-:-:S02]  /*3d130*/  ULDC UR5, c[0x0][0x228] ;  /* 0x00008a0000057ab9 */ /* 0x000fc40000000800 */
[----:B------:R-:W4:Y:S01]  /*3d140*/  LDL.LU R20, [R1+0x428] ;  /* 0x0004280001147983 */ /* 0x000f220000300800 */
[----:B------:R-:W-:Y:S01]  /*3d150*/  ISETP.LT.AND P6, PT, R7, UR8, !P5 ;  /* 0x0000000807007c0c */ /* 0x000fe2000efc1270 */
[----:B-1----:R-:W-:Y:S02]  /*3d160*/  IMAD.WIDE R164, R13, 0x4, R2 ;  /* 0x000000040da47825 */ /* 0x002fe400078e0202 */
[----:B------:R-:W4:Y:S01]  /*3d170*/  LDL.LU R19, [R1+0xe1c] ;  /* 0x000e1c0001137983 */ /* 0x000f220000300800 */
[----:B------:R-:W-:-:S09]  /*3d180*/  ULDC UR8, c[0x0][0x228] ;  /* 0x00008a0000087ab9 */ /* 0x000fd20000000800 */
[----:B------:R1:W-:Y:S01]  /*3d190*/  @P6 STG.E desc[UR6][R164.64], R14 ;  /* 0x0000000ea4006986 */ /* 0x0003e2000c101906 */
[----:B------:R-:W-:Y:S01]  /*3d1a0*/  ISETP.LT.AND P5, PT, R8, UR5, !P5 ;  /* 0x0000000508007c0c */ /* 0x000fe2000efa1270 */
[----:B------:R-:W-:Y:S01]  /*3d1b0*/  VIADD R23, R6, 0x14 ;  /* 0x0000001406177836 */ /* 0x000fe20000000000 */
[----:B------:R-:W-:Y:S01]  /*3d1c0*/  ULDC UR5, c[0x0][0x22c] ;  /* 0x00008b0000057ab9 */ /* 0x000fe20000000800 */
[----:B-1----:R-:W-:Y:S02]  /*3d1d0*/  IMAD.WIDE R164, R13, 0x4, R4 ;  /* 0x000000040da47825 */ /* 0x002fe400078e0204 */
[----:B------:R-:W4:Y:S08]  /*3d1e0*/  LDL.LU R13, [R1+0xf9c] ;  /* 0x000f9c00010d7983 */ /* 0x000f300000300800 */
        /* <DEDUP_REMOVED lines=37> */
[----:B-1----:R-:W4:Y:S01]  /*3d440*/  LDL.LU R19, [R1+0x830] ;  /* 0x0008300001137983 */ /* 0x002f220000300800 */
[----:B------:R-:W-:-:S03]  /*3d450*/  IMAD.WIDE R164, R13, 0x4, R4 ;  /* 0x000000040da47825 */ /* 0x000fc600078e0204 */
[----:B------:R-:W4:Y:S01]  /*3d460*/  LDL.LU R13, [R1+0xfa8] ;  /* 0x000fa800010d7983 */ /* 0x000f220000300800 */
[----:B------:R-:W-:-:S03]  /*3d470*/  VIADD R23, R6, 0x17 ;  /* 0x0000001706177836 */ /* 0x000fc60000000000 */
[----:B--2---:R1:W-:Y:S02]  /*3d480*/  @P5 STG.E desc[UR6][R164.64], R14 ;  /* 0x0000000ea4005986 */ /* 0x0043e4000c101906 */
[----:B------:R-:W-:Y:S01]  /*3d490*/  ISETP.GE.AND P5, PT, R23, UR5, PT ;  /* 0x0000000517007c0c */ /* 0x000fe2000bfa6270 */
[----:B------:R-:W-:-:S03]  /*3d4a0*/  ULDC UR5, c[0x0][0x228] ;  /* 0x00008a0000057ab9 */ /* 0x000fc60000000800 */
[----:B------:R-:W-:Y:S01]  /*3d4b0*/  ISETP.LT.AND P6, PT, R7, UR8, !P5 ;  /* 0x0000000807007c0c */ /* 0x000fe2000efc1270 */
[----:B-1----:R-:W2:Y:S01]  /*3d4c0*/  LDL.LU R14, [R1+0x430] ;  /* 0x00043000010e7983 */ /* 0x002ea20000300800 */
[----:B------:R-:W-:-:S03]  /*3d4d0*/  IMAD.WIDE R164, R12, 0x4, R2 ;  /* 0x000000040ca47825 */ /* 0x000fc600078e0202 */
[----:B------:R-:W2:Y:S01]  /*3d4e0*/  LDL.LU R20, [R1+0x30] ;  /* 0x0000300001147983 */ /* 0x000ea20000300800 */
[----:B------:R-:W-:Y:S01]  /*3d4f0*/  ISETP.LT.AND P5, PT, R8, UR5, !P5 ;  /* 0x0000000508007c0c */ /* 0x000fe2000efa1270 */
[----:B------:R-:W-:Y:S01]  /*3d500*/  ULDC UR5, c[0x0][0x22c] ;  /* 0x00008b0000057ab9 */ /* 0x000fe20000000800 */
[----:B------:R-:W-:-:S05]  /*3d510*/  VIADD R23, R6, 0x18 ;  /* 0x0000001806177836 */ /* 0x000fca0000000000 */
[----:B------:R1:W-:Y:S01]  /*3d520*/  @P6 STG.E desc[UR6][R164.64], R18 ;  /* 0x00000012a4006986 */ /* 0x0003e2000c101906 */
[----:B------:R-:W-:Y:S01]  /*3d530*/  ULDC UR8, c[0x0][0x228] ;  /* 0x00008a0000087ab9 */ /* 0x000fe20000000800 */
[----:B-1----:R-:W-:Y:S02]  /*3d540*/  IMAD.WIDE R164, R12, 0x4, R4 ;  /* 0x000000040ca47825 */ /* 0x002fe400078e0204 */
[----:B------:R-:W2:Y:S04]  /*3d550*/  LDL.LU R12, [R1+0xfac] ;  /* 0x000fac00010c7983 */ /* 0x000ea80000300800 */
[----:B------:R1:W-:Y:S04]  /*3d560*/  @P5 STG.E desc[UR6][R164.64], R15 ;  /* 0x0000000fa4005986 */ /* 0x0003e8000c101906 */
[----:B-1----:R-:W2:Y:S01]  /*3d570*/  LDL.LU R15, [R1+0xc24] ;  /* 0x000c2400010f7983 */ /* 0x002ea20000300800 */
[----:B------:R-:W-:Y:S01]  /*3d580*/  ISETP.GE.AND P5, PT, R23, UR5, PT ;  /* 0x0000000517007c0c */ /* 0x000fe2000bfa6270 */
[----:B------:R-:W-:-:S02]  /*3d590*/  ULDC UR5, c[0x0][0x228] ;  /* 0x00008a0000057ab9 */ /* 0x000fc40000000800 */
[----:B------:R-:W2:Y:S01]  /*3d5a0*/  LDL.LU R18, [R1+0x834] ;  /* 0x0008340001127983 */ /* 0x000ea20000300800 */
        /* <DEDUP_REMOVED lines=14> */
[----:B-1----:R-:W4:Y:S01]  /*3d690*/  LDL.LU R19, [R1+0x34] ;  /* 0x0000340001137983 */ /* 0x002f220000300800 */
[----:B------:R-:W-:Y:S01]  /*3d6a0*/  ISETP.LT.AND P5, PT, R8, UR5, !P5 ;  /* 0x0000000508007c0c */ /* 0x000fe2000efa1270 */
[----:B------:R-:W-:Y:S01]  /*3d6b0*/  IMAD.WIDE R164, R13, 0x4, R2 ;  /* 0x000000040da47825 */ /* 0x000fe200078e0202 */
[----:B------:R-:W-:Y:S01]  /*3d6c0*/  ULDC UR5, c[0x0][0x22c] ;  /* 0x00008b0000057ab9 */ /* 0x000fe20000000800 */
[----:B------:R-:W-:Y:S02]  /*3d6d0*/  ULDC UR8, c[0x0][0x228] ;  /* 0x00008a0000087ab9 */ /* 0x000fe40000000800 */
[----:B------:R-:W-:-:S06]  /*3d6e0*/  VIADD R23, R6, 0x1a ;  /* 0x0000001a06177836 */ /* 0x000fcc0000000000 */
[----:B--2---:R1:W-:Y:S02]  /*3d6f0*/  @P6 STG.E desc[UR6][R164.64], R14 ;  /* 0x0000000ea4006986 */ /* 0x0043e4000c101906 */
[----:B-1----:R-:W-:Y:S02]  /*3d700*/  IMAD.WIDE R164, R13, 0x4, R4 ;  /* 0x000000040da47825 */ /* 0x002fe400078e0204 */
[----:B------:R-:W2:Y:S04]  /*3d710*/  LDL.LU R14, [R1+0xc28] ;  /* 0x000c2800010e7983 */ /* 0x000ea80000300800 */
[----:B------:R-:W2:Y:S04]  /*3d720*/  LDL.LU R13, [R1+0xfb4] ;  /* 0x000fb400010d7983 */ /* 0x000ea80000300800 */
[----:B------:R1:W-:Y:S01]  /*3d730*/  @P5 STG.E desc[UR6][R164.64], R20 ;  /* 0x00000014a4005986 */ /* 0x0003e2000c101906 */
[----:B------:R-:W-:Y:S01]  /*3d740*/  ISETP.GE.AND P5, PT, R23, UR5, PT ;  /* 0x0000000517007c0c */ /* 0x000fe2000bfa6270 */
[----:B------:R-:W-:-:S02]  /*3d750*/  ULDC UR5, c[0x0][0x228] ;  /* 0x00008a0000057ab9 */ /* 0x000fc40000000800 */
[----:B------:R-:W2:Y:S01]  /*3d760*/  LDL.LU R230, [R1+0x838] ;  /* 0x0008380001e67983 */ /* 0x000ea20000300800 */
[----:B------:R-:W-:Y:S01]  /*3d770*/  ISETP.LT.AND P6, PT, R7, UR8, !P5 ;  /* 0x0000000807007c0c */ /* 0x000fe2000efc1270 */
[----:B-1----:R-:W-:Y:S01]  /*3d780*/  IMAD.WIDE R164, R12, 0x4, R2 ;  /* 0x000000040ca47825 */ /* 0x002fe200078e0202 */
[----:B------:R-:W-:-:S11]  /*3d790*/  ULDC UR8, c[0x0][0x228] ;  /* 0x00008a0000087ab9 */ /* 0x000fd60000000800 */
        /* <DEDUP_REMOVED lines=26> */
[----:B------:R-:W-:Y:S01]  /*3d940*/  VIADD R23, R6, 0x1d ;  /* 0x0000001d06177836 */ /* 0x000fe20000000000 */
[----:B------:R-:W-:Y:S01]  /*3d950*/  ISETP.LT.AND P5, PT, R8, UR5, !P5 ;  /* 0x0000000508007c0c */ /* 0x000fe2000efa1270 */
[----:B------:R-:W-:Y:S01]  /*3d960*/  ULDC UR5, c[0x0][0x22c] ;  /* 0x00008b0000057ab9 */ /* 0x000fe20000000800 */
[----:B------:R-:W-:Y:S01]  /*3d970*/  ULDC UR8, c[0x0][0x228] ;  /* 0x00008a0000087ab9 */ /* 0x000fe20000000800 */
[----:B-1----:R-:W4:Y:S01]  /*3d980*/  LDL.LU R19, [R1+0x43c] ;  /* 0x00043c0001137983 */ /* 0x002f220000300800 */
[----:B--2---:R-:W-:-:S07]  /*3d990*/  IMAD.WIDE R164, R13, 0x4, R2 ;  /* 0x000000040da47825 */ /* 0x004fce00078e0202 */
[----:B------:R1:W-:Y:S02]  /*3d9a0*/  @P6 STG.E desc[UR6][R164.64], R14 ;  /* 0x0000000ea4006986 */ /* 0x0003e4000c101906 */
[----:B-1----:R-:W-:Y:S02]  /*3d9b0*/  IMAD.WIDE R164, R13, 0x4, R4 ;  /* 0x000000040da47825 */ /* 0x002fe400078e0204 */
[----:B------:R-:W2:Y:S04]  /*3d9c0*/  LDL.LU R13, [R1+0xfc0] ;  /* 0x000fc000010d7983 */ /* 0x000ea80000300800 */
[----:B------:R1:W-:Y:S01]  /*3d9d0*/  @P5 STG.E desc[UR6][R164.64], R230 ;  /* 0x000000e6a4005986 */ /* 0x0003e2000c101906 */
[----:B------:R-:W-:Y:S01]  /*3d9e0*/  ISETP.GE.AND P5, PT, R23, UR5, PT ;  /* 0x0000000517007c0c */ /* 0x000fe2000bfa6270 */
[----:B------:R-:W-:-:S02]  /*3d9f0*/  ULDC UR5, c[0x0][0x228] ;  /* 0x00008a0000057ab9 */ /* 0x000fc40000000800 */
[----:B------:R-:W4:Y:S01]  /*3da00*/  LDL.LU R14, [R1+0x3c] ;  /* 0x00003c00010e7983 */ /* 0x000f220000300800 */
[----:B------:R-:W-:Y:S01]  /*3da10*/  ISETP.LT.AND P6, PT, R7, UR8, !P5 ;  /* 0x0000000807007c0c */ /* 0x000fe2000efc1270 */
[----:B-1----:R-:W-:Y:S01]  /*3da20*/  IMAD.WIDE R164, R12, 0x4, R2 ;  /* 0x000000040ca47825 */ /* 0x002fe200078e0202 */
[----:B------:R-:W-:-:S11]  /*3da30*/  ULDC UR8, c[0x0][0x228] ;  /* 0x00008a0000087ab9 */ /* 0x000fd60000000800 */
[----:B------:R1:W-:Y:S02]  /*3da40*/  @P6 STG.E desc[UR6][R164.64], R15 ;  /* 0x0000000fa4006986 */ /* 0x0003e4000c101906 */
[----:B-1----:R-:W-:Y:S02]  /*3da50*/  IMAD.WIDE R164, R12, 0x4, R4 ;  /* 0x000000040ca47825 */ /* 0x002fe400078e0204 */
[----:B------:R-:W4:Y:S04]  /*3da60*/  LDL.LU R15, [R1+0xc30] ;  /* 0x000c3000010f7983 */ /* 0x000f280000300800 */
[----:B------:R-:W4:Y:S01]  /*3da70*/  LDL.LU R12, [R1+0xfc4] ;  /* 0x000fc400010c7983 */ /* 0x000f220000300800 */
        /* <DEDUP_REMOVED lines=12> */
[----:B------:R1:W-:Y:S04]  /*3db40*/  @P6 STG.E desc[UR6][R164.64], R18 ;  /* 0x00000012a4006986 */ /* 0x0003e8000c101906 */
[----:B-1----:R-:W3:Y:S01]  /*3db50*/  LDL.LU R18, [R1+0x840] ;  /* 0x0008400001127983 */ /* 0x002ee20000300800 */
[----:B------:R-:W-:-:S03]  /*3db60*/  IMAD.WIDE R164, R16, 0x4, R4 ;  /* 0x0000000410a47825 */ /* 0x000fc600078e0204 */
[----:B------:R-:W3:Y:S04]  /*3db70*/  LDL.LU R16, [R1+0xfc8] ;  /* 0x000fc80001107983 */ /* 0x000ee80000300800 */
[----:B------:R1:W-:Y:S01]  /*3db80*/  @P5 STG.E desc[UR6][R164.64], R17 ;  /* 0x00000011a4005986 */ /* 0x0003e2000c101906 */
[----:B------:R-:W-:Y:S01]  /*3db90*/  ISETP.GE.AND P5, PT, R23, UR5, PT ;  /* 0x0000000517007c0c */ /* 0x000fe2000bfa6270 */
[----:B------:R-:W-:-:S03]  /*3dba0*/  ULDC UR5, c[0x0][0x228] ;  /* 0x00008a0000057ab9 */ /* 0x000fc60000000800 */
[----:B------:R-:W-:Y:S01]  /*3dbb0*/  ISETP.LT.AND P6, PT, R7, UR8, !P5 ;  /* 0x0000000807007c0c */ /* 0x000fe2000efc1270 */
[----:B-1----:R-:W3:Y:S01]  /*3dbc0*/  LDL.LU R17, [R1+0x440] ;  /* 0x0004400001117983 */ /* 0x002ee20000300800 */
[----:B------:R-:W-:Y:S01]  /*3dbd0*/  VIADD R23, R6, 0x20 ;  /* 0x0000002006177836 */ /* 0x000fe20000000000 */
[----:B------:R-:W-:Y:S02]  /*3dbe0*/  ULDC UR8, c[0x0][0x228] ;  /* 0x00008a0000087ab9 */ /* 0x000fe40000000800 */
[----:B------:R-:W3:Y:S01]  /*3dbf0*/  LDL.LU R20, [R1+0x40] ;  /* 0x0000400001147983 */ /* 0x000ee20000300800 */
[----:B------:R-:W-:Y:S01]  /*3dc00*/  ISETP.LT.AND P5, PT, R8, UR5, !P5 ;  /* 0x0000000508007c0c */ /* 0x000fe2000efa1270 */
[----:B------:R-:W-:Y:S01]  /*3dc10*/  ULDC UR5, c[0x0][0x22c] ;  /* 0x00008b0000057ab9 */ /* 0x000fe20000000800 */
[----:B--2---:R-:W-:-:S05]  /*3dc20*/  IMAD.WIDE R164, R13, 0x4, R2 ;  /* 0x000000040da47825 */ /* 0x004fca00078e0202 */
[----:B----4-:R1:W-:Y:S02]  /*3dc30*/  @P6 STG.E desc[UR6][R164.64], R19 ;  /* 0x00000013a4006986 */ /* 0x0103e4000c101906 */
[----:B-1----:R-:W-:Y:S02]  /*3dc40*/  IMAD.WIDE R164, R13, 0x4, R4 ;  /* 0x000000040da47825 */ /* 0x002fe400078e0204 */
[----:B------:R-:W2:Y:S04]  /*3dc50*/  LDL.LU R13, [R1+0xfcc] ;  /* 0x000fcc00010d7983 */ /* 0x000ea80000300800 */
[----:B------:R1:W-:Y:S01]  /*3dc60*/  @P5 STG.E desc[UR6][R164.64], R14 ;  /* 0x0000000ea4005986 */ /* 0x0003e2000c101906 */
[----:B------:R-:W-:Y:S01]  /*3dc70*/  ISETP.GE.AND P5, PT, R23, UR5, PT ;  /* 0x0000000517007c0c */ /* 0x000fe2000bfa6270 */
[----:B------:R-:W-:-:S03]  /*3dc80*/  ULDC UR5, c[0x0][0x228] ;  /* 0x00008a0000057ab9 */ /* 0x000fc60000000800 */
[----:B------:R-:W-:Y:S01]  /*3dc90*/  ISETP.LT.AND P6, PT, R7, UR8, !P5 ;  /* 0x0000000807007c0c */ /* 0x000fe2000efc1270 */
[----:B-1----:R-:W4:Y:S01]  /*3dca0*/  LDL.LU R14, [R1+0xc34] ;  /* 0x000c3400010e7983 */ /* 0x002f220000300800 */
[----:B------:R-:W-:-:S03]  /*3dcb0*/  IMAD.WIDE R164, R12, 0x4, R2 ;  /* 0x000000040ca47825 */ /* 0x000fc600078e0202 */
[----:B------:R-:W4:Y:S01]  /*3dcc0*/  LDL.LU R19, [R1+0x844] ;  /* 0x0008440001137983 */ /* 0x000f220000300800 */
[----:B------:R-:W-:-:S07]  /*3dcd0*/  ULDC UR8, c[0x0][0x228] ;  /* 0x00008a0000087ab9 */ /* 0x000fce0000000800 */
[----:B------:R1:W-:Y:S02]  /*3dce0*/  @P6 STG.E desc[UR6][R164.64], R15 ;  /* 0x0000000fa4006986 */ /* 0x0003e4000c101906 */
[----:B-1----:R-:W-:Y:S02]  /*3dcf0*/  IMAD.WIDE R164, R12, 0x4, R4 ;  /* 0x000000040ca47825 */ /* 0x002fe400078e0204 */
[----:B------:R-:W4:Y:S04]  /*3dd00*/  LDL.LU R15, [R1+0x444] ;  /* 0x00044400010f7983 */ /* 0x000f280000300800 */
[----:B------:R-:W4:Y:S01]  /*3dd10*/  LDL.LU R12, [R1+0xfd0] ;  /* 0x000fd000010c7983 */ /* 0x000f220000300800 */
[----:B------:R-:W-:Y:S01]  /*3dd20*/  ISETP.LT.AND P5, PT, R8, UR5, !P5 ;  /* 0x0000000508007c0c */ /* 0x000fe2000efa1270 */
[----:B------:R-:W-:Y:S01]  /*3dd30*/  VIADD R23, R6, 0x21 ;  /* 0x0000002106177836 */ /* 0x000fe20000000000 */
[----:B------:R-:W-:-:S11]  /*3dd40*/  ULDC UR5, c[0x0][0x22c] ;  /* 0x00008b0000057ab9 */ /* 0x000fd60000000800 */
[----:B---3--:R1:W-:Y:S01]  /*3dd50*/  @P5 STG.E desc[UR6][R164.64], R18 ;  /* 0x00000012a4005986 */ /* 0x0083e2000c101906 */
[----:B------:R-:W-:Y:S01]  /*3dd60*/  ISETP.GE.AND P5, PT, R23, UR5, PT ;  /* 0x0000000517007c0c */ /* 0x000fe2000bfa6270 */
[----:B------:R-:W-:-:S03]  /*3dd70*/  ULDC UR5, c[0x0][0x228] ;  /* 0x00008a0000057ab9 */ /* 0x000fc60000000800 */
[----:B------:R-:W-:Y:S01]  /*3dd80*/  ISETP.LT.AND P6, PT, R7, UR8, !P5 ;  /* 0x0000000807007c0c */ /* 0x000fe2000efc1270 */
[----:B-1----:R-:W3:Y:S01]  /*3dd90*/  LDL.LU R18, [R1+0x44] ;  /* 0x0000440001127983 */ /* 0x002ee20000300800 */
[----:B------:R-:W-:Y:S01]  /*3dda0*/  ISETP.LT.AND P5, PT, R8, UR5, !P5 ;  /* 0x0000000508007c0c */ /* 0x000fe2000efa1270 */
[----:B------:R-:W-:Y:S01]  /*3ddb0*/  IMAD.WIDE R164, R16, 0x4, R2 ;  /* 0x0000000410a47825 */ /* 0x000fe200078e0202 */
[----:B------:R-:W-:Y:S01]  /*3ddc0*/  ULDC UR5, c[0x0][0x22c] ;  /* 0x00008b0000057ab9 */ /* 0x000fe20000000800 */
[----:B------:R-:W-:Y:S02]  /*3ddd0*/  ULDC UR8, c[0x0][0x228] ;  /* 0x00008a0000087ab9 */ /* 0x000fe40000000800 */
[----:B------:R-:W-:-:S06]  /*3dde0*/  VIADD R23, R6, 0x22 ;  /* 0x0000002206177836 */ /* 0x000fcc0000000000 */
        /* <DEDUP_REMOVED lines=9> */
[----:B--2---:R-:W-:Y:S01]  /*3de80*/  IMAD.WIDE R164, R13, 0x4, R2 ;  /* 0x000000040da47825 */ /* 0x004fe200078e0202 */
[----:B------:R-:W-:Y:S01]  /*3de90*/  ISETP.LT.AND P5, PT, R8, UR5, !P5 ;  /* 0x0000000508007c0c */ /* 0x000fe2000efa1270 */
[----:B------:R-:W-:Y:S01]  /*3dea0*/  ULDC UR5, c[0x0][0x22c] ;  /* 0x00008b0000057ab9 */ /* 0x000fe20000000800 */
[----:B------:R-:W-:Y:S01]  /*3deb0*/  ULDC UR8, c[0x0][0x228] ;  /* 0x00008a0000087ab9 */ /* 0x000fe20000000800 */
[----:B------:R-:W-:-:S08]  /*3dec0*/  VIADD R23, R6, 0x23 ;  /* 0x0000002306177836 */ /* 0x000fd00000000000 */
[----:B----4-:R1:W-:Y:S02]  /*3ded0*/  @P6 STG.E desc[UR6][R164.64], R14 ;  /* 0x0000000ea4006986 */ /* 0x0103e4000c101906 */
[----:B-1----:R-:W-:Y:S02]  /*3dee0*/  IMAD.WIDE R164, R13, 0x4, R4 ;  /* 0x000000040da47825 */ /* 0x002fe400078e0204 */
[----:B------:R-:W2:Y:S04]  /*3def0*/  LDL.LU R14, [R1+0x448] ;  /* 0x00044800010e7983 */ /* 0x000ea80000300800 */
[----:B------:R-:W4:Y:S04]  /*3df00*/  LDL.LU R13, [R1+0xfd8] ;  /* 0x000fd800010d7983 */ /* 0x000f280000300800 */
[----:B------:R1:W-:Y:S01]  /*3df10*/  @P5 STG.E desc[UR6][R164.64], R19 ;  /* 0x00000013a4005986 */ /* 0x0003e2000c101906 */
        /* <DEDUP_REMOVED lines=14> */
[----:B---3--:R1:W-:Y:S01]  /*3e000*/  @P5 STG.E desc[UR6][R164.64], R18 ;  /* 0x00000012a4005986 */ /* 0x0083e2000c101906 */
[----:B------:R-:W-:Y:S01]  /*3e010*/  ISETP.GE.AND P5, PT, R23, UR5, PT ;  /* 0x0000000517007c0c */ /* 0x000fe2000bfa6270 */
[----:B------:R-:W-:-:S03]  /*3e020*/  ULDC UR5, c[0x0][0x228] ;  /* 0x00008a0000057ab9 */ /* 0x000fc60000000800 */
[----:B------:R-:W-:Y:S01]  /*3e030*/  ISETP.LT.AND P6, PT, R7, UR8, !P5 ;  /* 0x0000000807007c0c */ /* 0x000fe2000efc1270 */
[----:B------:R-:W-:Y:S01]  /*3e040*/  VIADD R23, R6, 0x25 ;  /* 0x0000002506177836 */ /* 0x000fe20000000000 */
[----:B------:R-:W-:Y:S01]  /*3e050*/  ISETP.LT.AND P5, PT, R8, UR5, !P5 ;  /* 0x0000000508007c0c */ /* 0x000fe2000efa1270 */
[----:B------:R-:W-:Y:S01]  /*3e060*/  ULDC UR5, c[0x0][0x22c] ;  /* 0x00008b0000057ab9 */ /* 0x000fe20000000800 */
[----:B------:R-:W-:Y:S01]  /*3e070*/  ULDC UR8, c[0x0][0x228] ;  /* 0x00008a0000087ab9 */ /* 0x000fe20000000800 */
[----:B-1----:R-:W3:Y:S01]  /*3e080*/  LDL.LU R18, [R1+0x44c] ;  /* 0x00044c0001127983 */ /* 0x002ee20000300800 */
[----:B------:R-:W-:-:S07]  /*3e090*/  IMAD.WIDE R164, R16, 0x4, R2 ;  /* 0x0000000410a47825 */ /* 0x000fce00078e0202 */
        /* <DEDUP_REMOVED lines=13> */
[----:B--2---:R1:W-:Y:S02]  /*3e170*/  @P6 STG.E desc[UR6][R164.64], R14 ;  /* 0x0000000ea4006986 */ /* 0x0043e4000c101906 */
[----:B-1----:R-:W-:Y:S02]  /*3e180*/  IMAD.WIDE R164, R13, 0x4, R4 ;  /* 0x000000040da47825 */ /* 0x002fe400078e0204 */
[----:B------:R-:W2:Y:S04]  /*3e190*/  LDL.LU R14, [R1+0xc40] ;  /* 0x000c4000010e7983 */ /* 0x000ea80000300800 */
[----:B------:R-:W4:Y:S04]  /*3e1a0*/  LDL.LU R13, [R1+0xfe4] ;  /* 0x000fe400010d7983 */ /* 0x000f280000300800 */
[----:B------:R1:W-:Y:S01]  /*3e1b0*/  @P5 STG.E desc[UR6][R164.64], R20 ;  /* 0x00000014a4005986 */ /* 0x0003e2000c101906 */
        /* <DEDUP_REMOVED lines=31> */
[----:B------:R-:W-:Y:S02]  /*3e3b0*/  VIADD R23, R6, 0x29 ;  /* 0x0000002906177836 */ /* 0x000fe40000000000 */
[----:B-1----:R-:W3:Y:S01]  /*3e3c0*/  LDL.LU R17, [R1+0x854] ;  /* 0x0008540001117983 */ /* 0x002ee20000300800 */
[----:B------:R-:W-:Y:S01]  /*3e3d0*/  ISETP.LT.AND P5, PT, R8, UR5, !P5 ;  /* 0x0000000508007c0c */ /* 0x000fe2000efa1270 */
[----:B------:R-:W-:Y:S01]  /*3e3e0*/  ULDC UR5, c[0x0][0x22c] ;  /* 0x00008b0000057ab9 */ /* 0x000fe20000000800 */
[----:B------:R-:W-:Y:S01]  /*3e3f0*/  ULDC UR8, c[0x0][0x228] ;  /* 0x00008a0000087ab9 */ /* 0x000fe20000000800 */
[----:B----4-:R-:W-:-:S06]  /*3e400*/  IMAD.WIDE R164, R13, 0x4, R2 ;  /* 0x000000040da47825 */ /* 0x010fcc00078e0202 */
        /* <DEDUP_REMOVED lines=37> */
[----:B----4-:R-:W-:Y:S02]  /*3e660*/  IMAD.WIDE R164, R13, 0x4, R2 ;  /* 0x000000040da47825 */ /* 0x010fe400078e0202 */
[----:B------:R-:W4:Y:S01]  /*3e670*/  LDL.LU R17, [R1+0xc4c] ;  /* 0x000c4c0001117983 */ /* 0x000f220000300800 */
[----:B------:R-:W-:-:S09]  /*3e680*/  ULDC UR8, c[0x0][0x228] ;  /* 0x00008a0000087ab9 */ /* 0x000fd20000000800 */
[----:B--2---:R1:W-:Y:S01]  /*3e690*/  @P6 STG.E desc[UR6][R164.64], R14 ;  /* 0x0000000ea4006986 */ /* 0x0043e2000c101906 */
[----:B------:R-:W-:Y:S01]  /*3e6a0*/  ISETP.LT.AND P5, PT, R8, UR5, !P5 ;  /* 0x0000000508007c0c */ /* 0x000fe2000efa1270 */
[----:B------:R-:W-:Y:S01]  /*3e6b0*/  VIADD R23, R6, 0x2c ;  /* 0x0000002c06177836 */ /* 0x000fe20000000000 */
[----:B------:R-:W-:Y:S01]  /*3e6c0*/  ULDC UR5, c[0x0][0x22c] ;  /* 0x00008b0000057ab9 */ /* 0x000fe20000000800 */
[----:B-1----:R-:W-:Y:S02]  /*3e6d0*/  IMAD.WIDE R164, R13, 0x4, R4 ;  /* 0x000000040da47825 */ /* 0x002fe400078e0204 */
[----:B------:R-:W2:Y:S04]  /*3e6e0*/  LDL.LU R13, [R1+0xffc] ;  /* 0x000ffc00010d7983 */ /* 0x000ea80000300800 */
[----:B------:R-:W4:Y:S04]  /*3e6f0*/  LDL.LU R14, [R1+0x85c] ;  /* 0x00085c00010e7983 */ /* 0x000f280000300800 */
[----:B------:R1:W-:Y:S01]  /*3e700*/  @P5 STG.E desc[UR6][R164.64], R19 ;  /* 0x00000013a4005986 */ /* 0x0003e2000c101906 */
[----:B------:R-:W-:Y:S01]  /*3e710*/  ISETP.GE.AND P5, PT, R23, UR5, PT ;  /* 0x0000000517007c0c */ /* 0x000fe2000bfa6270 */
[----:B------:R-:W-:-:S03]  /*3e720*/  ULDC UR5, c[0x0][0x228] ;  /* 0x00008a0000057ab9 */ /* 0x000fc60000000800 */
[----:B------:R-:W-:Y:S01]  /*3e730*/  ISETP.LT.AND P6, PT, R7, UR8, !P5 ;  /* 0x0000000807007c0c */ /* 0x000fe2000efc1270 */
[----:B-1----:R-:W4:Y:S01]  /*3e740*/  LDL.LU R19, [R1+0x45c] ;  /* 0x00045c0001137983 */ /* 0x002f220000300800 */
[----:B------:R-:W-:Y:S01]  /*3e750*/  IMAD.WIDE R164, R12, 0x4, R2 ;  /* 0x000000040ca47825 */ /* 0x000fe200078e0202 */
[----:B------:R-:W-:-:S10]  /*3e760*/  ULDC UR8, c[0x0][0x228] ;  /* 0x00008a0000087ab9 */ /* 0x000fd40000000800 */
        /* <DEDUP_REMOVED lines=22> */
[----:B------:R-:W-:-:S03]  /*3e8d0*/  ULDC UR5, c[0x0][0x228] ;  /* 0x00008a0000057ab9 */ /* 0x000fc60000000800 */
[----:B------:R-:W-:Y:S01]  /*3e8e0*/  ISETP.LT.AND P6, PT, R7, UR8, !P5 ;  /* 0x0000000807007c0c */ /* 0x000fe2000efc1270 */
[----:B--2---:R-:W-:Y:S01]  /*3e8f0*/  IMAD.WIDE R164, R13, 0x4, R2 ;  /* 0x000000040da47825 */ /* 0x004fe200078e0202 */
[----:B------:R-:W-:-:S11]  /*3e900*/  ULDC UR8, c[0x0][0x228] ;  /* 0x00008a0000087ab9 */ /* 0x000fd60000000800 */
[----:B----4-:R1:W-:Y:S01]  /*3e910*/  @P6 STG.E desc[UR6][R164.64], R17 ;  /* 0x00000011a4006986 */ /* 0x0103e2000c101906 */
[----:B------:R-:W-:Y:S01]  /*3e920*/  ISETP.LT.AND P5, PT, R8, UR5, !P5 ;  /* 0x0000000508007c0c */ /* 0x000fe2000efa1270 */
[----:B------:R-:W-:Y:S01]  /*3e930*/  VIADD R23, R6, 0x2f ;  /* 0x0000002f06177836 */ /* 0x000fe20000000000 */
[----:B------:R-:W-:Y:S01]  /*3e940*/  ULDC UR5, c[0x0][0x22c] ;  /* 0x00008b0000057ab9 */ /* 0x000fe20000000800 */
[----:B-1----:R-:W2:Y:S01]  /*3e950*/  LDL.LU R17, [R1+0x860] ;  /* 0x0008600001117983 */ /* 0x002ea20000300800 */
[----:B------:R-:W-:-:S03]  /*3e960*/  IMAD.WIDE R164, R13, 0x4, R4 ;  /* 0x000000040da47825 */ /* 0x000fc600078e0204 */
[----:B------:R-:W4:Y:S06]  /*3e970*/  LDL.LU R13, [R1+0x1008] ;  /* 0x00100800010d7983 */ /* 0x000f2c0000300800 */
[----:B------:R1:W-:Y:S01]  /*3e980*/  @P5 STG.E desc[UR6][R164.64], R14 ;  /* 0x0000000ea4005986 */ /* 0x0003e2000c101906 */
[----:B------:R-:W-:Y:S01]  /*3e990*/  ISETP.GE.AND P5, PT, R23, UR5, PT ;  /* 0x0000000517007c0c */ /* 0x000fe2000bfa6270 */
[----:B------:R-:W-:-:S03]  /*3e9a0*/  ULDC UR5, c[0x0][0x228] ;  /* 0x00008a0000057ab9 */ /* 0x000fc60000000800 */
[----:B------:R-:W-:Y:S01]  /*3e9b0*/  ISETP.LT.AND P6, PT, R7, UR8, !P5 ;  /* 0x0000000807007c0c */ /* 0x000fe2000efc1270 */
[----:B-1----:R-:W4:Y:S01]  /*3e9c0*/  LDL.LU R14, [R1+0x460] ;  /* 0x00046000010e7983 */ /* 0x002f220000300800 */
[----:B------:R-:W-:-:S03]  /*3e9d0*/  IMAD.WIDE R164, R12, 0x4, R2 ;  /* 0x000000040ca47825 */ /* 0x000fc600078e0202 */
[----:B------:R-:W4:Y:S01]  /*3e9e0*/  LDL.LU R20, [R1+0x60] ;  /* 0x0000600001147983 */ /* 0x000f220000300800 */
[----:B------:R-:W-:Y:S01]  /*3e9f0*/  ISETP.LT.AND P5, PT, R8, UR5, !P5 ;  /* 0x0000000508007c0c */ /* 0x000fe2000efa1270 */
[----:B------:R-:W-:Y:S01]  /*3ea00*/  ULDC UR5, c[0x0][0x22c] ;  /* 0x00008b0000057ab9 */ /* 0x000fe20000000800 */
[----:B------:R-:W-:-:S05]  /*3ea10*/  VIADD R23, R6, 0x30 ;  /* 0x0000003006177836 */ /* 0x000fca0000000000 */
[----:B------:R1:W-:Y:S01]  /*3ea20*/  @P6 STG.E desc[UR6][R164.64], R19 ;  /* 0x00000013a4006986 */ /* 0x0003e2000c101906 */
[----:B------:R-:W-:Y:S01]  /*3ea30*/  ULDC UR8, c[0x0][0x228] ;  /* 0x00008a0000087ab9 */ /* 0x000fe20000000800 */
[----:B-1----:R-:W-:Y:S02]  /*3ea40*/  IMAD.WIDE R164, R12, 0x4, R4 ;  /* 0x000000040ca47825 */ /* 0x002fe400078e0204 */
[----:B------:R-:W4:Y:S04]  /*3ea50*/  LDL.LU R12, [R1+0x100c] ;  /* 0x00100c00010c7983 */ /* 0x000f280000300800 */
[----:B------:R1:W-:Y:S04]  /*3ea60*/  @P5 STG.E desc[UR6][R164.64], R15 ;  /* 0x0000000fa4005986 */ /* 0x0003e8000c101906 */
[----:B-1----:R-:W4:Y:S01]  /*3ea70*/  LDL.LU R15, [R1+0xc54] ;  /* 0x000c5400010f7983 */ /* 0x002f220000300800 */
[----:B------:R-:W-:Y:S01]  /*3ea80*/  ISETP.GE.AND P5, PT, R23, UR5, PT ;  /* 0x0000000517007c0c */ /* 0x000fe2000bfa6270 */
[----:B------:R-:W-:-:S02]  /*3ea90*/  ULDC UR5, c[0x0][0x228] ;  /* 0x00008a0000057ab9 */ /* 0x000fc40000000800 */
[----:B------:R-:W4:Y:S01]  /*3eaa0*/  LDL.LU R19, [R1+0x864] ;  /* 0x0008640001137983 */ /* 0x000f220000300800 */
        /* <DEDUP_REMOVED lines=10> */
[----:B--2---:R1:W-:Y:S01]  /*3eb50*/  @P5 STG.E desc[UR6][R164.64], R17 ;  /* 0x00000011a4005986 */ /* 0x0043e2000c101906 */
[----:B------:R-:W-:Y:S01]  /*3eb60*/  ISETP.GE.AND P5, PT, R23, UR5, PT ;  /* 0x0000000517007c0c */ /* 0x000fe2000bfa6270 */
[----:B------:R-:W-:-:S03]  /*3eb70*/  ULDC UR5, c[0x0][0x228] ;  /* 0x00008a0000057ab9 */ /* 0x000fc60000000800 */
[----:B------:R-:W-:Y:S01]  /*3eb80*/  ISETP.LT.AND P6, PT, R7, UR8, !P5 ;  /* 0x0000000807007c0c */ /* 0x000fe2000efc1270 */
[----:B-1----:R-:W2:Y:S01]  /*3eb90*/  LDL.LU R17, [R1+0x64] ;  /* 0x0000640001117983 */ /* 0x002ea20000300800 */
[----:B------:R-:W-:Y:S01]  /*3eba0*/  ISETP.LT.AND P5, PT, R8, UR5, !P5 ;  /* 0x0000000508007c0c */ /* 0x000fe2000efa1270 */
[----:B----4-:R-:W-:Y:S01]  /*3ebb0*/  IMAD.WIDE R164, R13, 0x4, R2 ;  /* 0x000000040da47825 */ /* 0x010fe200078e0202 */
[----:B------:R-:W-:Y:S01]  /*3ebc0*/  ULDC UR5, c[0x0][0x22c] ;  /* 0x00008b0000057ab9 */ /* 0x000fe20000000800 */
[----:B------:R-:W-:Y:S02]  /*3ebd0*/  ULDC UR8, c[0x0][0x228] ;  /* 0x00008a0000087ab9 */ /* 0x000fe40000000800 */
[----:B------:R-:W-:-:S06]  /*3ebe0*/  VIADD R23, R6, 0x32 ;  /* 0x0000003206177836 */ /* 0x000fcc0000000000 */
[----:B------:R1:W-:Y:S02]  /*3ebf0*/  @P6 STG.E desc[UR6][R164.64], R14 ;  /* 0x0000000ea4006986 */ /* 0x0003e4000c101906 */
[----:B-1----:R-:W-:Y:S02]  /*3ec00*/  IMAD.WIDE R164, R13, 0x4, R4 ;  /* 0x000000040da47825 */ /* 0x002fe400078e0204 */
[----:B------:R-:W4:Y:S04]  /*3ec10*/  LDL.LU R14, [R1+0xc58] ;  /* 0x000c5800010e7983 */ /* 0x000f280000300800 */
[----:B------:R-:W4:Y:S04]  /*3ec20*/  LDL.LU R13, [R1+0x1014] ;  /* 0x00101400010d7983 */ /* 0x000f280000300800 */
        /* <DEDUP_REMOVED lines=13> */
[----:B------:R-:W-:Y:S01]  /*3ed00*/  ULDC UR5, c[0x0][0x22c] ;  /* 0x00008b0000057ab9 */ /* 0x000fe20000000800 */
[----:B------:R-:W4:Y:S10]  /*3ed10*/  LDL.LU R20, [R1+0x68] ;  /* 0x0000680001147983 */ /* 0x000f340000300800 */
[----:B------:R1:W-:Y:S01]  /*3ed20*/  @P5 STG.E desc[UR6][R164.64], R19 ;  /* 0x00000013a4005986 */ /* 0x0003e2000c101906 */
[----:B------:R-:W-:Y:S01]  /*3ed30*/  ISETP.GE.AND P5, PT, R23, UR5, PT ;  /* 0x0000000517007c0c */ /* 0x000fe2000bfa6270 */
[----:B------:R-:W-:-:S03]  /*3ed40*/  ULDC UR5, c[0x0][0x228] ;  /* 0x00008a0000057ab9 */ /* 0x000fc60000000800 */
[----:B------:R-:W-:Y:S01]  /*3ed50*/  ISETP.LT.AND P6, PT, R7, UR8, !P5 ;  /* 0x0000000807007c0c */ /* 0x000fe2000efc1270 */
[----:B-1----:R-:W4:Y:S01]  /*3ed60*/  LDL.LU R19, [R1+0xc5c] ;  /* 0x000c5c0001137983 */ /* 0x002f220000300800 */
        /* <DEDUP_REMOVED lines=18> */
[----:B----4-:R-:W-:-:S07]  /*3ee90*/  IMAD.WIDE R164, R13, 0x4, R2 ;  /* 0x000000040da47825 */ /* 0x010fce00078e0202 */
[----:B------:R1:W-:Y:S02]  /*3eea0*/  @P6 STG.E desc[UR6][R164.64], R14 ;  /* 0x0000000ea4006986 */ /* 0x0003e4000c101906 */
[----:B-1----:R-:W-:Y:S02]  /*3eeb0*/  IMAD.WIDE R164, R13, 0x4, R4 ;  /* 0x000000040da47825 */ /* 0x002fe400078e0204 */
[----:B------:R-:W4:Y:S04]  /*3eec0*/  LDL.LU R13, [R1+0x1020] ;  /* 0x00102000010d7983 */ /* 0x000f280000300800 */
        /* <DEDUP_REMOVED lines=37> */
[----:B----4-:R-:W-:-:S05]  /*3f120*/  IMAD.WIDE R164, R13, 0x4, R2 ;  /* 0x000000040da47825 */ /* 0x010fca00078e0202 */
[----:B--2---:R1:W-:Y:S02]  /*3f130*/  @P6 STG.E desc[UR6][R164.64], R17 ;  /* 0x00000011a4006986 */ /* 0x0043e4000c101906 */
        /* <DEDUP_REMOVED lines=40> */
[----:B--2---:R-:W-:-:S08]  /*3f3c0*/  IMAD.WIDE R164, R13, 0x4, R2 ;  /* 0x000000040da47825 */ /* 0x004fd000078e0202 */
        /* <DEDUP_REMOVED lines=52> */
[----:B------:R1:W-:Y:S01]  /*3f710*/  @P6 STG.E desc[UR6][R164.64], R17 ;  /* 0x00000011a4006986 */ /* 0x0003e2000c101906 */
[----:B------:R-:W-:Y:S01]  /*3f720*/  ISETP.LT.AND P5, PT, R8, UR5, !P5 ;  /* 0x0000000508007c0c */ /* 0x000fe2000efa1270 */
[----:B------:R-:W-:Y:S01]  /*3f730*/  VIADD R23, R6, 0x3f ;  /* 0x0000003f06177836 */ /* 0x000fe20000000000 */
[----:B------:R-:W-:Y:S01]  /*3f740*/  ULDC UR5, c[0x0][0x22c] ;  /* 0x00008b0000057ab9 */ /* 0x000fe20000000800 */
[----:B-1----:R-:W2:Y:S01]  /*3f750*/  LDL.LU R17, [R1+0xc70] ;  /* 0x000c700001117983 */ /* 0x002ea20000300800 */
[----:B------:R-:W-:-:S03]  /*3f760*/  IMAD.WIDE R164, R12, 0x4, R4 ;  /* 0x000000040ca47825 */ /* 0x000fc600078e0204 */
[----:B------:R-:W2:Y:S06]  /*3f770*/  LDL.LU R12, [R1+0x1048] ;  /* 0x00104800010c7983 */ /* 0x000eac0000300800 */
        /* <DEDUP_REMOVED lines=64> */
[----:B------:R-:W3:Y:S01]  /*3fb80*/  LDL.LU R19, [R1+0xe2c] ;  /* 0x000e2c0001137983 */ /* 0x000ee20000300800 */
[----:B------:R-:W-:Y:S01]  /*3fb90*/  ULDC UR5, c[0x0][0x22c] ;  /* 0x00008b0000057ab9 */ /* 0x000fe20000000800 */
[----:B------:R-:W-:Y:S01]  /*3fba0*/  ULDC UR8, c[0x0][0x228] ;  /* 0x00008a0000087ab9 */ /* 0x000fe20000000800 */
[----:B----4-:R-:W-:-:S07]  /*3fbb0*/  IMAD.WIDE R164, R13, 0x4, R2 ;  /* 0x000000040da47825 */ /* 0x010fce00078e0202 */
[----:B--2---:R1:W-:Y:S04]  /*3fbc0*/  @P6 STG.E desc[UR6][R164.64], R14 ;  /* 0x0000000ea4006986 */ /* 0x0043e8000c101906 */
[----:B-1----:R-:W2:Y:S01]  /*3fbd0*/  LDL.LU R14, [R1+0x105c] ;  /* 0x00105c00010e7983 */ /* 0x002ea20000300800 */
[----:B------:R-:W-:-:S03]  /*3fbe0*/  IMAD.WIDE R164, R13, 0x4, R4 ;  /* 0x000000040da47825 */ /* 0x000fc600078e0204 */
[----:B------:R-:W4:Y:S04]  /*3fbf0*/  LDL.LU R13, [R1+0xc7c] ;  /* 0x000c7c00010d7983 */ /* 0x000f280000300800 */
[----:B------:R1:W-:Y:S01]  /*3fc00*/  @P5 STG.E desc[UR6][R164.64], R17 ;  /* 0x00000011a4005986 */ /* 0x0003e2000c101906 */
[----:B------:R-:W-:Y:S01]  /*3fc10*/  ISETP.GE.AND P5, PT, R23, UR5, PT ;  /* 0x0000000517007c0c */ /* 0x000fe2000bfa6270 */
[----:B------:R-:W-:Y:S02]  /*3fc20*/  ULDC UR5, c[0x0][0x228] ;  /* 0x00008a0000057ab9 */ /* 0x000fe40000000800 */
        /* <DEDUP_REMOVED lines=32> */
[----:B--2---:R-:W-:-:S08]  /*3fe30*/  IMAD.WIDE R164, R14, 0x4, R2 ;  /* 0x000000040ea47825 */ /* 0x004fd000078e0202 */
[----:B------:R1:W-:Y:S02]  /*3fe40*/  @P6 STG.E desc[UR6][R164.64], R19 ;  /* 0x00000013a4006986 */ /* 0x0003e4000c101906 */
[----:B-1----:R-:W-:Y:S02]  /*3fe50*/  IMAD.WIDE R164, R14, 0x4, R4 ;  /* 0x000000040ea47825 */ /* 0x002fe400078e0204 */
[----:B------:R-:W2:Y:S04]  /*3fe60*/  LDL.LU R14, [R1+0x890] ;  /* 0x00089000010e7983 */ /* 0x000ea80000300800 */
[----:B----4-:R1:W-:Y:S01]  /*3fe70*/  @P5 STG.E desc[UR6][R164.64], R13 ;  /* 0x0000000da4005986 */ /* 0x0103e2000c101906 */
[----:B------:R-:W-:Y:S01]  /*3fe80*/  ISETP.GE.AND P5, PT, R23, UR5, PT ;  /* 0x0000000517007c0c */ /* 0x000fe2000bfa6270 */
[----:B------:R-:W-:-:S03]  /*3fe90*/  ULDC UR5, c[0x0][0x228] ;  /* 0x00008a0000057ab9 */ /* 0x000fc60000000800 */
[----:B------:R-:W-:Y:S01]  /*3fea0*/  ISETP.LT.AND P6, PT, R7, UR8, !P5 ;  /* 0x0000000807007c0c */ /* 0x000fe2000efc1270 */
[----:B-1----:R-:W-:Y:S01]  /*3feb0*/  IMAD.WIDE R164, R18, 0x4, R2 ;  /* 0x0000000412a47825 */ /* 0x002fe200078e0202 */
[----:B------:R-:W4:Y:S01]  /*3fec0*/  LDL.LU R13, [R1+0x490] ;  /* 0x00049000010d7983 */ /* 0x000f220000300800 */
[----:B------:R-:W-:-:S10]  /*3fed0*/  ULDC UR8, c[0x0][0x228] ;  /* 0x00008a0000087ab9 */ /* 0x000fd40000000800 */
[----:B------:R1:W-:Y:S04]  /*3fee0*/  @P6 STG.E desc[UR6][R164.64], R12 ;  /* 0x0000000ca4006986 */ /* 0x0003e8000c101906 */
[----:B-1----:R-:W4:Y:S01]  /*3fef0*/  LDL.LU R12, [R1+0x106c] ;  /* 0x00106c00010c7983 */ /* 0x002f220000300800 */
[----:B------:R-:W-:Y:S01]  /*3ff00*/  ISETP.LT.AND P5, PT, R8, UR5, !P5 ;  /* 0x0000000508007c0c */ /* 0x000fe2000efa1270 */
[----:B------:R-:W-:Y:S01]  /*3ff10*/  IMAD.WIDE R164, R18, 0x4, R4 ;  /* 0x0000000412a47825 */ /* 0x000fe200078e0204 */
[----:B------:R-:W-:Y:S01]  /*3ff20*/  ULDC UR5, c[0x0][0x22c] ;  /* 0x00008b0000057ab9 */ /* 0x000fe20000000800 */
[----:B------:R-:W4:Y:S02]  /*3ff30*/  LDL.LU R229, [R1+0x1068] ;  /* 0x0010680001e57983 */ /* 0x000f240000300800 */
[----:B------:R-:W-:-:S08]  /*3ff40*/  VIADD R23, R6, 0x48 ;  /* 0x0000004806177836 */ /* 0x000fd00000000000 */
[----:B------:R1:W-:Y:S01]  /*3ff50*/  @P5 STG.E desc[UR6][R164.64], R17 ;  /* 0x00000011a4005986 */ /* 0x0003e2000c101906 */
[----:B------:R-:W-:Y:S01]  /*3ff60*/  ISETP.GE.AND P5, PT, R23, UR5, PT ;  /* 0x0000000517007c0c */ /* 0x000fe2000bfa6270 */
[----:B------:R-:W-:Y:S02]  /*3ff70*/  ULDC UR5, c[0x0][0x228] ;  /* 0x00008a0000057ab9 */ /* 0x000fe40000000800 */
[----:B------:R-:W4:Y:S04]  /*3ff80*/  LDL.LU R23, [R1+0x90] ;  /* 0x0000900001177983 */ /* 0x000f280000300800 */
        /* <DEDUP_REMOVED lines=9> */
[----:B------:R-:W4:Y:S01]  /*40020*/  LDL.LU R231, [R1+0x498] ;  /* 0x0004980001e77983 */ /* 0x000f220000300800 */
[----:B------:R-:W-:Y:S01]  /*40030*/  ISETP.LT.AND P6, PT, R7, UR8, !P5 ;  /* 0x0000000807007c0c */ /* 0x000fe2000efc1270 */
[----:B-1----:R-:W-:-:S02]  /*40040*/  IMAD.WIDE R164, R15, 0x4, R2 ;  /* 0x000000040fa47825 */ /* 0x002fc400078e0202 */
[----:B------:R-:W4:Y:S01]  /*40050*/  LDL.LU R20, [R1+0x98] ;  /* 0x0000980001147983 */ /* 0x000f220000300800 */
[C---:B------:R-:W-:Y:S01]  /*40060*/  ISETP.LT.AND P3, PT, R8.reuse, UR13, !P4 ;  /* 0x0000000d08007c0c */ /* 0x040fe2000e761270 */
[----:B------:R-:W-:Y:S02]  /*40070*/  ULDC UR8, c[0x0][0x22c] ;  /* 0x00008b0000087ab9 */ /* 0x000fe40000000800 */
[----:B------:R-:W4:Y:S01]  /*40080*/  LDL.LU R19, [R1+0xc8c] ;  /* 0x000c8c0001137983 */ /* 0x000f220000300800 */
[----:B------:R-:W-:Y:S01]  /*40090*/  ISETP.LT.AND P5, PT, R8, UR5, !P5 ;  /* 0x0000000508007c0c */ /* 0x000fe2000efa1270 */
[----:B------:R-:W-:Y:S02]  /*400a0*/  ULDC UR5, c[0x0][0x228] ;  /* 0x00008a0000057ab9 */ /* 0x000fe40000000800 */
[----:B------:R-:W4:Y:S01]  /*400b0*/  LDL.LU R18, [R1+0x107c] ;  /* 0x00107c0001127983 */ /* 0x000f220000300800 */
[----:B------:R-:W-:Y:S01]  /*400c0*/  ISETP.LT.AND P4, PT, R7, UR5, !P4 ;  /* 0x0000000507007c0c */ /* 0x000fe2000e781270 */
[----:B------:R-:W-:-:S02]  /*400d0*/  ULDC UR5, c[0x0][0x22c] ;  /* 0x00008b0000057ab9 */ /* 0x000fc40000000800 */
[----:B------:R-:W4:Y:S04]  /*400e0*/  LDL.LU R17, [R1+0x89c] ;  /* 0x00089c0001117983 */ /* 0x000f280000300800 */
[----:B---3--:R1:W-:Y:S02]  /*400f0*/  @P6 STG.E desc[UR6][R164.64], R16 ;  /* 0x00000010a4006986 */ /* 0x0083e4000c101906 */
[----:B-1----:R-:W-:Y:S02]  /*40100*/  IMAD.WIDE R164, R15, 0x4, R4 ;  /* 0x000000040fa47825 */ /* 0x002fe400078e0204 */
[----:B------:R-:W3:Y:S04]  /*40110*/  LDL.LU R16, [R1+0x49c] ;  /* 0x00049c0001107983 */ /* 0x000ee80000300800 */
[----:B------:R-:W3:Y:S04]  /*40120*/  LDL.LU R15, [R1+0x1084] ;  /* 0x00108400010f7983 */ /* 0x000ee80000300800 */
[----:B--2---:R4:W-:Y:S02]  /*40130*/  @P5 STG.E desc[UR6][R164.64], R14 ;  /* 0x0000000ea4005986 */ /* 0x0049e4000c101906 */
[----:B----4-:R-:W-:-:S05]  /*40140*/  IMAD.WIDE R164, R12, 0x4, R2 ;  /* 0x000000040ca47825 */ /* 0x010fca00078e0202 */
[----:B------:R1:W-:Y:S04]  /*40150*/  @P4 STG.E desc[UR6][R164.64], R13 ;  /* 0x0000000da4004986 */ /* 0x0003e8000c101906 */
[----:B-1----:R-:W2:Y:S01]  /*40160*/  LDL.LU R13, [R1+0x9c] ;  /* 0x00009c00010d7983 */ /* 0x002ea20000300800 */
[----:B------:R-:W-:-:S03]  /*40170*/  IMAD.WIDE R164, R12, 0x4, R4 ;  /* 0x000000040ca47825 */ /* 0x000fc600078e0204 */
[----:B------:R-:W4:Y:S04]  /*40180*/  LDL.LU R14, [R1+0xc90] ;  /* 0x000c9000010e7983 */ /* 0x000f280000300800 */
[----:B------:R-:W4:Y:S01]  /*40190*/  LDL.LU R12, [R1+0x1080] ;  /* 0x00108000010c7983 */ /* 0x000f220000300800 */
[----:B------:R-:W-:Y:S02]  /*401a0*/  LOP3.LUT P0, RZ, R9, 0x800, RZ, 0xc0, !PT ;  /* 0x0000080009ff7812 */ /* 0x000fe4000780c0ff */
[----:B------:R-:W-:-:S11]  /*401b0*/  LOP3.LUT R22, R22, 0xfffff7ff, RZ, 0xc0, !PT ;  /* 0xfffff7ff16167812 */ /* 0x000fd600078ec0ff */
[----:B------:R-:W-:Y:S02]  /*401c0*/  @P0 LOP3.LUT R22, R22, 0x800, RZ, 0xfc, !PT ;  /* 0x0000080016160812 */ /* 0x000fe400078efcff */
[----:B------:R-:W-:Y:S02]  /*401d0*/  LOP3.LUT P0, RZ, R9, 0x8, RZ, 0xc0, !PT ;  /* 0x0000000809ff7812 */ /* 0x000fe4000780c0ff */
[----:B------:R-:W-:-:S11]  /*401e0*/  LOP3.LUT R22, R22, 0xffffefff, RZ, 0xc0, !PT ;  /* 0xffffefff16167812 */ /* 0x000fd600078ec0ff */
[----:B------:R-:W-:Y:S02]  /*401f0*/  @P0 LOP3.LUT R22, R22, 0x1000, RZ, 0xfc, !PT ;  /* 0x0000100016160812 */ /* 0x000fe400078efcff */
[----:B------:R-:W-:Y:S02]  /*40200*/  LOP3.LUT P0, RZ, R9, 0x4, RZ, 0xc0, !PT ;  /* 0x0000000409ff7812 */ /* 0x000fe4000780c0ff */
[----:B------:R-:W-:Y:S02]  /*40210*/  LOP3.LUT R22, R22, 0xffffdfff, RZ, 0xc0, !PT ;  /* 0xffffdfff16167812 */ /* 0x000fe400078ec0ff */
[----:B------:R-:W-:Y:S02]  /*40220*/  ISETP.LT.AND P1, PT, R8, UR33, !P2 ;  /* 0x0000002108007c0c */ /* 0x000fe4000d721270 */
[----:B------:R-:W-:-:S07]  /*40230*/  ISETP.LT.AND P2, PT, R7, UR37, !P2 ;  /* 0x0000002507007c0c */ /* 0x000fce000d741270 */
[----:B------:R-:W-:Y:S02]  /*40240*/  @P0 LOP3.LUT R22, R22, 0x2000, RZ, 0xfc, !PT ;  /* 0x0000200016160812 */ /* 0x000fe400078efcff */
[----:B------:R-:W-:Y:S01]  /*40250*/  LOP3.LUT P0, RZ, R9, 0x2, RZ, 0xc0, !PT ;  /* 0x0000000209ff7812 */ /* 0x000fe2000780c0ff */
[----:B------:R1:W-:Y:S01]  /*40260*/  @P3 STG.E desc[UR6][R164.64], R23 ;  /* 0x00000017a4003986 */ /* 0x0003e2000c101906 */
[----:B------:R-:W-:Y:S01]  /*40270*/  LOP3.LUT R22, R22, 0xffffbfff, RZ, 0xc0, !PT ;  /* 0xffffbfff16167812 */ /* 0x000fe200078ec0ff */
[----:B-1----:R-:W-:-:S10]  /*40280*/  IMAD.WIDE R164, R229, 0x4, R2 ;  /* 0x00000004e5a47825 */ /* 0x002fd400078e0202 */
[----:B------:R-:W-:Y:S02]  /*40290*/  @P0 LOP3.LUT R22, R22, 0x4000, RZ, 0xfc, !PT ;  /* 0x0000400016160812 */ /* 0x000fe400078efcff */
[----:B------:R-:W-:Y:S01]  /*402a0*/  LOP3.LUT P0, RZ, R9, 0x1, RZ, 0xc0, !PT ;  /* 0x0000000109ff7812 */ /* 0x000fe2000780c0ff */
[----:B------:R1:W-:Y:S02]  /*402b0*/  @P2 STG.E desc[UR6][R164.64], R228 ;  /* 0x000000e4a4002986 */ /* 0x0003e4000c101906 */
[----:B-1----:R-:W-:-:S05]  /*402c0*/  IMAD.WIDE R164, R229, 0x4, R4 ;  /* 0x00000004e5a47825 */ /* 0x002fca00078e0204 */
[----:B------:R1:W-:Y:S02]  /*402d0*/  @P1 STG.E desc[UR6][R164.64], R166 ;  /* 0x000000a6a4001986 */ /* 0x0003e4000c101906 */
[----:B-1----:R-:W-:-:S05]  /*402e0*/  IMAD.WIDE R164, R251, 0x4, R2 ;  /* 0x00000004fba47825 */ /* 0x002fca00078e0202 */
[----:B------:R1:W-:Y:S01]  /*402f0*/  @P0 STG.E desc[UR6][R164.64], R167 ;  /* 0x000000a7a4000986 */ /* 0x0003e2000c101906 */
[----:B------:R-:W-:Y:S01]  /*40300*/  LOP3.LUT P0, RZ, R22, 0x4000, RZ, 0xc0, !PT ;  /* 0x0000400016ff7812 */ /* 0x000fe2000780c0ff */
[----:B-1----:R-:W-:-:S12]  /*40310*/  IMAD.WIDE R164, R251, 0x4, R4 ;  /* 0x00000004fba47825 */ /* 0x002fd800078e0204 */
[----:B------:R1:W-:Y:S01]  /*40320*/  @P0 STG.E desc[UR6][R164.64], R250 ;  /* 0x000000faa4000986 */ /* 0x0003e2000c101906 */
[----:B------:R-:W-:Y:S01]  /*40330*/  LOP3.LUT P0, RZ, R22, 0x2000, RZ, 0xc0, !PT ;  /* 0x0000200016ff7812 */ /* 0x000fe2000780c0ff */
[----:B-1----:R-:W-:-:S12]  /*40340*/  IMAD.WIDE R164, R248, 0x4, R2 ;  /* 0x00000004f8a47825 */ /* 0x002fd800078e0202 */
[----:B------:R1:W-:Y:S01]  /*40350*/  @P0 STG.E desc[UR6][R164.64], R249 ;  /* 0x000000f9a4000986 */ /* 0x0003e2000c101906 */
[----:B------:R-:W-:Y:S02]  /*40360*/  LOP3.LUT P0, RZ, R22, 0x1000, RZ, 0xc0, !PT ;  /* 0x0000100016ff7812 */ /* 0x000fe4000780c0ff */
[C---:B------:R-:W-:Y:S02]  /*40370*/  LOP3.LUT P1, RZ, R9.reuse, 0x10, RZ, 0xc0, !PT ;  /* 0x0000001009ff7812 */ /* 0x040fe4000782c0ff */
[----:B------:R-:W-:Y:S01]  /*40380*/  LOP3.LUT P2, RZ, R9, 0x40, RZ, 0xc0, !PT ;  /* 0x0000004009ff7812 */ /* 0x000fe2000784c0ff */
[----:B-1----:R-:W-:-:S08]  /*40390*/  IMAD.WIDE R164, R248, 0x4, R4 ;  /* 0x00000004f8a47825 */ /* 0x002fd000078e0204 */
[----:B------:R1:W-:Y:S01]  /*403a0*/  @P0 STG.E desc[UR6][R164.64], R252 ;  /* 0x000000fca4000986 */ /* 0x0003e2000c101906 */
[----:B------:R-:W-:Y:S01]  /*403b0*/  LOP3.LUT P3, RZ, R9, 0x80, RZ, 0xc0, !PT ;  /* 0x0000008009ff7812 */ /* 0x000fe2000786c0ff */
[----:B-1----:R-:W-:-:S05]  /*403c0*/  IMAD.WIDE R164, R230, 0x4, R2 ;  /* 0x00000004e6a47825 */ /* 0x002fca00078e0202 */
        /* <DEDUP_REMOVED lines=9> */
[----:B------:R3:W-:Y:S02]  /*40460*/  @P4 STG.E desc[UR6][R164.64], R17 ;  /* 0x00000011a4004986 */ /* 0x0007e4000c101906 */
[----:B---3--:R-:W-:-:S05]  /*40470*/  IMAD.WIDE R164, R15, 0x4, R2 ;  /* 0x000000040fa47825 */ /* 0x008fca00078e0202 */
[----:B------:R1:W-:Y:S02]  /*40480*/  @P5 STG.E desc[UR6][R164.64], R16 ;  /* 0x00000010a4005986 */ /* 0x0003e4000c101906 */
[----:B-1----:R-:W-:Y:S01]  /*40490*/  IMAD.WIDE R164, R15, 0x4, R4 ;  /* 0x000000040fa47825 */ /* 0x002fe200078e0204 */
[----:B------:R-:W-:-:S04]  /*404a0*/  LOP3.LUT P0, RZ, R22, 0x800, RZ, 0xc0, !PT ;  /* 0x0000080016ff7812 */ /* 0x000fc8000780c0ff */
[----:B--2---:R1:W-:Y:S04]  /*404b0*/  @P6 STG.E desc[UR6][R164.64], R13 ;  /* 0x0000000da4006986 */ /* 0x0043e8000c101906 */
[----:B-1----:R-:W2:Y:S04]  /*404c0*/  LDL.LU R13, [R1+0x1090] ;  /* 0x00109000010d7983 */ /* 0x002ea80000300800 */
[----:B------:R-:W3:Y:S04]  /*404d0*/  LDL.LU R18, [R1+0x8a0] ;  /* 0x0008a00001127983 */ /* 0x000ee80000300800 */
[----:B------:R-:W2:Y:S04]  /*404e0*/  LDL.LU R17, [R1+0x4a0] ;  /* 0x0004a00001117983 */ /* 0x000ea80000300800 */
[----:B------:R-:W2:Y:S01]  /*404f0*/  LDL.LU R16, [R1+0x1088] ;  /* 0x0010880001107983 */ /* 0x000ea20000300800 */
[----:B----4-:R-:W-:-:S03]  /*40500*/  IMAD.WIDE R164, R12, 0x4, R2 ;  /* 0x000000040ca47825 */ /* 0x010fc600078e0202 */
[----:B------:R-:W4:Y:S04]  /*40510*/  LDL.LU R15, [R1+0xa0] ;  /* 0x0000a000010f7983 */ /* 0x000f280000300800 */
[----:B------:R1:W-:Y:S04]  /*40520*/  @P0 STG.E desc[UR6][R164.64], R14 ;  /* 0x0000000ea4000986 */ /* 0x0003e8000c101906 */
[----:B-1----:R-:W4:Y:S01]  /*40530*/  LDL.LU R14, [R1+0xc94] ;  /* 0x000c9400010e7983 */ /* 0x002f220000300800 */
[----:B------:R-:W-:-:S03]  /*40540*/  IMAD.WIDE R164, R12, 0x4, R4 ;  /* 0x000000040ca47825 */ /* 0x000fc600078e0204 */
[----:B------:R-:W4:Y:S04]  /*40550*/  LDL.LU R12, [R1+0x108c] ;  /* 0x00108c00010c7983 */ /* 0x000f280000300800 */
[----:B------:R-:W4:Y:S04]  /*40560*/  LDL.LU R23, [R1+0x8a4] ;  /* 0x0008a40001177983 */ /* 0x000f280000300800 */
[----:B------:R-:W4:Y:S01]  /*40570*/  LDL.LU R228, [R1+0x4a4] ;  /* 0x0004a40001e47983 */ /* 0x000f220000300800 */
[----:B------:R-:W-:Y:S02]  /*40580*/  LOP3.LUT P1, RZ, R9, 0x1000000, RZ, 0xc0, !PT ;  /* 0x0100000009ff7812 */ /* 0x000fe4000782c0ff */
[----:B------:R-:W-:Y:S01]  /*40590*/  LOP3.LUT R22, R22, 0xfffffff7, RZ, 0xc0, !PT ;  /* 0xfffffff716167812 */ /* 0x000fe200078ec0ff */
[----:B------:R-:W4:Y:S04]  /*405a0*/  LDL.LU R229, [R1+0xa4] ;  /* 0x0000a40001e57983 */ /* 0x000f280000300800 */
[----:B------:R-:W4:Y:S04]  /*405b0*/  LDL.LU R166, [R1+0xc98] ;  /* 0x000c980001a67983 */ /* 0x000f280000300800 */
[----:B------:R-:W4:Y:S02]  /*405c0*/  LDL.LU R167, [R1+0x1094] ;  /* 0x0010940001a77983 */ /* 0x000f240000300800 */
[----:B------:R-:W-:-:S02]  /*405d0*/  @P1 LOP3.LUT R22, R22, 0x8, RZ, 0xfc, !PT ;  /* 0x0000000816161812 */ /* 0x000fc400078efcff */
[----:B------:R-:W-:Y:S01]  /*405e0*/  LOP3.LUT P1, RZ, R9, 0x800000, RZ, 0xc0, !PT ;  /* 0x0080000009ff7812 */ /* 0x000fe2000782c0ff */
[----:B------:R-:W4:Y:S01]  /*405f0*/  LDL.LU R251, [R1+0x8a8] ;  /* 0x0008a80001fb7983 */ /* 0x000f220000300800 */
[----:B------:R-:W-:-:S03]  /*40600*/  LOP3.LUT R22, R22, 0xffffffef, RZ, 0xc0, !PT ;  /* 0xffffffef16167812 */ /* 0x000fc600078ec0ff */
[----:B------:R-:W4:Y:S04]  /*40610*/  LDL.LU R250, [R1+0x4a8] ;  /* 0x0004a80001fa7983 */ /* 0x000f280000300800 */
[----:B------:R-:W4:Y:S04]  /*40620*/  LDL.LU R249, [R1+0x109c] ;  /* 0x00109c0001f97983 */ /* 0x000f280000300800 */
[----:B------:R-:W-:Y:S01]  /*40630*/  @P1 LOP3.LUT R22, R22, 0x10, RZ, 0xfc, !PT ;  /* 0x0000001016161812 */ /* 0x000fe200078efcff */
[----:B------:R-:W4:Y:S01]  /*40640*/  LDL.LU R248, [R1+0xa8] ;  /* 0x0000a80001f87983 */ /* 0x000f220000300800 */
[----:B------:R-:W-:-:S02]  /*40650*/  LOP3.LUT P1, RZ, R9, 0x400000, RZ, 0xc0, !PT ;  /* 0x0040000009ff7812 */ /* 0x000fc4000782c0ff */
[----:B------:R-:W-:Y:S01]  /*40660*/  LOP3.LUT R22, R22, 0xffffffdf, RZ, 0xc0, !PT ;  /* 0xffffffdf16167812 */ /* 0x000fe200078ec0ff */
[----:B------:R-:W4:Y:S01]  /*40670*/  LDL.LU R252, [R1+0xc9c] ;  /* 0x000c9c0001fc7983 */ /* 0x000f220000300800 */
[----:B------:R-:W-:-:S03]  /*40680*/  LOP3.LUT P4, RZ, R9, 0x1000, RZ, 0xc0, !PT ;  /* 0x0000100009ff7812 */ /* 0x000fc6000788c0ff */
[----:B------:R-:W4:Y:S01]  /*40690*/  LDL.LU R231, [R1+0x1098] ;  /* 0x0010980001e77983 */ /* 0x000f220000300800 */
[C---:B------:R-:W-:Y:S02]  /*406a0*/  LOP3.LUT P5, RZ, R9.reuse, 0x2000, RZ, 0xc0, !PT ;  /* 0x0000200009ff7812 */ /* 0x040fe400078ac0ff */
[C---:B------:R-:W-:Y:S01]  /*406b0*/  LOP3.LUT P6, RZ, R9.reuse, 0x4000, RZ, 0xc0, !PT ;  /* 0x0000400009ff7812 */ /* 0x040fe200078cc0ff */
[----:B------:R-:W4:Y:S02]  /*406c0*/  LDL.LU R230, [R1+0x8ac] ;  /* 0x0008ac0001e67983 */ /* 0x000f240000300800 */
[----:B------:R-:W-:Y:S02]  /*406d0*/  @P1 LOP3.LUT R22, R22, 0x20, RZ, 0xfc, !PT ;  /* 0x0000002016161812 */ /* 0x000fe400078efcff */
[----:B------:R-:W-:Y:S01]  /*406e0*/  LOP3.LUT P1, RZ, R9, 0x200000, RZ, 0xc0, !PT ;  /* 0x0020000009ff7812 */ /* 0x000fe2000782c0ff */
[----:B------:R-:W4:Y:S01]  /*406f0*/  LDL.LU R20, [R1+0x4ac] ;  /* 0x0004ac0001147983 */ /* 0x000f220000300800 */
[----:B------:R-:W-:-:S02]  /*40700*/  LOP3.LUT R22, R22, 0xffffffbf, RZ, 0xc0, !PT ;  /* 0xffffffbf16167812 */ /* 0x000fc400078ec0ff */
[C---:B------:R-:W-:Y:S01]  /*40710*/  LOP3.LUT P0, RZ, R9.reuse, 0x8000, RZ, 0xc0, !PT ;  /* 0x0000800009ff7812 */ /* 0x040fe2000780c0ff */
[----:B------:R-:W4:Y:S08]  /*40720*/  LDL.LU R19, [R1+0x10a0] ;  /* 0x0010a00001137983 */ /* 0x000f300000300800 */
[----:B------:R-:W-:Y:S02]  /*40730*/  @P1 LOP3.LUT R22, R22, 0x40, RZ, 0xfc, !PT ;  /* 0x0000004016161812 */ /* 0x000fe400078efcff */
[----:B------:R-:W-:-:S02]  /*40740*/  LOP3.LUT P1, RZ, R9, 0x100000, RZ, 0xc0, !PT ;  /* 0x0010000009ff7812 */ /* 0x000fc4000782c0ff */
[----:B------:R-:W-:-:S11]  /*40750*/  LOP3.LUT R22, R22, 0xffffff7f, RZ, 0xc0, !PT ;  /* 0xffffff7f16167812 */ /* 0x000fd600078ec0ff */
[----:B------:R-:W-:Y:S02]  /*40760*/  @P1 LOP3.LUT R22, R22, 0x80, RZ, 0xfc, !PT ;  /* 0x0000008016161812 */ /* 0x000fe400078efcff */
[----:B------:R-:W-:Y:S02]  /*40770*/  LOP3.LUT P1, RZ, R9, 0x80000, RZ, 0xc0, !PT ;  /* 0x0008000009ff7812 */ /* 0x000fe4000782c0ff */
        /* <DEDUP_REMOVED lines=8> */
[----:B------:R-:W-:Y:S01]  /*40800*/  LOP3.LUT P1, RZ, R9, 0x10000, RZ, 0xc0, !PT ;  /* 0x0001000009ff7812 */ /* 0x000fe2000782c0ff */
[----:B---3--:R2:W-:Y:S02]  /*40810*/  @P4 STG.E desc[UR6][R164.64], R18 ;  /* 0x00000012a4004986 */ /* 0x0085e4000c101906 */
[C---:B--2---:R-:W-:Y:S02]  /*40820*/  IMAD.WIDE R164, R16.reuse, 0x4, R2 ;  /* 0x0000000410a47825 */ /* 0x044fe400078e0202 */
[----:B------:R-:W2:Y:S04]  /*40830*/  LDL.LU R18, [R1+0xac] ;  /* 0x0000ac0001127983 */ /* 0x000ea80000300800 */
[----:B------:R1:W-:Y:S02]  /*40840*/  @P5 STG.E desc[UR6][R164.64], R17 ;  /* 0x00000011a4005986 */ /* 0x0003e4000c101906 */
[----:B-1----:R-:W-:-:S02]  /*40850*/  IMAD.WIDE R164, R16, 0x4, R4 ;  /* 0x0000000410a47825 */ /* 0x002fc400078e0204 */
[----:B------:R-:W3:Y:S04]  /*40860*/  LDL.LU R17, [R1+0xca0] ;  /* 0x000ca00001117983 */ /* 0x000ee80000300800 */
[----:B----4-:R1:W-:Y:S04]  /*40870*/  @P6 STG.E desc[UR6][R164.64], R15 ;  /* 0x0000000fa4006986 */ /* 0x0103e8000c101906 */
[----:B------:R-:W4:Y:S01]  /*40880*/  LDL.LU R16, [R1+0x10a8] ;  /* 0x0010a80001107983 */ /* 0x000f220000300800 */
[----:B-1----:R-:W-:-:S03]  /*40890*/  IMAD.WIDE R164, R13, 0x4, R2 ;  /* 0x000000040da47825 */ /* 0x002fc600078e0202 */
[----:B------:R-:W3:Y:S04]  /*408a0*/  LDL.LU R15, [R1+0x8b0] ;  /* 0x0008b000010f7983 */ /* 0x000ee80000300800 */
[----:B------:R1:W-:Y:S02]  /*408b0*/  @P0 STG.E desc[UR6][R164.64], R14 ;  /* 0x0000000ea4000986 */ /* 0x0003e4000c101906 */
[----:B-1----:R-:W-:Y:S02]  /*408c0*/  IMAD.WIDE R164, R13, 0x4, R4 ;  /* 0x000000040da47825 */ /* 0x002fe400078e0204 */
[----:B------:R-:W3:Y:S04]  /*408d0*/  LDL.LU R14, [R1+0x4b0] ;  /* 0x0004b000010e7983 */ /* 0x000ee80000300800 */
[----:B------:R1:W-:Y:S01]  /*408e0*/  @P1 STG.E desc[UR6][R164.64], R23 ;  /* 0x00000017a4001986 */ /* 0x0003e2000c101906 */
[----:B------:R-:W-:-:S03]  /*408f0*/  LOP3.LUT P1, RZ, R22, 0x400, RZ, 0xc0, !PT ;  /* 0x0000040016ff7812 */ /* 0x000fc6000782c0ff */
[----:B------:R-:W3:Y:S01]  /*40900*/  LDL.LU R13, [R1+0x10a4] ;  /* 0x0010a400010d7983 */ /* 0x000ee20000300800 */
[----:B-1----:R-:W-:-:S09]  /*40910*/  IMAD.WIDE R164, R12, 0x4, R2 ;  /* 0x000000040ca47825 */ /* 0x002fd200078e0202 */
[----:B------:R1:W-:Y:S02]  /*40920*/  @P1 STG.E desc[UR6][R164.64], R228 ;  /* 0x000000e4a4001986 */ /* 0x0003e4000c101906 */
[----:B-1----:R-:W-:Y:S02]  /*40930*/  IMAD.WIDE R164, R12, 0x4, R4 ;  /* 0x000000040ca47825 */ /* 0x002fe400078e0204 */
[----:B------:R-:W3:Y:S01]  /*40940*/  LDL.LU R12, [R1+0xb0] ;  /* 0x0000b000010c7983 */ /* 0x000ee20000300800 */
[----:B------:R-:W-:-:S13]  /*40950*/  LOP3.LUT P1, RZ, R22, 0x200, RZ, 0xc0, !PT ;  /* 0x0000020016ff7812 */ /* 0x000fda000782c0ff */
[----:B------:R1:W-:Y:S01]  /*40960*/  @P1 STG.E desc[UR6][R164.64], R229 ;  /* 0x000000e5a4001986 */ /* 0x0003e2000c101906 */
[----:B------:R-:W-:Y:S01]  /*40970*/  LOP3.LUT P1, RZ, R22, 0x100, RZ, 0xc0, !PT ;  /* 0x0000010016ff7812 */ /* 0x000fe2000782c0ff */
[----:B-1----:R-:W-:-:S12]  /*40980*/  IMAD.WIDE R164, R167, 0x4, R2 ;  /* 0x00000004a7a47825 */ /* 0x002fd800078e0202 */
        /* <DEDUP_REMOVED lines=22> */
[----:B-1----:R-:W-:Y:S01]  /*40af0*/  IMAD.WIDE R164, R19, 0x4, R4 ;  /* 0x0000000413a47825 */ /* 0x002fe200078e0204 */
[C---:B------:R-:W-:Y:S02]  /*40b00*/  LOP3.LUT P6, RZ, R9.reuse, 0x20000000, RZ, 0xc0, !PT ;  /* 0x2000000009ff7812 */ /* 0x040fe400078cc0ff */
[----:B------:R-:W-:Y:S02]  /*40b10*/  LOP3.LUT P0, RZ, R9, 0x40000000, RZ, 0xc0, !PT ;  /* 0x4000000009ff7812 */ /* 0x000fe4000780c0ff */
[----:B--2---:R4:W-:Y:S02]  /*40b20*/  @P3 STG.E desc[UR6][R164.64], R18 ;  /* 0x00000012a4003986 */ /* 0x0049e4000c101906 */
[----:B----4-:R-:W-:-:S05]  /*40b30*/  IMAD.WIDE R164, R16, 0x4, R2 ;  /* 0x0000000410a47825 */ /* 0x010fca00078e0202 */
[----:B---3--:R1:W-:Y:S02]  /*40b40*/  @P4 STG.E desc[UR6][R164.64], R17 ;  /* 0x00000011a4004986 */ /* 0x0083e4000c101906 */
[----:B-1----:R-:W-:-:S05]  /*40b50*/  IMAD.WIDE R164, R16, 0x4, R4 ;  /* 0x0000000410a47825 */ /* 0x002fca00078e0204 */
[----:B------:R1:W-:Y:S02]  /*40b60*/  @P5 STG.E desc[UR6][R164.64], R15 ;  /* 0x0000000fa4005986 */ /* 0x0003e4000c101906 */
[----:B-1----:R-:W-:-:S05]  /*40b70*/  IMAD.WIDE R164, R13, 0x4, R2 ;  /* 0x000000040da47825 */ /* 0x002fca00078e0202 */
[----:B------:R1:W-:Y:S02]  /*40b80*/  @P6 STG.E desc[UR6][R164.64], R14 ;  /* 0x0000000ea4006986 */ /* 0x0003e4000c101906 */
[----:B-1----:R-:W-:Y:S02]  /*40b90*/  IMAD.WIDE R164, R13, 0x4, R4 ;  /* 0x000000040da47825 */ /* 0x002fe400078e0204 */
[----:B------:R-:W2:Y:S04]  /*40ba0*/  LDL.LU R14, [R1+0xca8] ;  /* 0x000ca800010e7983 */ /* 0x000ea80000300800 */
[----:B------:R-:W3:Y:S04]  /*40bb0*/  LDL.LU R13, [R1+0x10b0] ;  /* 0x0010b000010d7983 */ /* 0x000ee80000300800 */
[----:B------:R-:W4:Y:S04]  /*40bc0*/  LDL.LU R19, [R1+0xca4] ;  /* 0x000ca40001137983 */ /* 0x000f280000300800 */
[----:B------:R1:W-:Y:S04]  /*40bd0*/  @P0 STG.E desc[UR6][R164.64], R12 ;  /* 0x0000000ca4000986 */ /* 0x0003e8000c101906 */
[----:B-1----:R-:W2:Y:S04]  /*40be0*/  LDL.LU R12, [R1+0x10ac] ;  /* 0x0010ac00010c7983 */ /* 0x002ea80000300800 */
[----:B------:R-:W3:Y:S04]  /*40bf0*/  LDL.LU R18, [R1+0x8b4] ;  /* 0x0008b40001127983 */ /* 0x000ee80000300800 */
[----:B------:R-:W3:Y:S04]  /*40c00*/  LDL.LU R17, [R1+0x4b4] ;  /* 0x0004b40001117983 */ /* 0x000ee80000300800 */
[----:B------:R-:W3:Y:S04]  /*40c10*/  LDL.LU R16, [R1+0x10b4] ;  /* 0x0010b40001107983 */ /* 0x000ee80000300800 */
[----:B------:R-:W3:Y:S01]  /*40c20*/  LDL.LU R15, [R1+0xb4] ;  /* 0x0000b400010f7983 */ /* 0x000ee20000300800 */
[----:B------:R-:W-:-:S02]  /*40c30*/  LOP3.LUT P4, RZ, R9, 0x80000000, RZ, 0xc0, !PT ;  /* 0x8000000009ff7812 */ /* 0x000fc4000788c0ff */
[C---:B------:R-:W-:Y:S02]  /*40c40*/  LOP3.LUT P5, RZ, R10.reuse, 0x1, RZ, 0xc0, !PT ;  /* 0x000000010aff7812 */ /* 0x040fe400078ac0ff */
[C---:B------:R-:W-:Y:S02]  /*40c50*/  LOP3.LUT P6, RZ, R10.reuse, 0x2, RZ, 0xc0, !PT ;  /* 0x000000020aff7812 */ /* 0x040fe400078cc0ff */
[C---:B------:R-:W-:Y:S02]  /*40c60*/  LOP3.LUT P0, RZ, R10.reuse, 0x4, RZ, 0xc0, !PT ;  /* 0x000000040aff7812 */ /* 0x040fe4000780c0ff */
        /* <DEDUP_REMOVED lines=10> */
[----:B------:R-:W-:Y:S01]  /*40d10*/  LOP3.LUT R0, R0, 0xbfffffff, RZ, 0xc0, !PT ;  /* 0xbfffffff00007812 */ /* 0x000fe200078ec0ff */
[----:B--2---:R-:W-:-:S05]  /*40d20*/  IMAD.WIDE R164, R12, 0x4, R2 ;  /* 0x000000040ca47825 */ /* 0x004fca00078e0202 */
[----:B----4-:R1:W-:Y:S02]  /*40d30*/  @P4 STG.E desc[UR6][R164.64], R19 ;  /* 0x00000013a4004986 */ /* 0x0103e4000c101906 */
[----:B-1----:R-:W-:Y:S02]  /*40d40*/  IMAD.WIDE R164, R12, 0x4, R4 ;  /* 0x000000040ca47825 */ /* 0x002fe400078e0204 */
[----:B------:R-:W2:Y:S04]  /*40d50*/  LDL.LU R12, [R1+0x8b8] ;  /* 0x0008b800010c7983 */ /* 0x000ea80000300800 */
        /* <DEDUP_REMOVED lines=12> */
[----:B---3--:R1:W-:Y:S04]  /*40e20*/  @P5 STG.E desc[UR6][R164.64], R18 ;  /* 0x00000012a4005986 */ /* 0x0083e8000c101906 */
[----:B------:R-:W3:Y:S04]  /*40e30*/  LDL.LU R20, [R1+0x8c0] ;  /* 0x0008c00001147983 */ /* 0x000ee80000300800 */
[----:B------:R-:W3:Y:S01]  /*40e40*/  LDL.LU R19, [R1+0x10cc] ;  /* 0x0010cc0001137983 */ /* 0x000ee20000300800 */
[----:B-1----:R-:W-:-:S03]  /*40e50*/  IMAD.WIDE R164, R16, 0x4, R2 ;  /* 0x0000000410a47825 */ /* 0x002fc600078e0202 */
[----:B------:R-:W3:Y:S04]  /*40e60*/  LDL.LU R18, [R1+0x4c0] ;  /* 0x0004c00001127983 */ /* 0x000ee80000300800 */
[----:B------:R1:W-:Y:S02]  /*40e70*/  @P6 STG.E desc[UR6][R164.64], R17 ;  /* 0x00000011a4006986 */ /* 0x0003e4000c101906 */
[----:B-1----:R-:W-:Y:S02]  /*40e80*/  IMAD.WIDE R164, R16, 0x4, R4 ;  /* 0x0000000410a47825 */ /* 0x002fe400078e0204 */
[----:B------:R-:W3:Y:S04]  /*40e90*/  LDL.LU R17, [R1+0xe34] ;  /* 0x000e340001117983 */ /* 0x000ee80000300800 */
[----:B------:R1:W-:Y:S04]  /*40ea0*/  @P0 STG.E desc[UR6][R164.64], R15 ;  /* 0x0000000fa4000986 */ /* 0x0003e8000c101906 */
[----:B-1----:R-:W3:Y:S04]  /*40eb0*/  LDL.LU R15, [R1+0x10c8] ;  /* 0x0010c800010f7983 */ /* 0x002ee80000300800 */
[----:B------:R-:W3:Y:S01]  /*40ec0*/  LDL.LU R16, [R1+0xcb4] ;  /* 0x000cb40001107983 */ /* 0x000ee20000300800 */
[----:B------:R-:W-:-:S02]  /*40ed0*/  @P1 LOP3.LUT R0, R0, 0x40000000, RZ, 0xfc, !PT ;  /* 0x4000000000001812 */ /* 0x000fc400078efcff */
        /* <DEDUP_REMOVED lines=11> */
[----:B------:R-:W-:-:S10]  /*40f90*/  IMAD.WIDE R164, R13, 0x4, R2 ;  /* 0x000000040da47825 */ /* 0x000fd400078e0202 */
[----:B------:R-:W-:Y:S02]  /*40fa0*/  @P1 LOP3.LUT R22, R22, 0x4, RZ, 0xfc, !PT ;  /* 0x0000000416161812 */ /* 0x000fe400078efcff */
[----:B------:R-:W-:-:S13]  /*40fb0*/  LOP3.LUT P1, RZ, R10, 0x8, RZ, 0xc0, !PT ;  /* 0x000000080aff7812 */ /* 0x000fda000782c0ff */
[----:B------:R1:W-:Y:S01]  /*40fc0*/  @P1 STG.E desc[UR6][R164.64], R14 ;  /* 0x0000000ea4001986 */ /* 0x0003e2000c101906 */
[----:B------:R-:W-:Y:S01]  /*40fd0*/  LOP3.LUT P1, RZ, R22, 0x4, RZ, 0xc0, !PT ;  /* 0x0000000416ff7812 */ /* 0x000fe2000782c0ff */
[----:B-1----:R-:W-:Y:S02]  /*40fe0*/  IMAD.WIDE R164, R13, 0x4, R4 ;  /* 0x000000040da47825 */ /* 0x002fe400078e0204 */
[----:B------:R-:W3:Y:S04]  /*40ff0*/  LDL.LU R14, [R1+0x8c4] ;  /* 0x0008c400010e7983 */ /* 0x000ee80000300800 */
[----:B------:R-:W3:Y:S01]  /*41000*/  LDL.LU R13, [R1+0x10d0] ;  /* 0x0010d000010d7983 */ /* 0x000ee20000300800 */
[C---:B------:R-:W-:Y:S02]  /*41010*/  LOP3.LUT P2, RZ, R10.reuse, 0x1000, RZ, 0xc0, !PT ;  /* 0x000010000aff7812 */ /* 0x040fe4000784c0ff */
[----:B------:R-:W-:-:S03]  /*41020*/  LOP3.LUT P3, RZ, R10, 0x2000, RZ, 0xc0, !PT ;  /* 0x000020000aff7812 */ /* 0x000fc6000786c0ff */
[----:B--2---:R4:W-:Y:S01]  /*41030*/  @P1 STG.E desc[UR6][R164.64], R12 ;  /* 0x0000000ca4001986 */ /* 0x0049e2000c101906 */
[----:B------:R-:W-:Y:S01]  /*41040*/  LOP3.LUT P1, RZ, R22, 0x2, RZ, 0xc0, !PT ;  /* 0x0000000216ff7812 */ /* 0x000fe2000782c0ff */
[----:B----4-:R-:W-:Y:S01]  /*41050*/  IMAD.WIDE R164, R228, 0x4, R2 ;  /* 0x00000004e4a47825 */ /* 0x010fe200078e0202 */
[----:B------:R-:W-:Y:S01]  /*41060*/  LOP3.LUT P4, RZ, R10, 0x4000, RZ, 0xc0, !PT ;  /* 0x000040000aff7812 */ /* 0x000fe2000788c0ff */
[----:B------:R-:W2:Y:S10]  /*41070*/  LDL.LU R12, [R1+0x17b8] ;  /* 0x0017b800010c7983 */ /* 0x000eb40000300800 */
        /* <DEDUP_REMOVED lines=20> */
[----:B-1----:R-:W-:-:S05]  /*411c0*/  IMAD.WIDE R22, R231, 0x4, R4 ;  /* 0x00000004e7167825 */ /* 0x002fca00078e0204 */
[----:B------:R3:W-:Y:S01]  /*411d0*/  @P2 STG.E desc[UR6][R22.64], R230 ;  /* 0x000000e616002986 */ /* 0x0007e2000c101906 */
[----:B------:R-:W-:Y:S01]  /*411e0*/  LOP3.LUT P6, RZ, R10, 0x10000, RZ, 0xc0, !PT ;  /* 0x000100000aff7812 */ /* 0x000fe200078cc0ff */
[----:B---3--:R-:W-:-:S05]  /*411f0*/  IMAD.WIDE R22, R19, 0x4, R2 ;  /* 0x0000000413167825 */ /* 0x008fca00078e0202 */
[----:B------:R1:W-:Y:S02]  /*41200*/  @P3 STG.E desc[UR6][R22.64], R20 ;  /* 0x0000001416003986 */ /* 0x0003e4000c101906 */
[----:B-1----:R-:W-:-:S05]  /*41210*/  IMAD.WIDE R22, R19, 0x4, R4 ;  /* 0x0000000413167825 */ /* 0x002fca00078e0204 */
[----:B------:R1:W-:Y:S02]  /*41220*/  @P4 STG.E desc[UR6][R22.64], R18 ;  /* 0x0000001216004986 */ /* 0x0003e4000c101906 */
[----:B-1----:R-:W-:-:S05]  /*41230*/  IMAD.WIDE R22, R15, 0x4, R2 ;  /* 0x000000040f167825 */ /* 0x002fca00078e0202 */
[----:B------:R1:W-:Y:S02]  /*41240*/  @P5 STG.E desc[UR6][R22.64], R17 ;  /* 0x0000001116005986 */ /* 0x0003e4000c101906 */
[----:B-1----:R-:W-:Y:S02]  /*41250*/  IMAD.WIDE R22, R15, 0x4, R4 ;  /* 0x000000040f167825 */ /* 0x002fe400078e0204 */
[----:B------:R-:W3:Y:S04]  /*41260*/  LDL.LU R15, [R1+0x10d4] ;  /* 0x0010d400010f7983 */ /* 0x000ee80000300800 */
[----:B------:R-:W4:Y:S04]  /*41270*/  LDL.LU R20, [R1+0x4c4] ;  /* 0x0004c40001147983 */ /* 0x000f280000300800 */
[----:B------:R1:W-:Y:S04]  /*41280*/  @P6 STG.E desc[UR6][R22.64], R16 ;  /* 0x0000001016006986 */ /* 0x0003e8000c101906 */
[----:B------:R-:W2:Y:S04]  /*41290*/  LDL.LU R19, [R1+0xe38] ;  /* 0x000e380001137983 */ /* 0x000ea80000300800 */
[----:B-1----:R-:W3:Y:S01]  /*412a0*/  LDL.LU R16, [R1+0x10d8] ;  /* 0x0010d80001107983 */ /* 0x002ee20000300800 */
[----:B------:R-:W-:-:S03]  /*412b0*/  LOP3.LUT P0, RZ, R10, 0x20000, RZ, 0xc0, !PT ;  /* 0x000200000aff7812 */ /* 0x000fc6000780c0ff */
[----:B------:R-:W2:Y:S01]  /*412c0*/  LDL.LU R18, [R1+0xcb8] ;  /* 0x000cb80001127983 */ /* 0x000ea20000300800 */
[----:B------:R-:W-:-:S03]  /*412d0*/  IMAD.WIDE R22, R13, 0x4, R2 ;  /* 0x000000040d167825 */ /* 0x000fc600078e0202 */
[----:B------:R-:W2:Y:S06]  /*412e0*/  LDL.LU R17, [R1+0x8c8] ;  /* 0x0008c80001117983 */ /* 0x000eac0000300800 */
[----:B------:R1:W-:Y:S04]  /*412f0*/  @P0 STG.E desc[UR6][R22.64], R14 ;  /* 0x0000000e16000986 */ /* 0x0003e8000c101906 */
[----:B-1----:R-:W2:Y:S01]  /*41300*/  LDL.LU R14, [R1+0x4c8] ;  /* 0x0004c800010e7983 */ /* 0x002ea20000300800 */
[----:B------:R-:W-:-:S03]  /*41310*/  IMAD.WIDE R22, R13, 0x4, R4 ;  /* 0x000000040d167825 */ /* 0x000fc600078e0204 */
[----:B------:R-:W2:Y:S04]  /*41320*/  LDL.LU R13, [R1+0xe3c] ;  /* 0x000e3c00010d7983 */ /* 0x000ea80000300800 */
[----:B------:R-:W2:Y:S01]  /*41330*/  LDL.LU R228, [R1+0x10dc] ;  /* 0x0010dc0001e47983 */ /* 0x000ea20000300800 */
[C---:B------:R-:W-:Y:S02]  /*41340*/  LOP3.LUT P4, RZ, R10.reuse, 0x40000, RZ, 0xc0, !PT ;  /* 0x000400000aff7812 */ /* 0x040fe4000788c0ff */
[C---:B------:R-:W-:Y:S01]  /*41350*/  LOP3.LUT P5, RZ, R10.reuse, 0x80000, RZ, 0xc0, !PT ;  /* 0x000800000aff7812 */ /* 0x040fe200078ac0ff */
[----:B------:R-:W2:Y:S04]  /*41360*/  LDL.LU R229, [R1+0xcbc] ;  /* 0x000cbc0001e57983 */ /* 0x000ea80000300800 */
[----:B------:R-:W2:Y:S01]  /*41370*/  LDL.LU R166, [R1+0x10e4] ;  /* 0x0010e40001a67983 */ /* 0x000ea20000300800 */
        /* <DEDUP_REMOVED lines=11> */
[----:B----4-:R3:W-:Y:S02]  /*41430*/  @P4 STG.E desc[UR6][R22.64], R20 ;  /* 0x0000001416004986 */ /* 0x0107e4000c101906 */
[----:B---3--:R-:W-:-:S05]  /*41440*/  IMAD.WIDE R22, R16, 0x4, R2 ;  /* 0x0000000410167825 */ /* 0x008fca00078e0202 */
[----:B--2---:R1:W-:Y:S02]  /*41450*/  @P5 STG.E desc[UR6][R22.64], R19 ;  /* 0x0000001316005986 */ /* 0x0043e4000c101906 */
[----:B-1----:R-:W-:Y:S02]  /*41460*/  IMAD.WIDE R22, R16, 0x4, R4 ;  /* 0x0000000410167825 */ /* 0x002fe400078e0204 */
[----:B------:R-:W2:Y:S01]  /*41470*/  LDL.LU R16, [R1+0x8cc] ;  /* 0x0008cc0001107983 */ /* 0x000ea20000300800 */
[----:B------:R-:W-:Y:S02]  /*41480*/  @P1 LOP3.LUT R0, R0, 0x400000, RZ, 0xfc, !PT ;  /* 0x0040000000001812 */ /* 0x000fe400078efcff */
[----:B------:R-:W-:Y:S01]  /*41490*/  LOP3.LUT P1, RZ, R10, 0x4000000, RZ, 0xc0, !PT ;  /* 0x040000000aff7812 */ /* 0x000fe2000782c0ff */
[----:B------:R-:W3:Y:S01]  /*414a0*/  LDL.LU R167, [R1+0x4cc] ;  /* 0x0004cc0001a77983 */ /* 0x000ee20000300800 */
[----:B------:R-:W-:-:S03]  /*414b0*/  LOP3.LUT R0, R0, 0xff7fffff, RZ, 0xc0, !PT ;  /* 0xff7fffff00007812 */ /* 0x000fc600078ec0ff */
[----:B------:R-:W4:Y:S04]  /*414c0*/  LDL.LU R251, [R1+0xcc0] ;  /* 0x000cc00001fb7983 */ /* 0x000f280000300800 */
[----:B------:R-:W4:Y:S04]  /*414d0*/  LDL.LU R250, [R1+0x10e0] ;  /* 0x0010e00001fa7983 */ /* 0x000f280000300800 */
[----:B------:R-:W-:Y:S01]  /*414e0*/  @P1 LOP3.LUT R0, R0, 0x800000, RZ, 0xfc, !PT ;  /* 0x0080000000001812 */ /* 0x000fe200078efcff */
[----:B------:R-:W4:Y:S01]  /*414f0*/  LDL.LU R249, [R1+0x8d0] ;  /* 0x0008d00001f97983 */ /* 0x000f220000300800 */
[----:B------:R-:W-:-:S02]  /*41500*/  LOP3.LUT P1, RZ, R10, 0x2000000, RZ, 0xc0, !PT ;  /* 0x020000000aff7812 */ /* 0x000fc4000782c0ff */
[----:B------:R-:W-:Y:S01]  /*41510*/  LOP3.LUT R0, R0, 0xfeffffff, RZ, 0xc0, !PT ;  /* 0xfeffffff00007812 */ /* 0x000fe200078ec0ff */
[----:B------:R-:W4:Y:S04]  /*41520*/  LDL.LU R248, [R1+0x4d0] ;  /* 0x0004d00001f87983 */ /* 0x000f280000300800 */
[----:B------:R-:W4:Y:S01]  /*41530*/  LDL.LU R252, [R1+0x10e8] ;  /* 0x0010e80001fc7983 */ /* 0x000f220000300800 */
[C---:B------:R-:W-:Y:S02]  /*41540*/  LOP3.LUT P6, RZ, R10.reuse, 0x100000, RZ, 0xc0, !PT ;  /* 0x001000000aff7812 */ /* 0x040fe400078cc0ff */
[----:B------:R-:W-:Y:S01]  /*41550*/  LOP3.LUT P0, RZ, R10, 0x200000, RZ, 0xc0, !PT ;  /* 0x002000000aff7812 */ /* 0x000fe2000780c0ff */
[----:B------:R-:W4:Y:S02]  /*41560*/  LDL.LU R231, [R1+0xd0] ;  /* 0x0000d00001e77983 */ /* 0x000f240000300800 */
[----:B------:R-:W-:-:S02]  /*41570*/  @P1 LOP3.LUT R0, R0, 0x1000000, RZ, 0xfc, !PT ;  /* 0x0100000000001812 */ /* 0x000fc400078efcff */
[----:B------:R-:W-:Y:S01]  /*41580*/  LOP3.LUT P1, RZ, R10, 0x1000000, RZ, 0xc0, !PT ;  /* 0x010000000aff7812 */ /* 0x000fe2000782c0ff */
[----:B------:R-:W4:Y:S01]  /*41590*/  LDL.LU R230, [R1+0xcc4] ;  /* 0x000cc40001e67983 */ /* 0x000f220000300800 */
[----:B------:R-:W-:-:S03]  /*415a0*/  LOP3.LUT R0, R0, 0xfdffffff, RZ, 0xc0, !PT ;  /* 0xfdffffff00007812 */ /* 0x000fc600078ec0ff */
[----:B------:R-:W4:Y:S04]  /*415b0*/  LDL.LU R20, [R1+0x10f0] ;  /* 0x0010f00001147983 */ /* 0x000f280000300800 */
[----:B------:R1:W-:Y:S04]  /*415c0*/  @P6 STG.E desc[UR6][R22.64], R18 ;  /* 0x0000001216006986 */ /* 0x0003e8000c101906 */
[----:B------:R-:W-:Y:S01]  /*415d0*/  @P1 LOP3.LUT R0, R0, 0x2000000, RZ, 0xfc, !PT ;  /* 0x0200000000001812 */ /* 0x000fe200078efcff */
[----:B------:R-:W4:Y:S01]  /*415e0*/  LDL.LU R19, [R1+0x8d4] ;  /* 0x0008d40001137983 */ /* 0x000f220000300800 */
[----:B------:R-:W-:-:S02]  /*415f0*/  LOP3.LUT P1, RZ, R10, 0x800000, RZ, 0xc0, !PT ;  /* 0x008000000aff7812 */ /* 0x000fc4000782c0ff */
[----:B------:R-:W-:Y:S01]  /*41600*/  LOP3.LUT R0, R0, 0xfbffffff, RZ, 0xc0, !PT ;  /* 0xfbffffff00007812 */ /* 0x000fe200078ec0ff */
[----:B-1----:R-:W-:-:S10]  /*41610*/  IMAD.WIDE R22, R15, 0x4, R2 ;  /* 0x000000040f167825 */ /* 0x002fd400078e0202 */
[----:B------:R-:W-:Y:S02]  /*41620*/  @P1 LOP3.LUT R0, R0, 0x4000000, RZ, 0xfc, !PT ;  /* 0x0400000000001812 */ /* 0x000fe400078efcff */
[----:B------:R-:W-:Y:S01]  /*41630*/  LOP3.LUT P1, RZ, R10, 0x400000, RZ, 0xc0, !PT ;  /* 0x004000000aff7812 */ /* 0x000fe2000782c0ff */
[----:B------:R1:W-:Y:S02]  /*41640*/  @P0 STG.E desc[UR6][R22.64], R17 ;  /* 0x0000001116000986 */ /* 0x0003e4000c101906 */
[----:B-1----:R-:W-:Y:S02]  /*41650*/  IMAD.WIDE R22, R15, 0x4, R4 ;  /* 0x000000040f167825 */ /* 0x002fe400078e0204 */
[----:B------:R-:W4:Y:S08]  /*41660*/  LDL.LU R17, [R1+0x10ec] ;  /* 0x0010ec0001117983 */ /* 0x000f300000300800 */
[----:B------:R1:W-:Y:S01]  /*41670*/  @P1 STG.E desc[UR6][R22.64], R14 ;  /* 0x0000000e16001986 */ /* 0x0003e2000c101906 */
[----:B------:R-:W-:-:S03]  /*41680*/  LOP3.LUT P1, RZ, R0, 0x4000000, RZ, 0xc0, !PT ;  /* 0x0400000000ff7812 */ /* 0x000fc6000782c0ff */
[----:B------:R-:W4:Y:S04]  /*41690*/  LDL.LU R18, [R1+0x4d4] ;  /* 0x0004d40001127983 */ /* 0x000f280000300800 */
[----:B------:R-:W4:Y:S01]  /*416a0*/  LDL.LU R15, [R1+0xd4] ;  /* 0x0000d400010f7983 */ /* 0x000f220000300800 */
[----:B-1----:R-:W-:-:S03]  /*416b0*/  IMAD.WIDE R22, R228, 0x4, R2 ;  /* 0x00000004e4167825 */ /* 0x002fc600078e0202 */
[----:B------:R-:W4:Y:S04]  /*416c0*/  LDL.LU R14, [R1+0xcc8] ;  /* 0x000cc800010e7983 */ /* 0x000f280000300800 */
[----:B------:R1:W-:Y:S01]  /*416d0*/  @P1 STG.E desc[UR6][R22.64], R13 ;  /* 0x0000000d16001986 */ /* 0x0003e2000c101906 */
[----:B------:R-:W-:-:S03]  /*416e0*/  LOP3.LUT P1, RZ, R0, 0x2000000, RZ, 0xc0, !PT ;  /* 0x0200000000ff7812 */ /* 0x000fc6000782c0ff */
[----:B-1----:R-:W4:Y:S01]  /*416f0*/  LDL.LU R13, [R1+0x10f4] ;  /* 0x0010f400010d7983 */ /* 0x002f220000300800 */
[----:B------:R-:W-:-:S09]  /*41700*/  IMAD.WIDE R22, R228, 0x4, R4 ;  /* 0x00000004e4167825 */ /* 0x000fd200078e0204 */
[----:B------:R1:W-:Y:S01]  /*41710*/  @P1 STG.E desc[UR6][R22.64], R229 ;  /* 0x000000e516001986 */ /* 0x0003e2000c101906 */
[----:B------:R-:W-:Y:S01]  /*41720*/  LOP3.LUT P1, RZ, R0, 0x1000000, RZ, 0xc0, !PT ;  /* 0x0100000000ff7812 */ /* 0x000fe2000782c0ff */
[----:B-1----:R-:W-:-:S12]  /*41730*/  IMAD.WIDE R22, R166, 0x4, R2 ;  /* 0x00000004a6167825 */ /* 0x002fd800078e0202 */
[----:B--2---:R1:W-:Y:S04]  /*41740*/  @P1 STG.E desc[UR6][R22.64], R16 ;  /* 0x0000001016001986 */ /* 0x0043e8000c101906 */
[----:B-1----:R-:W2:Y:S01]  /*41750*/  LDL.LU R16, [R1+0x8d8] ;  /* 0x0008d80001107983 */ /* 0x002ea20000300800 */
[----:B------:R-:W-:Y:S01]  /*41760*/  LOP3.LUT P1, RZ, R0, 0x800000, RZ, 0xc0, !PT ;  /* 0x0080000000ff7812 */ /* 0x000fe2000782c0ff */
[----:B------:R-:W-:-:S12]  /*41770*/  IMAD.WIDE R22, R166, 0x4, R4 ;  /* 0x00000004a6167825 */ /* 0x000fd800078e0204 */
[----:B---3--:R4:W-:Y:S01]  /*41780*/  @P1 STG.E desc[UR6][R22.64], R167 ;  /* 0x000000a716001986 */ /* 0x0089e2000c101906 */
[----:B------:R-:W-:Y:S01]  /*41790*/  LOP3.LUT P1, RZ, R0, 0x400000, RZ, 0xc0, !PT ;  /* 0x0040000000ff7812 */ /* 0x000fe2000782c0ff */
[----:B----4-:R-:W-:-:S12]  /*417a0*/  IMAD.WIDE R22, R250, 0x4, R2 ;  /* 0x00000004fa167825 */ /* 0x010fd800078e0202 */
        /* <DEDUP_REMOVED lines=8> */
[----:B------:R-:W-:Y:S02]  /*41830*/  LOP3.LUT P2, RZ, R10, 0x80000000, RZ, 0xc0, !PT ;  /* 0x800000000aff7812 */ /* 0x000fe4000784c0ff */
        /* <DEDUP_REMOVED lines=12> */
[----:B-1----:R-:W-:-:S05]  /*41900*/  IMAD.WIDE R22, R17, 0x4, R4 ;  /* 0x0000000411167825 */ /* 0x002fca00078e0204 */
[----:B------:R1:W-:Y:S02]  /*41910*/  @P5 STG.E desc[UR6][R22.64], R15 ;  /* 0x0000000f16005986 */ /* 0x0003e4000c101906 */
[C---:B-1----:R-:W-:Y:S02]  /*41920*/  IMAD.WIDE R22, R13.reuse, 0x4, R2 ;  /* 0x000000040d167825 */ /* 0x042fe400078e0202 */
[----:B------:R-:W3:Y:S04]  /*41930*/  LDL.LU R15, [R1+0x4dc] ;  /* 0x0004dc00010f7983 */ /* 0x000ee80000300800 */
[----:B------:R1:W-:Y:S02]  /*41940*/  @P6 STG.E desc[UR6][R22.64], R14 ;  /* 0x0000000e16006986 */ /* 0x0003e4000c101906 */
[----:B-1----:R-:W-:-:S02]  /*41950*/  IMAD.WIDE R22, R13, 0x4, R4 ;  /* 0x000000040d167825 */ /* 0x002fc400078e0204 */
[----:B------:R-:W4:Y:S04]  /*41960*/  LDL.LU R14, [R1+0x1100] ;  /* 0x00110000010e7983 */ /* 0x000f280000300800 */
[----:B------:R-:W3:Y:S04]  /*41970*/  LDL.LU R13, [R1+0xdc] ;  /* 0x0000dc00010d7983 */ /* 0x000ee80000300800 */
[----:B------:R-:W4:Y:S04]  /*41980*/  LDL.LU R230, [R1+0x4d8] ;  /* 0x0004d80001e67983 */ /* 0x000f280000300800 */
[----:B------:R-:W3:Y:S01]  /*41990*/  LDL.LU R20, [R1+0x10fc] ;  /* 0x0010fc0001147983 */ /* 0x000ee20000300800 */
[----:B------:R-:W-:-:S03]  /*419a0*/  LOP3.LUT P0, RZ, R11, 0x10, RZ, 0xc0, !PT ;  /* 0x000000100bff7812 */ /* 0x000fc6000780c0ff */
[----:B------:R-:W4:Y:S04]  /*419b0*/  LDL.LU R19, [R1+0xd8] ;  /* 0x0000d80001137983 */ /* 0x000f280000300800 */
[----:B------:R-:W4:Y:S04]  /*419c0*/  LDL.LU R18, [R1+0xccc] ;  /* 0x000ccc0001127983 */ /* 0x000f280000300800 */
[----:B------:R-:W4:Y:S04]  /*419d0*/  LDL.LU R17, [R1+0x10f8] ;  /* 0x0010f80001117983 */ /* 0x000f280000300800 */
[----:B--2---:R1:W-:Y:S04]  /*419e0*/  @P0 STG.E desc[UR6][R22.64], R16 ;  /* 0x0000001016000986 */ /* 0x0043e8000c101906 */
[----:B-1----:R-:W2:Y:S01]  /*419f0*/  LDL.LU R16, [R1+0x8dc] ;  /* 0x0008dc0001107983 */ /* 0x002ea20000300800 */
[----:B------:R-:W-:-:S02]  /*41a00*/  LOP3.LUT P1, RZ, R11, 0x20000, RZ, 0xc0, !PT ;  /* 0x000200000bff7812 */ /* 0x000fc4000782c0ff */
[----:B------:R-:W-:Y:S01]  /*41a10*/  LOP3.LUT R0, R0, 0xfffff7ff, RZ, 0xc0, !PT ;  /* 0xfffff7ff00007812 */ /* 0x000fe200078ec0ff */
[----:B------:R-:W2:Y:S04]  /*41a20*/  LDL.LU R165, [R1+0xcd0] ;  /* 0x000cd00001a57983 */ /* 0x000ea80000300800 */
[----:B------:R-:W2:Y:S04]  /*41a30*/  LDL.LU R228, [R1+0x1108] ;  /* 0x0011080001e47983 */ /* 0x000ea80000300800 */
[----:B------:R-:W2:Y:S02]  /*41a40*/  LDL.LU R229, [R1+0x8e0] ;  /* 0x0008e00001e57983 */ /* 0x000ea40000300800 */
[----:B------:R-:W-:-:S02]  /*41a50*/  @P1 LOP3.LUT R0, R0, 0x800, RZ, 0xfc, !PT ;  /* 0x0000080000001812 */ /* 0x000fc400078efcff */
[----:B------:R-:W-:Y:S01]  /*41a60*/  LOP3.LUT P1, RZ, R11, 0x10000, RZ, 0xc0, !PT ;  /* 0x000100000bff7812 */ /* 0x000fe2000782c0ff */
[----:B------:R-:W2:Y:S01]  /*41a70*/  LDL.LU R167, [R1+0x1104] ;  /* 0x0011040001a77983 */ /* 0x000ea20000300800 */
[----:B------:R-:W-:-:S03]  /*41a80*/  LOP3.LUT R0, R0, 0xffffefff, RZ, 0xc0, !PT ;  /* 0xffffefff00007812 */ /* 0x000fc600078ec0ff */
[----:B------:R-:W2:Y:S04]  /*41a90*/  LDL.LU R166, [R1+0x4e0] ;  /* 0x0004e00001a67983 */ /* 0x000ea80000300800 */
[----:B------:R-:W2:Y:S04]  /*41aa0*/  LDL.LU R251, [R1+0xe0] ;  /* 0x0000e00001fb7983 */ /* 0x000ea80000300800 */
[----:B------:R-:W-:Y:S01]  /*41ab0*/  @P1 LOP3.LUT R0, R0, 0x1000, RZ, 0xfc, !PT ;  /* 0x0000100000001812 */ /* 0x000fe200078efcff */
[----:B------:R-:W2:Y:S01]  /*41ac0*/  LDL.LU R250, [R1+0xcd4] ;  /* 0x000cd40001fa7983 */ /* 0x000ea20000300800 */
[----:B------:R-:W-:-:S02]  /*41ad0*/  LOP3.LUT P1, RZ, R11, 0x8000, RZ, 0xc0, !PT ;  /* 0x000080000bff7812 */ /* 0x000fc4000782c0ff */
[----:B------:R-:W-:Y:S01]  /*41ae0*/  LOP3.LUT R0, R0, 0xffffdfff, RZ, 0xc0, !PT ;  /* 0xffffdfff00007812 */ /* 0x000fe200078ec0ff */
[----:B------:R-:W2:Y:S01]  /*41af0*/  LDL.LU R249, [R1+0x110c] ;  /* 0x00110c0001f97983 */ /* 0x000ea20000300800 */
[C---:B------:R-:W-:Y:S02]  /*41b00*/  LOP3.LUT P4, RZ, R11.reuse, 0x20, RZ, 0xc0, !PT ;  /* 0x000000200bff7812 */ /* 0x040fe4000788c0ff */
[C---:B------:R-:W-:Y:S01]  /*41b10*/  LOP3.LUT P5, RZ, R11.reuse, 0x40, RZ, 0xc0, !PT ;  /* 0x000000400bff7812 */ /* 0x040fe200078ac0ff */
[----:B------:R-:W2:Y:S01]  /*41b20*/  LDL.LU R248, [R1+0x8e4] ;  /* 0x0008e40001f87983 */ /* 0x000ea20000300800 */
[C---:B------:R-:W-:Y:S02]  /*41b30*/  LOP3.LUT P6, RZ, R11.reuse, 0x80, RZ, 0xc0, !PT ;  /* 0x000000800bff7812 */ /* 0x040fe400078cc0ff */
[----:B------:R-:W-:Y:S01]  /*41b40*/  LOP3.LUT P0, RZ, R11, 0x100, RZ, 0xc0, !PT ;  /* 0x000001000bff7812 */ /* 0x000fe2000780c0ff */
[----:B------:R-:W2:Y:S02]  /*41b50*/  LDL.LU R231, [R1+0x1114] ;  /* 0x0011140001e77983 */ /* 0x000ea40000300800 */
[----:B------:R-:W-:-:S02]  /*41b60*/  @P1 LOP3.LUT R0, R0, 0x2000, RZ, 0xfc, !PT ;  /* 0x0000200000001812 */ /* 0x000fc400078efcff */
[----:B------:R-:W-:Y:S01]  /*41b70*/  LOP3.LUT P1, RZ, R11, 0x4000, RZ, 0xc0, !PT ;  /* 0x000040000bff7812 */ /* 0x000fe2000782c0ff */
[----:B------:R-:W2:Y:S01]  /*41b80*/  LDL.LU R252, [R1+0x4e4] ;  /* 0x0004e40001fc7983 */ /* 0x000ea20000300800 */
        /* <DEDUP_REMOVED lines=15> */
[----:B---3--:R-:W-:-:S05]  /*41c80*/  IMAD.WIDE R22, R20, 0x4, R2 ;  /* 0x0000000414167825 */ /* 0x008fca00078e0202 */
[----:B----4-:R1:W-:Y:S02]  /*41c90*/  @P4 STG.E desc[UR6][R22.64], R230 ;  /* 0x000000e616004986 */ /* 0x0103e4000c101906 */
[----:B-1----:R-:W-:Y:S02]  /*41ca0*/  IMAD.WIDE R22, R20, 0x4, R4 ;  /* 0x0000000414167825 */ /* 0x002fe400078e0204 */
[----:B------:R-:W3:Y:S04]  /*41cb0*/  LDL.LU R230, [R1+0xe4] ;  /* 0x0000e40001e67983 */ /* 0x000ee80000300800 */
[----:B------:R1:W-:Y:S02]  /*41cc0*/  @P5 STG.E desc[UR6][R22.64], R19 ;  /* 0x0000001316005986 */ /* 0x0003e4000c101906 */
[----:B-1----:R-:W-:-:S05]  /*41cd0*/  IMAD.WIDE R22, R17, 0x4, R2 ;  /* 0x0000000411167825 */ /* 0x002fca00078e0202 */
[----:B------:R1:W-:Y:S02]  /*41ce0*/  @P6 STG.E desc[UR6][R22.64], R18 ;  /* 0x0000001216006986 */ /* 0x0003e4000c101906 */
[----:B-1----:R-:W-:Y:S02]  /*41cf0*/  IMAD.WIDE R22, R17, 0x4, R4 ;  /* 0x0000000411167825 */ /* 0x002fe400078e0204 */
[----:B------:R-:W4:Y:S04]  /*41d00*/  LDL.LU R18, [R1+0x1110] ;  /* 0x0011100001127983 */ /* 0x000f280000300800 */
[----:B------:R-:W4:Y:S04]  /*41d10*/  LDL.LU R20, [R1+0xcd8] ;  /* 0x000cd80001147983 */ /* 0x000f280000300800 */
[----:B------:R-:W4:Y:S04]  /*41d20*/  LDL.LU R17, [R1+0x8e8] ;  /* 0x0008e80001117983 */ /* 0x000f280000300800 */
[----:B--2---:R1:W-:Y:S02]  /*41d30*/  @P0 STG.E desc[UR6][R22.64], R16 ;  /* 0x0000001016000986 */ /* 0x0043e4000c101906 */
[----:B-1----:R-:W-:-:S02]  /*41d40*/  IMAD.WIDE R22, R14, 0x4, R2 ;  /* 0x000000040e167825 */ /* 0x002fc400078e0202 */
[----:B------:R-:W2:Y:S04]  /*41d50*/  LDL.LU R16, [R1+0x4e8] ;  /* 0x0004e80001107983 */ /* 0x000ea80000300800 */
[----:B------:R1:W-:Y:S01]  /*41d60*/  @P1 STG.E desc[UR6][R22.64], R15 ;  /* 0x0000000f16001986 */ /* 0x0003e2000c101906 */
[----:B------:R-:W-:-:S03]  /*41d70*/  LOP3.LUT P1, RZ, R0, 0x40000, RZ, 0xc0, !PT ;  /* 0x0004000000ff7812 */ /* 0x000fc6000782c0ff */
[----:B-1----:R-:W2:Y:S01]  /*41d80*/  LDL.LU R15, [R1+0x1118] ;  /* 0x00111800010f7983 */ /* 0x002ea20000300800 */
[----:B------:R-:W-:-:S03]  /*41d90*/  IMAD.WIDE R22, R14, 0x4, R4 ;  /* 0x000000040e167825 */ /* 0x000fc600078e0204 */
[----:B------:R-:W2:Y:S06]  /*41da0*/  LDL.LU R14, [R1+0xe8] ;  /* 0x0000e800010e7983 */ /* 0x000eac0000300800 */
[----:B------:R1:W-:Y:S04]  /*41db0*/  @P1 STG.E desc[UR6][R22.64], R13 ;  /* 0x0000000d16001986 */ /* 0x0003e8000c101906 */
[----:B-1----:R-:W2:Y:S04]  /*41dc0*/  LDL.LU R13, [R1+0xcdc] ;  /* 0x000cdc00010d7983 */ /* 0x002ea80000300800 */
[----:B------:R-:W2:Y:S01]  /*41dd0*/  LDL.LU R19, [R1+0x1120] ;  /* 0x0011200001137983 */ /* 0x000ea20000300800 */
[----:B------:R-:W-:Y:S01]  /*41de0*/  LOP3.LUT P1, RZ, R0, 0x20000, RZ, 0xc0, !PT ;  /* 0x0002000000ff7812 */ /* 0x000fe2000782c0ff */
[----:B------:R-:W-:-:S12]  /*41df0*/  IMAD.WIDE R22, R228, 0x4, R2 ;  /* 0x00000004e4167825 */ /* 0x000fd800078e0202 */
        /* <DEDUP_REMOVED lines=22> */
[----:B-1----:R-:W-:Y:S01]  /*41f60*/  IMAD.WIDE R22, R231, 0x4, R4 ;  /* 0x00000004e7167825 */ /* 0x002fe200078e0204 */
[C---:B------:R-:W-:Y:S02]  /*41f70*/  LOP3.LUT P5, RZ, R11.reuse, 0x200000, RZ, 0xc0, !PT ;  /* 0x002000000bff7812 */ /* 0x040fe400078ac0ff */
[C---:B------:R-:W-:Y:S02]  /*41f80*/  LOP3.LUT P6, RZ, R11.reuse, 0x400000, RZ, 0xc0, !PT ;  /* 0x004000000bff7812 */ /* 0x040fe400078cc0ff */
[----:B---3--:R4:W-:Y:S01]  /*41f90*/  @P2 STG.E desc[UR6][R22.64], R230 ;  /* 0x000000e616002986 */ /* 0x0089e2000c101906 */
[----:B------:R-:W-:Y:S01]  /*41fa0*/  LOP3.LUT P0, RZ, R11, 0x800000, RZ, 0xc0, !PT ;  /* 0x008000000bff7812 */ /* 0x000fe2000780c0ff */
[----:B----4-:R-:W-:-:S05]  /*41fb0*/  IMAD.WIDE R22, R18, 0x4, R2 ;  /* 0x0000000412167825 */ /* 0x010fca00078e0202 */
[----:B------:R1:W-:Y:S02]  /*41fc0*/  @P3 STG.E desc[UR6][R22.64], R20 ;  /* 0x0000001416003986 */ /* 0x0003e4000c101906 */
[----:B-1----:R-:W-:-:S05]  /*41fd0*/  IMAD.WIDE R22, R18, 0x4, R4 ;  /* 0x0000000412167825 */ /* 0x002fca00078e0204 */
[----:B------:R2:W-:Y:S02]  /*41fe0*/  @P4 STG.E desc[UR6][R22.64], R17 ;  /* 0x0000001116004986 */ /* 0x0005e4000c101906 */
[----:B--2---:R-:W-:-:S05]  /*41ff0*/  IMAD.WIDE R22, R15, 0x4, R2 ;  /* 0x000000040f167825 */ /* 0x004fca00078e0202 */
[----:B------:R1:W-:Y:S02]  /*42000*/  @P5 STG.E desc[UR6][R22.64], R16 ;  /* 0x0000001016005986 */ /* 0x0003e4000c101906 */
[----:B-1----:R-:W-:-:S05]  /*42010*/  IMAD.WIDE R22, R15, 0x4, R4 ;  /* 0x000000040f167825 */ /* 0x002fca00078e0204 */
[----:B------:R1:W-:Y:S02]  /*42020*/  @P6 STG.E desc[UR6][R22.64], R14 ;  /* 0x0000000e16006986 */ /* 0x0003e4000c101906 */
[----:B-1----:R-:W-:-:S05]  /*42030*/  IMAD.WIDE R22, R19, 0x4, R2 ;  /* 0x0000000413167825 */ /* 0x002fca00078e0202 */
[----:B------:R1:W-:Y:S04]  /*42040*/  @P0 STG.E desc[UR6][R22.64], R13 ;  /* 0x0000000d16000986 */ /* 0x0003e8000c101906 */
[----:B-1----:R-:W2:Y:S04]  /*42050*/  LDL.LU R13, [R1+0x8ec] ;  /* 0x0008ec00010d7983 */ /* 0x002ea80000300800 */
[----:B------:R-:W3:Y:S04]  /*42060*/  LDL.LU R18, [R1+0x4ec] ;  /* 0x0004ec0001127983 */ /* 0x000ee80000300800 */
[----:B------:R-:W4:Y:S04]  /*42070*/  LDL.LU R17, [R1+0x111c] ;  /* 0x00111c0001117983 */ /* 0x000f280000300800 */
[----:B------:R-:W3:Y:S04]  /*42080*/  LDL.LU R16, [R1+0xec] ;  /* 0x0000ec0001107983 */ /* 0x000ee80000300800 */
[----:B------:R-:W3:Y:S04]  /*42090*/  LDL.LU R15, [R1+0xce0] ;  /* 0x000ce000010f7983 */ /* 0x000ee80000300800 */
[----:B------:R-:W3:Y:S01]  /*420a0*/  LDL.LU R14, [R1+0x1124] ;  /* 0x00112400010e7983 */ /* 0x000ee20000300800 */
[----:B------:R-:W-:-:S03]  /*420b0*/  LOP3.LUT P4, RZ, R11, 0x1000000, RZ, 0xc0, !PT ;  /* 0x010000000bff7812 */ /* 0x000fc6000788c0ff */
[----:B------:R-:W3:Y:S01]  /*420c0*/  LDL.LU R164, [R1+0x8f0] ;  /* 0x0008f00001a47983 */ /* 0x000ee20000300800 */
[----:B------:R-:W-:Y:S01]  /*420d0*/  IMAD.WIDE R22, R19, 0x4, R4 ;  /* 0x0000000413167825 */ /* 0x000fe200078e0204 */
        /* <DEDUP_REMOVED lines=11> */
[----:B--2---:R1:W-:Y:S04]  /*42190*/  @P4 STG.E desc[UR6][R22.64], R13 ;  /* 0x0000000d16004986 */ /* 0x0043e8000c101906 */
[----:B-1----:R-:W2:Y:S04]  /*421a0*/  LDL.LU R13, [R1+0x112c] ;  /* 0x00112c00010d7983 */ /* 0x002ea80000300800 */
[----:B------:R-:W2:Y:S04]  /*421b0*/  LDL.LU R165, [R1+0x4f0] ;  /* 0x0004f00001a57983 */ /* 0x000ea80000300800 */
[----:B------:R-:W2:Y:S04]  /*421c0*/  LDL.LU R228, [R1+0xf0] ;  /* 0x0000f00001e47983 */ /* 0x000ea80000300800 */
[----:B------:R-:W2:Y:S04]  /*421d0*/  LDL.LU R166, [R1+0x1128] ;  /* 0x0011280001a67983 */ /* 0x000ea80000300800 */
[----:B------:R-:W2:Y:S04]  /*421e0*/  LDL.LU R229, [R1+0xce4] ;  /* 0x000ce40001e57983 */ /* 0x000ea80000300800 */
[----:B------:R-:W2:Y:S01]  /*421f0*/  LDL.LU R167, [R1+0x8f4] ;  /* 0x0008f40001a77983 */ /* 0x000ea20000300800 */
[----:B------:R-:W-:-:S02]  /*42200*/  @P1 LOP3.LUT R0, R0, 0x40, RZ, 0xfc, !PT ;  /* 0x0000004000001812 */ /* 0x000fc400078efcff */
[----:B------:R-:W-:Y:S01]  /*42210*/  LOP3.LUT P1, RZ, R12, 0x1, RZ, 0xc0, !PT ;  /* 0x000000010cff7812 */ /* 0x000fe2000782c0ff */
[----:B------:R-:W2:Y:S04]  /*42220*/  LDL.LU R251, [R1+0x4f4] ;  /* 0x0004f40001fb7983 */ /* 0x000ea80000300800 */
[----:B------:R-:W2:Y:S01]  /*42230*/  LDL.LU R250, [R1+0x1130] ;  /* 0x0011300001fa7983 */ /* 0x000ea20000300800 */
[----:B------:R-:W-:-:S03]  /*42240*/  LOP3.LUT R0, R0, 0xffffff7f, RZ, 0xc0, !PT ;  /* 0xffffff7f00007812 */ /* 0x000fc600078ec0ff */
[----:B------:R-:W2:Y:S04]  /*42250*/  LDL.LU R249, [R1+0xf4] ;  /* 0x0000f40001f97983 */ /* 0x000ea80000300800 */
[----:B------:R-:W-:Y:S01]  /*42260*/  @P1 LOP3.LUT R0, R0, 0x80, RZ, 0xfc, !PT ;  /* 0x0000008000001812 */ /* 0x000fe200078efcff */
[----:B------:R-:W2:Y:S01]  /*42270*/  LDL.LU R248, [R1+0xce8] ;  /* 0x000ce80001f87983 */ /* 0x000ea20000300800 */
[C---:B------:R-:W-:Y:S02]  /*42280*/  LOP3.LUT P1, RZ, R11.reuse, 0x80000000, RZ, 0xc0, !PT ;  /* 0x800000000bff7812 */ /* 0x040fe4000782c0ff */
[----:B------:R-:W-:Y:S01]  /*42290*/  LOP3.LUT R0, R0, 0xfffffeff, RZ, 0xc0, !PT ;  /* 0xfffffeff00007812 */ /* 0x000fe200078ec0ff */
[----:B------:R-:W2:Y:S01]  /*422a0*/  LDL.LU R252, [R1+0x1138] ;  /* 0x0011380001fc7983 */ /* 0x000ea20000300800 */
[----:B------:R-:W-:-:S02]  /*422b0*/  LOP3.LUT P5, RZ, R11, 0x2000000, RZ, 0xc0, !PT ;  /* 0x020000000bff7812 */ /* 0x000fc400078ac0ff */
[----:B------:R-:W-:Y:S01]  /*422c0*/  LOP3.LUT P6, RZ, R11, 0x4000000, RZ, 0xc0, !PT ;  /* 0x040000000bff7812 */ /* 0x000fe200078cc0ff */
[----:B----4-:R-:W-:Y:S01]  /*422d0*/  IMAD.WIDE R22, R17, 0x4, R2 ;  /* 0x0000000411167825 */ /* 0x010fe200078e0202 */
[----:B------:R-:W4:Y:S01]  /*422e0*/  LDL.LU R231, [R1+0x8f8] ;  /* 0x0008f80001e77983 */ /* 0x000f220000300800 */
[----:B------:R-:W-:-:S03]  /*422f0*/  LOP3.LUT P0, RZ, R11, 0x8000000, RZ, 0xc0, !PT ;  /* 0x080000000bff7812 */ /* 0x000fc6000780c0ff */
[----:B------:R-:W4:Y:S01]  /*42300*/  LDL.LU R230, [R1+0x4f8] ;  /* 0x0004f80001e67983 */ /* 0x000f220000300800 */
[----:B------:R-:W-:Y:S02]  /*42310*/  @P1 LOP3.LUT R0, R0, 0x100, RZ, 0xfc, !PT ;  /* 0x0000010000001812 */ /* 0x000fe400078efcff */
[----:B------:R-:W-:Y:S01]  /*42320*/  LOP3.LUT P1, RZ, R11, 0x40000000, RZ, 0xc0, !PT ;  /* 0x400000000bff7812 */ /* 0x000fe2000782c0ff */
[----:B------:R-:W4:Y:S01]  /*42330*/  LDL.LU R20, [R1+0x1134] ;  /* 0x0011340001147983 */ /* 0x000f220000300800 */
[----:B------:R-:W-:-:S03]  /*42340*/  LOP3.LUT R0, R0, 0xfffffdff, RZ, 0xc0, !PT ;  /* 0xfffffdff00007812 */ /* 0x000fc600078ec0ff */
[----:B---3--:R1:W-:Y:S04]  /*42350*/  @P5 STG.E desc[UR6][R22.64], R18 ;  /* 0x0000001216005986 */ /* 0x0083e8000c101906 */
[----:B------:R-:W3:Y:S04]  /*42360*/  LDL.LU R19, [R1+0xf8] ;  /* 0x0000f80001137983 */ /* 0x000ee80000300800 */
[----:B------:R-:W-:Y:S02]  /*42370*/  @P1 LOP3.LUT R0, R0, 0x200, RZ, 0xfc, !PT ;  /* 0x0000020000001812 */ /* 0x000fe400078efcff */
[----:B------:R-:W-:-:S02]  /*42380*/  LOP3.LUT P1, RZ, R11, 0x20000000, RZ, 0xc0, !PT ;  /* 0x200000000bff7812 */ /* 0x000fc4000782c0ff */
[----:B------:R-:W-:Y:S01]  /*42390*/  LOP3.LUT R0, R0, 0xfffffbff, RZ, 0xc0, !PT ;  /* 0xfffffbff00007812 */ /* 0x000fe200078ec0ff */
[----:B-1----:R-:W-:Y:S01]  /*423a0*/  IMAD.WIDE R22, R17, 0x4, R4 ;  /* 0x0000000411167825 */ /* 0x002fe200078e0204 */
[----:B------:R-:W3:Y:S04]  /*423b0*/  LDL.LU R18, [R1+0xcec] ;  /* 0x000cec0001127983 */ /* 0x000ee80000300800 */
[----:B------:R1:W-:Y:S04]  /*423c0*/  @P6 STG.E desc[UR6][R22.64], R16 ;  /* 0x0000001016006986 */ /* 0x0003e8000c101906 */
[----:B------:R-:W3:Y:S01]  /*423d0*/  LDL.LU R17, [R1+0x113c] ;  /* 0x00113c0001117983 */ /* 0x000ee20000300800 */
[----:B------:R-:W-:-:S02]  /*423e0*/  @P1 LOP3.LUT R0, R0, 0x400, RZ, 0xfc, !PT ;  /* 0x0000040000001812 */ /* 0x000fc400078efcff */
[----:B------:R-:W-:Y:S01]  /*423f0*/  LOP3.LUT P1, RZ, R11, 0x10000000, RZ, 0xc0, !PT ;  /* 0x100000000bff7812 */ /* 0x000fe2000782c0ff */
[C---:B-1----:R-:W-:Y:S01]  /*42400*/  IMAD.WIDE R22, R14.reuse, 0x4, R2 ;  /* 0x000000040e167825 */ /* 0x042fe200078e0202 */
[----:B------:R-:W3:Y:S04]  /*42410*/  LDL.LU R16, [R1+0x8fc] ;  /* 0x0008fc0001107983 */ /* 0x000ee80000300800 */
[----:B------:R1:W-:Y:S02]  /*42420*/  @P0 STG.E desc[UR6][R22.64], R15 ;  /* 0x0000000f16000986 */ /* 0x0003e4000c101906 */
[----:B-1----:R-:W-:Y:S02]  /*42430*/  IMAD.WIDE R22, R14, 0x4, R4 ;  /* 0x000000040e167825 */ /* 0x002fe400078e0204 */
[----:B------:R-:W3:Y:S04]  /*42440*/  LDL.LU R15, [R1+0x4fc] ;  /* 0x0004fc00010f7983 */ /* 0x000ee80000300800 */
[----:B------:R2:W-:Y:S01]  /*42450*/  @P1 STG.E desc[UR6][R22.64], R164 ;  /* 0x000000a416001986 */ /* 0x0005e2000c101906 */
[----:B------:R-:W-:-:S03]  /*42460*/  LOP3.LUT P1, RZ, R0, 0x400, RZ, 0xc0, !PT ;  /* 0x0000040000ff7812 */ /* 0x000fc6000782c0ff */
[----:B------:R-:W3:Y:S01]  /*42470*/  LDL.LU R14, [R1+0x1140] ;  /* 0x00114000010e7983 */ /* 0x000ee20000300800 */
[----:B--2---:R-:W-:-:S09]  /*42480*/  IMAD.WIDE R22, R13, 0x4, R2 ;  /* 0x000000040d167825 */ /* 0x004fd200078e0202 */
[----:B------:R1:W-:Y:S02]  /*42490*/  @P1 STG.E desc[UR6][R22.64], R165 ;  /* 0x000000a516001986 */ /* 0x0003e4000c101906 */
[----:B-1----:R-:W-:Y:S02]  /*424a0*/  IMAD.WIDE R22, R13, 0x4, R4 ;  /* 0x000000040d167825 */ /* 0x002fe400078e0204 */
[----:B------:R-:W2:Y:S01]  /*424b0*/  LDL.LU R13, [R1+0xfc] ;  /* 0x0000fc00010d7983 */ /* 0x000ea20000300800 */
        /* <DEDUP_REMOVED lines=21> */
[----:B----4-:R1:W-:Y:S01]  /*42610*/  @P1 STG.E desc[UR6][R22.64], R231 ;  /* 0x000000e716001986 */ /* 0x0103e2000c101906 */
[----:B------:R-:W-:Y:S01]  /*42620*/  LOP3.LUT P4, RZ, R12, 0x80, RZ, 0xc0, !PT ;  /* 0x000000800cff7812 */ /* 0x000fe2000788c0ff */
[----:B-1----:R-:W-:-:S05]  /*42630*/  IMAD.WIDE R22, R20, 0x4, R2 ;  /* 0x0000000414167825 */ /* 0x002fca00078e0202 */
[----:B------:R1:W-:Y:S01]  /*42640*/  @P2 STG.E desc[UR6][R22.64], R230 ;  /* 0x000000e616002986 */ /* 0x0003e2000c101906 */
[----:B------:R-:W-:Y:S01]  /*42650*/  LOP3.LUT P5, RZ, R12, 0x100, RZ, 0xc0, !PT ;  /* 0x000001000cff7812 */ /* 0x000fe200078ac0ff */
[----:B-1----:R-:W-:Y:S01]  /*42660*/  IMAD.WIDE R22, R20, 0x4, R4 ;  /* 0x0000000414167825 */ /* 0x002fe200078e0204 */
[C---:B------:R-:W-:Y:S01]  /*42670*/  LOP3.LUT P6, RZ, R12.reuse, 0x200, RZ, 0xc0, !PT ;  /* 0x000002000cff7812 */ /* 0x040fe200078cc0ff */
[----:B------:R-:W4:Y:S04]  /*42680*/  LDL.LU R20, [R1+0xcf0] ;  /* 0x000cf00001147983 */ /* 0x000f280000300800 */
[----:B---3--:R1:W-:Y:S01]  /*42690*/  @P3 STG.E desc[UR6][R22.64], R19 ;  /* 0x0000001316003986 */ /* 0x0083e2000c101906 */
[----:B------:R-:W-:Y:S01]  /*426a0*/  LOP3.LUT P0, RZ, R12, 0x400, RZ, 0xc0, !PT ;  /* 0x000004000cff7812 */ /* 0x000fe2000780c0ff */
[----:B-1----:R-:W-:-:S05]  /*426b0*/  IMAD.WIDE R22, R17, 0x4, R2 ;  /* 0x0000000411167825 */ /* 0x002fca00078e0202 */
[----:B------:R1:W-:Y:S02]  /*426c0*/  @P4 STG.E desc[UR6][R22.64], R18 ;  /* 0x0000001216004986 */ /* 0x0003e4000c101906 */
[----:B-1----:R-:W-:-:S05]  /*426d0*/  IMAD.WIDE R22, R17, 0x4, R4 ;  /* 0x0000000411167825 */ /* 0x002fca00078e0204 */
[----:B------:R1:W-:Y:S02]  /*426e0*/  @P5 STG.E desc[UR6][R22.64], R16 ;  /* 0x0000001016005986 */ /* 0x0003e4000c101906 */
[----:B-1----:R-:W-:-:S05]  /*426f0*/  IMAD.WIDE R22, R14, 0x4, R2 ;  /* 0x000000040e167825 */ /* 0x002fca00078e0202 */
[----:B------:R1:W-:Y:S02]  /*42700*/  @P6 STG.E desc[UR6][R22.64], R15 ;  /* 0x0000000f16006986 */ /* 0x0003e4000c101906 */
[----:B-1----:R-:W-:-:S05]  /*42710*/  IMAD.WIDE R22, R14, 0x4, R4 ;  /* 0x000000040e167825 */ /* 0x002fca00078e0204 */
[----:B--2---:R1:W-:Y:S04]  /*42720*/  @P0 STG.E desc[UR6][R22.64], R13 ;  /* 0x0000000d16000986 */ /* 0x0043e8000c101906 */
[----:B-1----:R-:W2:Y:S04]  /*42730*/  LDL.LU R13, [R1+0x1144] ;  /* 0x00114400010d7983 */ /* 0x002ea80000300800 */
[----:B------:R-:W3:Y:S04]  /*42740*/  LDL.LU R19, [R1+0x900] ;  /* 0x0009000001137983 */ /* 0x000ee80000300800 */
[----:B------:R-:W3:Y:S04]  /*42750*/  LDL.LU R18, [R1+0x500] ;  /* 0x0005000001127983 */ /* 0x000ee80000300800 */
[----:B------:R-:W3:Y:S04]  /*42760*/  LDL.LU R17, [R1+0x1148] ;  /* 0x0011480001117983 */ /* 0x000ee80000300800 */
[----:B------:R-:W3:Y:S04]  /*42770*/  LDL.LU R16, [R1+0x100] ;  /* 0x0001000001107983 */ /* 0x000ee80000300800 */
[----:B------:R-:W3:Y:S04]  /*42780*/  LDL.LU R15, [R1+0xcf4] ;  /* 0x000cf400010f7983 */ /* 0x000ee80000300800 */
[----:B------:R-:W3:Y:S01]  /*42790*/  LDL.LU R14, [R1+0x1150] ;  /* 0x00115000010e7983 */ /* 0x000ee20000300800 */
[----:B------:R-:W-:-:S02]  /*427a0*/  LOP3.LUT P4, RZ, R12, 0x800, RZ, 0xc0, !PT ;  /* 0x000008000cff7812 */ /* 0x000fc4000788c0ff */
        /* <DEDUP_REMOVED lines=20> */
[C---:B------:R-:W-:Y:S02]  /*428f0*/  LOP3.LUT P5, RZ, R12.reuse, 0x1000, RZ, 0xc0, !PT ;  /* 0x000010000cff7812 */ /* 0x040fe400078ac0ff */
[----:B------:R-:W-:-:S07]  /*42900*/  LOP3.LUT P6, RZ, R12, 0x2000, RZ, 0xc0, !PT ;  /* 0x000020000cff7812 */ /* 0x000fce00078cc0ff */
[----:B------:R-:W-:Y:S02]  /*42910*/  @P1 LOP3.LUT R0, R0, 0x2, RZ, 0xfc, !PT ;  /* 0x0000000200001812 */ /* 0x000fe400078efcff */
[C---:B------:R-:W-:Y:S02]  /*42920*/  LOP3.LUT P1, RZ, R12.reuse, 0x10000, RZ, 0xc0, !PT ;  /* 0x000100000cff7812 */ /* 0x040fe4000782c0ff */
[----:B------:R-:W-:Y:S02]  /*42930*/  LOP3.LUT P0, RZ, R12, 0x4000, RZ, 0xc0, !PT ;  /* 0x000040000cff7812 */ /* 0x000fe4000780c0ff */
[----:B------:R-:W-:-:S09]  /*42940*/  LOP3.LUT R0, R0, 0xfffffffb, RZ, 0xc0, !PT ;  /* 0xfffffffb00007812 */ /* 0x000fd200078ec0ff */
[----:B------:R-:W-:Y:S02]  /*42950*/  @P1 LOP3.LUT R0, R0, 0x4, RZ, 0xfc, !PT ;  /* 0x0000000400001812 */ /* 0x000fe400078efcff */
[----:B------:R-:W-:Y:S01]  /*42960*/  LOP3.LUT P1, RZ, R12, 0x8000, RZ, 0xc0, !PT ;  /* 0x000080000cff7812 */ /* 0x000fe2000782c0ff */
        /* <DEDUP_REMOVED lines=18> */
[----:B---3--:R1:W-:Y:S02]  /*42a90*/  @P5 STG.E desc[UR6][R22.64], R19 ;  /* 0x0000001316005986 */ /* 0x0083e4000c101906 */
[----:B-1----:R-:W-:-:S02]  /*42aa0*/  IMAD.WIDE R22, R17, 0x4, R2 ;  /* 0x0000000411167825 */ /* 0x002fc400078e0202 */
[----:B------:R-:W3:Y:S04]  /*42ab0*/  LDL.LU R19, [R1+0x10c] ;  /* 0x00010c0001137983 */ /* 0x000ee80000300800 */
[----:B------:R1:W-:Y:S02]  /*42ac0*/  @P6 STG.E desc[UR6][R22.64], R18 ;  /* 0x0000001216006986 */ /* 0x0003e4000c101906 */
[----:B-1----:R-:W-:Y:S02]  /*42ad0*/  IMAD.WIDE R22, R17, 0x4, R4 ;  /* 0x0000000411167825 */ /* 0x002fe400078e0204 */
[----:B------:R-:W3:Y:S04]  /*42ae0*/  LDL.LU R18, [R1+0xd00] ;  /* 0x000d000001127983 */ /* 0x000ee80000300800 */
[----:B------:R-:W3:Y:S04]  /*42af0*/  LDL.LU R17, [R1+0x1168] ;  /* 0x0011680001117983 */ /* 0x000ee80000300800 */
[----:B------:R1:W-:Y:S02]  /*42b00*/  @P0 STG.E desc[UR6][R22.64], R16 ;  /* 0x0000001016000986 */ /* 0x0003e4000c101906 */
[----:B-1----:R-:W-:-:S05]  /*42b10*/  IMAD.WIDE R22, R14, 0x4, R2 ;  /* 0x000000040e167825 */ /* 0x002fca00078e0202 */
[----:B------:R1:W-:Y:S02]  /*42b20*/  @P1 STG.E desc[UR6][R22.64], R15 ;  /* 0x0000000f16001986 */ /* 0x0003e4000c101906 */
[----:B-1----:R-:W-:Y:S02]  /*42b30*/  IMAD.WIDE R22, R14, 0x4, R4 ;  /* 0x000000040e167825 */ /* 0x002fe400078e0204 */
[----:B------:R-:W3:Y:S04]  /*42b40*/  LDL.LU R15, [R1+0x910] ;  /* 0x00091000010f7983 */ /* 0x000ee80000300800 */
[----:B------:R-:W3:Y:S04]  /*42b50*/  LDL.LU R14, [R1+0x510] ;  /* 0x00051000010e7983 */ /* 0x000ee80000300800 */
[----:B------:R-:W3:Y:S01]  /*42b60*/  LDL.LU R16, [R1+0x1164] ;  /* 0x0011640001107983 */ /* 0x000ee20000300800 */
[----:B------:R-:W-:-:S02]  /*42b70*/  LOP3.LUT P1, RZ, R0, 0x4, RZ, 0xc0, !PT ;  /* 0x0000000400ff7812 */ /* 0x000fc4000782c0ff */
[C---:B------:R-:W-:Y:S02]  /*42b80*/  LOP3.LUT P2, RZ, R12.reuse, 0x1000000, RZ, 0xc0, !PT ;  /* 0x010000000cff7812 */ /* 0x040fe4000784c0ff */
[C---:B------:R-:W-:Y:S02]  /*42b90*/  LOP3.LUT P3, RZ, R12.reuse, 0x2000000, RZ, 0xc0, !PT ;  /* 0x020000000cff7812 */ /* 0x040fe4000786c0ff */
[C---:B------:R-:W-:Y:S02]  /*42ba0*/  LOP3.LUT P4, RZ, R12.reuse, 0x4000000, RZ, 0xc0, !PT ;  /* 0x040000000cff7812 */ /* 0x040fe4000788c0ff */
[C---:B------:R-:W-:Y:S02]  /*42bb0*/  LOP3.LUT P5, RZ, R12.reuse, 0x8000000, RZ, 0xc0, !PT ;  /* 0x080000000cff7812 */ /* 0x040fe400078ac0ff */
[C---:B------:R-:W-:Y:S02]  /*42bc0*/  LOP3.LUT P6, RZ, R12.reuse, 0x10000000, RZ, 0xc0, !PT ;  /* 0x100000000cff7812 */ /* 0x040fe400078cc0ff */
[----:B------:R-:W-:Y:S01]  /*42bd0*/  LOP3.LUT P0, RZ, R12, 0x20000000, RZ, 0xc0, !PT ;  /* 0x200000000cff7812 */ /* 0x000fe2000780c0ff */
[----:B--2---:R4:W-:Y:S01]  /*42be0*/  @P1 STG.E desc[UR6][R22.64], R13 ;  /* 0x0000000d16001986 */ /* 0x0049e2000c101906 */
[----:B------:R-:W-:Y:S01]  /*42bf0*/  LOP3.LUT P1, RZ, R0, 0x2, RZ, 0xc0, !PT ;  /* 0x0000000200ff7812 */ /* 0x000fe2000782c0ff */
[----:B----4-:R-:W-:-:S02]  /*42c00*/  IMAD.WIDE R22, R165, 0x4, R2 ;  /* 0x00000004a5167825 */ /* 0x010fc400078e0202 */
        /* <DEDUP_REMOVED lines=19> */
[----:B------:R1:W-:Y:S02]  /*42d40*/  @P1 STG.E desc[UR6][R22.64], R248 ;  /* 0x000000f816001986 */ /* 0x0003e4000c101906 */
[----:B-1----:R-:W-:-:S05]  /*42d50*/  IMAD.WIDE R22, R252, 0x4, R4 ;  /* 0x00000004fc167825 */ /* 0x002fca00078e0204 */
[----:B------:R1:W-:Y:S02]  /*42d60*/  @P2 STG.E desc[UR6][R22.64], R231 ;  /* 0x000000e716002986 */ /* 0x0003e4000c101906 */
[----:B-1----:R-:W-:-:S05]  /*42d70*/  IMAD.WIDE R22, R20, 0x4, R2 ;  /* 0x0000000414167825 */ /* 0x002fca00078e0202 */
[----:B------:R1:W-:Y:S02]  /*42d80*/  @P3 STG.E desc[UR6][R22.64], R230 ;  /* 0x000000e616003986 */ /* 0x0003e4000c101906 */
[----:B-1----:R-:W-:-:S05]  /*42d90*/  IMAD.WIDE R22, R20, 0x4, R4 ;  /* 0x0000000414167825 */ /* 0x002fca00078e0204 */
[----:B---3--:R1:W-:Y:S02]  /*42da0*/  @P4 STG.E desc[UR6][R22.64], R19 ;  /* 0x0000001316004986 */ /* 0x0083e4000c101906 */
[----:B-1----:R-:W-:-:S05]  /*42db0*/  IMAD.WIDE R22, R17, 0x4, R2 ;  /* 0x0000000411167825 */ /* 0x002fca00078e0202 */
[----:B------:R1:W-:Y:S02]  /*42dc0*/  @P5 STG.E desc[UR6][R22.64], R18 ;  /* 0x0000001216005986 */ /* 0x0003e4000c101906 */
[----:B-1----:R-:W-:Y:S02]  /*42dd0*/  IMAD.WIDE R22, R17, 0x4, R4 ;  /* 0x0000000411167825 */ /* 0x002fe400078e0204 */
[----:B------:R-:W3:Y:S04]  /*42de0*/  LDL.LU R17, [R1+0x1174] ;  /* 0x0011740001117983 */ /* 0x000ee80000300800 */
[----:B------:R1:W-:Y:S02]  /*42df0*/  @P6 STG.E desc[UR6][R22.64], R15 ;  /* 0x0000000f16006986 */ /* 0x0003e4000c101906 */
[----:B-1----:R-:W-:-:S05]  /*42e00*/  IMAD.WIDE R22, R16, 0x4, R2 ;  /* 0x0000000410167825 */ /* 0x002fca00078e0202 */
[----:B------:R1:W-:Y:S04]  /*42e10*/  @P0 STG.E desc[UR6][R22.64], R14 ;  /* 0x0000000e16000986 */ /* 0x0003e8000c101906 */
[----:B-1----:R-:W4:Y:S04]  /*42e20*/  LDL.LU R14, [R1+0x110] ;  /* 0x00011000010e7983 */ /* 0x002f280000300800 */
[----:B------:R-:W3:Y:S04]  /*42e30*/  LDL.LU R15, [R1+0xd04] ;  /* 0x000d0400010f7983 */ /* 0x000ee80000300800 */
[----:B------:R-:W3:Y:S01]  /*42e40*/  LDL.LU R20, [R1+0x116c] ;  /* 0x00116c0001147983 */ /* 0x000ee20000300800 */
[----:B------:R-:W-:-:S03]  /*42e50*/  LOP3.LUT P4, RZ, R12, 0x40000000, RZ, 0xc0, !PT ;  /* 0x400000000cff7812 */ /* 0x000fc6000788c0ff */
[----:B------:R-:W3:Y:S01]  /*42e60*/  LDL.LU R19, [R1+0x914] ;  /* 0x0009140001137983 */ /* 0x000ee20000300800 */
[----:B------:R-:W-:-:S03]  /*42e70*/  IMAD.WIDE R22, R16, 0x4, R4 ;  /* 0x0000000410167825 */ /* 0x000fc600078e0204 */
[----:B------:R-:W3:Y:S01]  /*42e80*/  LDL.LU R18, [R1+0x514] ;  /* 0x0005140001127983 */ /* 0x000ee20000300800 */
[----:B------:R-:W-:-:S03]  /*42e90*/  LOP3.LUT P5, RZ, R12, 0x80000000, RZ, 0xc0, !PT ;  /* 0x800000000cff7812 */ /* 0x000fc600078ac0ff */
[----:B------:R-:W3:Y:S01]  /*42ea0*/  LDL.LU R16, [R1+0x1170] ;  /* 0x0011700001107983 */ /* 0x000ee20000300800 */
[----:B------:R-:W-:Y:S02]  /*42eb0*/  LOP3.LUT R10, R10, 0xfff7ffff, RZ, 0xc0, !PT ;  /* 0xfff7ffff0a0a7812 */ /* 0x000fe400078ec0ff */
[----:B--2---:R-:W-:-:S13]  /*42ec0*/  LOP3.LUT P1, RZ, R13, 0x400, RZ, 0xc0, !PT ;  /* 0x000004000dff7812 */ /* 0x004fda000782c0ff */
[----:B------:R-:W-:Y:S02]  /*42ed0*/  @P1 LOP3.LUT R10, R10, 0x80000, RZ, 0xfc, !PT ;  /* 0x000800000a0a1812 */ /* 0x000fe400078efcff */
[----:B------:R-:W-:Y:S02]  /*42ee0*/  LOP3.LUT P1, RZ, R13, 0x200, RZ, 0xc0, !PT ;  /* 0x000002000dff7812 */ /* 0x000fe4000782c0ff */
[----:B------:R-:W-:Y:S01]  /*42ef0*/  LOP3.LUT R10, R10, 0xffefffff, RZ, 0xc0, !PT ;  /* 0xffefffff0a0a7812 */ /* 0x000fe200078ec0ff */
[----:B----4-:R1:W-:Y:S04]  /*42f00*/  @P4 STG.E desc[UR6][R22.64], R14 ;  /* 0x0000000e16004986 */ /* 0x0103e8000c101906 */
[----:B-1----:R-:W2:Y:S01]  /*42f10*/  LDL.LU R14, [R1+0x114] ;  /* 0x00011400010e7983 */ /* 0x002ea20000300800 */
[----:B---3--:R-:W-:-:S05]  /*42f20*/  IMAD.WIDE R22, R20, 0x4, R2 ;  /* 0x0000000414167825 */ /* 0x008fca00078e0202 */
[----:B------:R1:W-:Y:S04]  /*42f30*/  @P5 STG.E desc[UR6][R22.64], R15 ;  /* 0x0000000f16005986 */ /* 0x0003e8000c101906 */
[----:B-1----:R-:W3:Y:S04]  /*42f40*/  LDL.LU R15, [R1+0xd08] ;  /* 0x000d0800010f7983 */ /* 0x002ee80000300800 */
[----:B------:R-:W4:Y:S01]  /*42f50*/  LDL.LU R0, [R1+0x918] ;  /* 0x0009180001007983 */ /* 0x000f220000300800 */
[----:B------:R-:W-:Y:S02]  /*42f60*/  @P1 LOP3.LUT R10, R10, 0x100000, RZ, 0xfc, !PT ;  /* 0x001000000a0a1812 */ /* 0x000fe400078efcff */
[----:B------:R-:W-:Y:S01]  /*42f70*/  LOP3.LUT P1, RZ, R13, 0x100, RZ, 0xc0, !PT ;  /* 0x000001000dff7812 */ /* 0x000fe2000782c0ff */
[----:B------:R-:W4:Y:S04]  /*42f80*/  LDL.LU R164, [R1+0x518] ;  /* 0x0005180001a47983 */ /* 0x000f280000300800 */
[----:B------:R-:W4:Y:S01]  /*42f90*/  LDL.LU R165, [R1+0x1178] ;  /* 0x0011780001a57983 */ /* 0x000f220000300800 */
[----:B------:R-:W-:-:S03]  /*42fa0*/  LOP3.LUT R10, R10, 0xffdfffff, RZ, 0xc0, !PT ;  /* 0xffdfffff0a0a7812 */ /* 0x000fc600078ec0ff */
[----:B------:R-:W4:Y:S04]  /*42fb0*/  LDL.LU R228, [R1+0x118] ;  /* 0x0001180001e47983 */ /* 0x000f280000300800 */
[----:B------:R-:W-:Y:S01]  /*42fc0*/  @P1 LOP3.LUT R10, R10, 0x200000, RZ, 0xfc, !PT ;  /* 0x002000000a0a1812 */ /* 0x000fe200078efcff */
[----:B------:R-:W4:Y:S01]  /*42fd0*/  LDL.LU R229, [R1+0xd0c] ;  /* 0x000d0c0001e57983 */ /* 0x000f220000300800 */
[----:B------:R-:W-:Y:S02]  /*42fe0*/  LOP3.LUT P1, RZ, R13, 0x80, RZ, 0xc0, !PT ;  /* 0x000000800dff7812 */ /* 0x000fe4000782c0ff */
[----:B------:R-:W-:Y:S01]  /*42ff0*/  LOP3.LUT R10, R10, 0xffbfffff, RZ, 0xc0, !PT ;  /* 0xffbfffff0a0a7812 */ /* 0x000fe200078ec0ff */
[----:B------:R-:W4:Y:S04]  /*43000*/  LDL.LU R166, [R1+0x1180] ;  /* 0x0011800001a67983 */ /* 0x000f280000300800 */
[----:B------:R-:W4:Y:S04]  /*43010*/  LDL.LU R167, [R1+0x91c] ;  /* 0x00091c0001a77983 */ /* 0x000f280000300800 */
[----:B------:R-:W4:Y:S02]  /*43020*/  LDL.LU R251, [R1+0x51c] ;  /* 0x00051c0001fb7983 */ /* 0x000f240000300800 */
[----:B------:R-:W-:-:S02]  /*43030*/  @P1 LOP3.LUT R10, R10, 0x400000, RZ, 0xfc, !PT ;  /* 0x004000000a0a1812 */ /* 0x000fc400078efcff */
[C---:B------:R-:W-:Y:S01]  /*43040*/  LOP3.LUT P1, RZ, R13.reuse, 0x40, RZ, 0xc0, !PT ;  /* 0x000000400dff7812 */ /* 0x040fe2000782c0ff */
[----:B------:R-:W4:Y:S01]  /*43050*/  LDL.LU R250, [R1+0x117c] ;  /* 0x00117c0001fa7983 */ /* 0x000f220000300800 */
[----:B------:R-:W-:Y:S02]  /*43060*/  LOP3.LUT R10, R10, 0xff7fffff, RZ, 0xc0, !PT ;  /* 0xff7fffff0a0a7812 */ /* 0x000fe400078ec0ff */
[C---:B------:R-:W-:Y:S01]  /*43070*/  LOP3.LUT P6, RZ, R13.reuse, 0x1, RZ, 0xc0, !PT ;  /* 0x000000010dff7812 */ /* 0x040fe200078cc0ff */
[----:B------:R-:W4:Y:S01]  /*43080*/  LDL.LU R249, [R1+0x11c] ;  /* 0x00011c0001f97983 */ /* 0x000f220000300800 */
[----:B------:R-:W-:-:S03]  /*43090*/  LOP3.LUT P0, RZ, R13, 0x2, RZ, 0xc0, !PT ;  /* 0x000000020dff7812 */ /* 0x000fc6000780c0ff */
[----:B------:R-:W4:Y:S04]  /*430a0*/  LDL.LU R248, [R1+0xd10] ;  /* 0x000d100001f87983 */ /* 0x000f280000300800 */
[----:B------:R-:W-:Y:S01]  /*430b0*/  @P1 LOP3.LUT R10, R10, 0x800000, RZ, 0xfc, !PT ;  /* 0x008000000a0a1812 */ /* 0x000fe200078efcff */
[----:B------:R-:W4:Y:S01]  /*430c0*/  LDL.LU R252, [R1+0x1184] ;  /* 0x0011840001fc7983 */ /* 0x000f220000300800 */
[C---:B------:R-:W-:Y:S02]  /*430d0*/  LOP3.LUT P1, RZ, R13.reuse, 0x20, RZ, 0xc0, !PT ;  /* 0x000000200dff7812 */ /* 0x040fe4000782c0ff */
[----:B------:R-:W-:Y:S01]  /*430e0*/  LOP3.LUT R10, R10, 0xfeffffff, RZ, 0xc0, !PT ;  /* 0xfeffffff0a0a7812 */ /* 0x000fe200078ec0ff */
[----:B------:R-:W-:Y:S01]  /*430f0*/  IMAD.WIDE R22, R20, 0x4, R4 ;  /* 0x0000000414167825 */ /* 0x000fe200078e0204 */
[----:B------:R-:W4:Y:S09]  /*43100*/  LDL.LU R231, [R1+0x920] ;  /* 0x0009200001e77983 */ /* 0x000f320000300800 */
[----:B------:R-:W-:Y:S01]  /*43110*/  @P1 LOP3.LUT R10, R10, 0x1000000, RZ, 0xfc, !PT ;  /* 0x010000000a0a1812 */ /* 0x000fe200078efcff */
[----:B------:R1:W-:Y:S01]  /*43120*/  @P6 STG.E desc[UR6][R22.64], R19 ;  /* 0x0000001316006986 */ /* 0x0003e2000c101906 */
[----:B------:R-:W-:-:S02]  /*43130*/  LOP3.LUT P1, RZ, R13, 0x10, RZ, 0xc0, !PT ;  /* 0x000000100dff7812 */ /* 0x000fc4000782c0ff */
[----:B------:R-:W-:Y:S01]  /*43140*/  LOP3.LUT R10, R10, 0xfdffffff, RZ, 0xc0, !PT ;  /* 0xfdffffff0a0a7812 */ /* 0x000fe200078ec0ff */
[----:B------:R-:W4:Y:S04]  /*43150*/  LDL.LU R230, [R1+0x520] ;  /* 0x0005200001e67983 */ /* 0x000f280000300800 */
[----:B------:R-:W4:Y:S01]  /*43160*/  LDL.LU R20, [R1+0x118c] ;  /* 0x00118c0001147983 */ /* 0x000f220000300800 */
[----:B-1----:R-:W-:-:S03]  /*43170*/  IMAD.WIDE R22, R17, 0x4, R2 ;  /* 0x0000000411167825 */ /* 0x002fc600078e0202 */
[----:B------:R-:W4:Y:S02]  /*43180*/  LDL.LU R19, [R1+0x120] ;  /* 0x0001200001137983 */ /* 0x000f240000300800 */
[----:B------:R-:W-:Y:S02]  /*43190*/  @P1 LOP3.LUT R10, R10, 0x2000000, RZ, 0xfc, !PT ;  /* 0x020000000a0a1812 */ /* 0x000fe400078efcff */
[----:B------:R-:W-:Y:S02]  /*431a0*/  LOP3.LUT P1, RZ, R13, 0x8, RZ, 0xc0, !PT ;  /* 0x000000080dff7812 */ /* 0x000fe4000782c0ff */
[----:B------:R-:W-:Y:S01]  /*431b0*/  LOP3.LUT R10, R10, 0xfbffffff, RZ, 0xc0, !PT ;  /* 0xfbffffff0a0a7812 */ /* 0x000fe200078ec0ff */
[----:B------:R1:W-:Y:S10]  /*431c0*/  @P0 STG.E desc[UR6][R22.64], R18 ;  /* 0x0000001216000986 */ /* 0x0003f4000c101906 */
[----:B------:R-:W-:-:S02]  /*431d0*/  @P1 LOP3.LUT R10, R10, 0x4000000, RZ, 0xfc, !PT ;  /* 0x040000000a0a1812 */ /* 0x000fc400078efcff */
[----:B------:R-:W-:Y:S01]  /*431e0*/  LOP3.LUT P1, RZ, R13, 0x4, RZ, 0xc0, !PT ;  /* 0x000000040dff7812 */ /* 0x000fe2000782c0ff */
[----:B-1----:R-:W-:Y:S01]  /*431f0*/  IMAD.WIDE R22, R17, 0x4, R4 ;  /* 0x0000000411167825 */ /* 0x002fe200078e0204 */
[----:B------:R-:W4:Y:S04]  /*43200*/  LDL.LU R18, [R1+0xd14] ;  /* 0x000d140001127983 */ /* 0x000f280000300800 */
[----:B------:R-:W4:Y:S07]  /*43210*/  LDL.LU R17, [R1+0x1188] ;  /* 0x0011880001117983 */ /* 0x000f2e0000300800 */
[----:B--2---:R1:W-:Y:S01]  /*43220*/  @P1 STG.E desc[UR6][R22.64], R14 ;  /* 0x0000000e16001986 */ /* 0x0043e2000c101906 */
[----:B------:R-:W-:Y:S01]  /*43230*/  LOP3.LUT P1, RZ, R10, 0x4000000, RZ, 0xc0, !PT ;  /* 0x040000000aff7812 */ /* 0x000fe2000782c0ff */
[----:B-1----:R-:W-:-:S02]  /*43240*/  IMAD.WIDE R22, R16, 0x4, R2 ;  /* 0x0000000410167825 */ /* 0x002fc400078e0202 */
[----:B------:R-:W2:Y:S10]  /*43250*/  LDL.LU R14, [R1+0x17b0] ;  /* 0x0017b000010e7983 */ /* 0x000eb40000300800 */
[----:B---3--:R1:W-:Y:S04]  /*43260*/  @P1 STG.E desc[UR6][R22.64], R15 ;  /* 0x0000000f16001986 */ /* 0x0083e8000c101906 */
[----:B-1----:R-:W3:Y:S01]  /*43270*/  LDL.LU R15, [R1+0x17ac] ;  /* 0x0017ac00010f7983 */ /* 0x002ee20000300800 */
[----:B------:R-:W-:-:S03]  /*43280*/  IMAD.WIDE R22, R16, 0x4, R4 ;  /* 0x0000000410167825 */ /* 0x000fc600078e0204 */
[----:B------:R-:W2:Y:S01]  /*43290*/  LDL.LU R16, [R1+0x924] ;  /* 0x0009240001107983 */ /* 0x000ea20000300800 */
[----:B------:R-:W-:-:S13]  /*432a0*/  LOP3.LUT P1, RZ, R10, 0x2000000, RZ, 0xc0, !PT ;  /* 0x020000000aff7812 */ /* 0x000fda000782c0ff */
[----:B----4-:R1:W-:Y:S01]  /*432b0*/  @P1 STG.E desc[UR6][R22.64], R0 ;  /* 0x0000000016001986 */ /* 0x0103e2000c101906 */
        /* <DEDUP_REMOVED lines=32> */
[C---:B-1----:R-:W-:Y:S02]  /*434c0*/  IMAD.WIDE R22, R17.reuse, 0x4, R2 ;  /* 0x0000000411167825 */ /* 0x042fe400078e0202 */
[----:B------:R-:W4:Y:S04]  /*434d0*/  LDL.LU R19, [R1+0x528] ;  /* 0x0005280001137983 */ /* 0x000f280000300800 */
[----:B------:R1:W-:Y:S02]  /*434e0*/  @P6 STG.E desc[UR6][R22.64], R18 ;  /* 0x0000001216006986 */ /* 0x0003e4000c101906 */
[----:B-1----:R-:W-:-:S02]  /*434f0*/  IMAD.WIDE R22, R17, 0x4, R4 ;  /* 0x0000000411167825 */ /* 0x002fc400078e0204 */
[----:B------:R-:W3:Y:S04]  /*43500*/  LDL.LU R18, [R1+0x1194] ;  /* 0x0011940001127983 */ /* 0x000ee80000300800 */
[----:B------:R-:W4:Y:S04]  /*43510*/  LDL.LU R17, [R1+0x524] ;  /* 0x0005240001117983 */ /* 0x000f280000300800 */
[----:B--2---:R1:W-:Y:S04]  /*43520*/  @P0 STG.E desc[UR6][R22.64], R16 ;  /* 0x0000001016000986 */ /* 0x0043e8000c101906 */
[----:B-1----:R-:W2:Y:S04]  /*43530*/  LDL.LU R16, [R1+0x1190] ;  /* 0x0011900001107983 */ /* 0x002ea80000300800 */
[----:B------:R-:W3:Y:S04]  /*43540*/  LDL.LU R248, [R1+0x124] ;  /* 0x0001240001f87983 */ /* 0x000ee80000300800 */
[----:B------:R-:W3:Y:S04]  /*43550*/  LDL.LU R252, [R1+0xd18] ;  /* 0x000d180001fc7983 */ /* 0x000ee80000300800 */
[----:B------:R-:W3:Y:S04]  /*43560*/  LDL.LU R231, [R1+0x1198] ;  /* 0x0011980001e77983 */ /* 0x000ee80000300800 */
[----:B------:R-:W3:Y:S01]  /*43570*/  LDL.LU R230, [R1+0x928] ;  /* 0x0009280001e67983 */ /* 0x000ee20000300800 */
[----:B------:R-:W-:-:S03]  /*43580*/  LOP3.LUT P4, RZ, R13, 0x20000, RZ, 0xc0, !PT ;  /* 0x000200000dff7812 */ /* 0x000fc6000788c0ff */
[----:B------:R-:W3:Y:S01]  /*43590*/  LDL.LU R20, [R1+0x128] ;  /* 0x0001280001147983 */ /* 0x000ee20000300800 */
        /* <DEDUP_REMOVED lines=13> */
[----:B--2---:R-:W-:-:S05]  /*43670*/  IMAD.WIDE R22, R16, 0x4, R2 ;  /* 0x0000000410167825 */ /* 0x004fca00078e0202 */
[----:B----4-:R1:W-:Y:S02]  /*43680*/  @P4 STG.E desc[UR6][R22.64], R17 ;  /* 0x0000001116004986 */ /* 0x0103e4000c101906 */
[----:B-1----:R-:W-:Y:S02]  /*43690*/  IMAD.WIDE R22, R16, 0x4, R4 ;  /* 0x0000000410167825 */ /* 0x002fe400078e0204 */
[----:B------:R-:W2:Y:S04]  /*436a0*/  LDL.LU R16, [R1+0xd1c] ;  /* 0x000d1c0001107983 */ /* 0x000ea80000300800 */
[----:B------:R-:W4:Y:S04]  /*436b0*/  LDL.LU R17, [R1+0x119c] ;  /* 0x00119c0001117983 */ /* 0x000f280000300800 */
[----:B------:R-:W2:Y:S04]  /*436c0*/  LDL.LU R164, [R1+0x92c] ;  /* 0x00092c0001a47983 */ /* 0x000ea80000300800 */
[----:B------:R-:W2:Y:S04]  /*436d0*/  LDL.LU R228, [R1+0x11a4] ;  /* 0x0011a40001e47983 */ /* 0x000ea80000300800 */
[----:B------:R-:W2:Y:S01]  /*436e0*/  LDL.LU R165, [R1+0x52c] ;  /* 0x00052c0001a57983 */ /* 0x000ea20000300800 */
[----:B------:R-:W-:-:S03]  /*436f0*/  LOP3.LUT R10, R10, 0xffff7fff, RZ, 0xc0, !PT ;  /* 0xffff7fff0a0a7812 */ /* 0x000fc600078ec0ff */
[----:B------:R-:W2:Y:S01]  /*43700*/  LDL.LU R229, [R1+0x12c] ;  /* 0x00012c0001e57983 */ /* 0x000ea20000300800 */
[----:B------:R-:W-:Y:S02]  /*43710*/  @P1 LOP3.LUT R10, R10, 0x8000, RZ, 0xfc, !PT ;  /* 0x000080000a0a1812 */ /* 0x000fe400078efcff */
[C---:B------:R-:W-:Y:S01]  /*43720*/  LOP3.LUT P1, RZ, R13.reuse, 0x1000000, RZ, 0xc0, !PT ;  /* 0x010000000dff7812 */ /* 0x040fe2000782c0ff */
[----:B------:R-:W2:Y:S04]  /*43730*/  LDL.LU R166, [R1+0xd20] ;  /* 0x000d200001a67983 */ /* 0x000ea80000300800 */
[----:B------:R-:W2:Y:S01]  /*43740*/  LDL.LU R167, [R1+0x11a0] ;  /* 0x0011a00001a77983 */ /* 0x000ea20000300800 */
[----:B------:R-:W-:Y:S02]  /*43750*/  LOP3.LUT R10, R10, 0xfffeffff, RZ, 0xc0, !PT ;  /* 0xfffeffff0a0a7812 */ /* 0x000fe400078ec0ff */
[C---:B------:R-:W-:Y:S01]  /*43760*/  LOP3.LUT P5, RZ, R13.reuse, 0x40000, RZ, 0xc0, !PT ;  /* 0x000400000dff7812 */ /* 0x040fe200078ac0ff */
[----:B------:R-:W2:Y:S04]  /*43770*/  LDL.LU R251, [R1+0x930] ;  /* 0x0009300001fb7983 */ /* 0x000ea80000300800 */
[----:B------:R-:W-:Y:S01]  /*43780*/  @P1 LOP3.LUT R10, R10, 0x10000, RZ, 0xfc, !PT ;  /* 0x000100000a0a1812 */ /* 0x000fe200078efcff */
[----:B------:R-:W2:Y:S01]  /*43790*/  LDL.LU R249, [R1+0x11a8] ;  /* 0x0011a80001f97983 */ /* 0x000ea20000300800 */
[----:B------:R-:W-:-:S02]  /*437a0*/  LOP3.LUT P1, RZ, R13, 0x800000, RZ, 0xc0, !PT ;  /* 0x008000000dff7812 */ /* 0x000fc4000782c0ff */
[----:B------:R-:W-:Y:S01]  /*437b0*/  LOP3.LUT R10, R10, 0xfffdffff, RZ, 0xc0, !PT ;  /* 0xfffdffff0a0a7812 */ /* 0x000fe200078ec0ff */
[----:B------:R-:W2:Y:S01]  /*437c0*/  LDL.LU R250, [R1+0x530] ;  /* 0x0005300001fa7983 */ /* 0x000ea20000300800 */
[----:B------:R-:W-:-:S09]  /*437d0*/  LOP3.LUT P6, RZ, R13, 0x80000, RZ, 0xc0, !PT ;  /* 0x000800000dff7812 */ /* 0x000fd200078cc0ff */
[----:B------:R-:W-:Y:S02]  /*437e0*/  @P1 LOP3.LUT R10, R10, 0x20000, RZ, 0xfc, !PT ;  /* 0x000200000a0a1812 */ /* 0x000fe400078efcff */
[C---:B------:R-:W-:Y:S01]  /*437f0*/  LOP3.LUT P1, RZ, R13.reuse, 0x400000, RZ, 0xc0, !PT ;  /* 0x004000000dff7812 */ /* 0x040fe2000782c0ff */
[----:B---3--:R1:W-:Y:S01]  /*43800*/  @P5 STG.E desc[UR6][R22.64], R248 ;  /* 0x000000f816005986 */ /* 0x0083e2000c101906 */
[----:B------:R-:W-:Y:S02]  /*43810*/  LOP3.LUT P0, RZ, R13, 0x100000, RZ, 0xc0, !PT ;  /* 0x001000000dff7812 */ /* 0x000fe4000780c0ff */
[----:B------:R-:W-:Y:S01]  /*43820*/  LOP3.LUT R10, R10, 0xfffbffff, RZ, 0xc0, !PT ;  /* 0xfffbffff0a0a7812 */ /* 0x000fe200078ec0ff */
[----:B-1----:R-:W-:-:S08]  /*43830*/  IMAD.WIDE R22, R231, 0x4, R2 ;  /* 0x00000004e7167825 */ /* 0x002fd000078e0202 */
[----:B------:R-:W-:Y:S01]  /*43840*/  @P1 LOP3.LUT R10, R10, 0x40000, RZ, 0xfc, !PT ;  /* 0x000400000a0a1812 */ /* 0x000fe200078efcff */
[----:B------:R-:W3:Y:S01]  /*43850*/  LDL.LU R248, [R1+0x130] ;  /* 0x0001300001f87983 */ /* 0x000ee20000300800 */
[----:B------:R-:W-:-:S03]  /*43860*/  LOP3.LUT P1, RZ, R13, 0x200000, RZ, 0xc0, !PT ;  /* 0x002000000dff7812 */ /* 0x000fc6000782c0ff */
[----:B------:R1:W-:Y:S02]  /*43870*/  @P6 STG.E desc[UR6][R22.64], R252 ;  /* 0x000000fc16006986 */ /* 0x0003e4000c101906 */
[----:B-1----:R-:W-:Y:S02]  /*43880*/  IMAD.WIDE R22, R231, 0x4, R4 ;  /* 0x00000004e7167825 */ /* 0x002fe400078e0204 */
[----:B------:R-:W3:Y:S04]  /*43890*/  LDL.LU R252, [R1+0xd24] ;  /* 0x000d240001fc7983 */ /* 0x000ee80000300800 */
[----:B------:R-:W3:Y:S04]  /*438a0*/  LDL.LU R231, [R1+0x11b0] ;  /* 0x0011b00001e77983 */ /* 0x000ee80000300800 */
[----:B------:R1:W-:Y:S02]  /*438b0*/  @P0 STG.E desc[UR6][R22.64], R230 ;  /* 0x000000e616000986 */ /* 0x0003e4000c101906 */
[----:B-1----:R-:W-:-:S02]  /*438c0*/  IMAD.WIDE R22, R18, 0x4, R2 ;  /* 0x0000000412167825 */ /* 0x002fc400078e0202 */
[----:B------:R-:W3:Y:S04]  /*438d0*/  LDL.LU R230, [R1+0x934] ;  /* 0x0009340001e67983 */ /* 0x000ee80000300800 */
[----:B------:R1:W-:Y:S01]  /*438e0*/  @P1 STG.E desc[UR6][R22.64], R19 ;  /* 0x0000001316001986 */ /* 0x0003e2000c101906 */
[----:B------:R-:W-:Y:S01]  /*438f0*/  LOP3.LUT P1, RZ, R10, 0x40000, RZ, 0xc0, !PT ;  /* 0x000400000aff7812 */ /* 0x000fe2000782c0ff */
[----:B-1----:R-:W-:Y:S02]  /*43900*/  IMAD.WIDE R22, R18, 0x4, R4 ;  /* 0x0000000412167825 */ /* 0x002fe400078e0204 */
[----:B------:R-:W3:Y:S04]  /*43910*/  LDL.LU R19, [R1+0x534] ;  /* 0x0005340001137983 */ /* 0x000ee80000300800 */
[----:B------:R-:W3:Y:S06]  /*43920*/  LDL.LU R18, [R1+0x11ac] ;  /* 0x0011ac0001127983 */ /* 0x000eec0000300800 */
[----:B------:R1:W-:Y:S01]  /*43930*/  @P1 STG.E desc[UR6][R22.64], R20 ;  /* 0x0000001416001986 */ /* 0x0003e2000c101906 */
[----:B------:R-:W-:-:S03]  /*43940*/  LOP3.LUT P1, RZ, R10, 0x20000, RZ, 0xc0, !PT ;  /* 0x000200000aff7812 */ /* 0x000fc6000782c0ff */
[----:B-1----:R-:W3:Y:S01]  /*43950*/  LDL.LU R20, [R1+0x134] ;  /* 0x0001340001147983 */ /* 0x002ee20000300800 */
[----:B----4-:R-:W-:-:S09]  /*43960*/  IMAD.WIDE R22, R17, 0x4, R2 ;  /* 0x0000000411167825 */ /* 0x010fd200078e0202 */
[----:B--2---:R1:W-:Y:S04]  /*43970*/  @P1 STG.E desc[UR6][R22.64], R16 ;  /* 0x0000001016001986 */ /* 0x0043e8000c101906 */
[----:B-1----:R-:W2:Y:S01]  /*43980*/  LDL.LU R16, [R1+0x11b4] ;  /* 0x0011b40001107983 */ /* 0x002ea20000300800 */
[----:B------:R-:W-:-:S03]  /*43990*/  IMAD.WIDE R22, R17, 0x4, R4 ;  /* 0x0000000411167825 */ /* 0x000fc600078e0204 */
[----:B------:R-:W4:Y:S01]  /*439a0*/  LDL.LU R17, [R1+0xd28] ;  /* 0x000d280001117983 */ /* 0x000f220000300800 */
        /* <DEDUP_REMOVED lines=21> */
[----:B---3--:R1:W-:Y:S01]  /*43b00*/  @P2 STG.E desc[UR6][R22.64], R248 ;  /* 0x000000f816002986 */ /* 0x0083e2000c101906 */
[----:B------:R-:W-:Y:S01]  /*43b10*/  LOP3.LUT P5, RZ, R14, 0x2, RZ, 0xc0, !PT ;  /* 0x000000020eff7812 */ /* 0x000fe200078ac0ff */
[----:B-1----:R-:W-:-:S05]  /*43b20*/  IMAD.WIDE R22, R231, 0x4, R2 ;  /* 0x00000004e7167825 */ /* 0x002fca00078e0202 */
[----:B------:R1:W-:Y:S02]  /*43b30*/  @P3 STG.E desc[UR6][R22.64], R252 ;  /* 0x000000fc16003986 */ /* 0x0003e4000c101906 */
[----:B-1----:R-:W-:-:S05]  /*43b40*/  IMAD.WIDE R22, R231, 0x4, R4 ;  /* 0x00000004e7167825 */ /* 0x002fca00078e0204 */
[----:B------:R1:W-:Y:S02]  /*43b50*/  @P4 STG.E desc[UR6][R22.64], R230 ;  /* 0x000000e616004986 */ /* 0x0003e4000c101906 */
[----:B-1----:R-:W-:-:S05]  /*43b60*/  IMAD.WIDE R22, R18, 0x4, R2 ;  /* 0x0000000412167825 */ /* 0x002fca00078e0202 */
[----:B------:R1:W-:Y:S01]  /*43b70*/  @P5 STG.E desc[UR6][R22.64], R19 ;  /* 0x0000001316005986 */ /* 0x0003e2000c101906 */
[----:B------:R-:W-:Y:S01]  /*43b80*/  LOP3.LUT P6, RZ, R14, 0x4, RZ, 0xc0, !PT ;  /* 0x000000040eff7812 */ /* 0x000fe200078cc0ff */
[----:B-1----:R-:W-:Y:S02]  /*43b90*/  IMAD.WIDE R22, R18, 0x4, R4 ;  /* 0x0000000412167825 */ /* 0x002fe400078e0204 */
[----:B------:R-:W3:Y:S04]  /*43ba0*/  LDL.LU R19, [R1+0x11b8] ;  /* 0x0011b80001137983 */ /* 0x000ee80000300800 */
[----:B------:R-:W3:Y:S04]  /*43bb0*/  LDL.LU R18, [R1+0x93c] ;  /* 0x00093c0001127983 */ /* 0x000ee80000300800 */
[----:B------:R-:W3:Y:S04]  /*43bc0*/  LDL.LU R248, [R1+0x938] ;  /* 0x0009380001f87983 */ /* 0x000ee80000300800 */
[----:B------:R-:W3:Y:S04]  /*43bd0*/  LDL.LU R252, [R1+0x538] ;  /* 0x0005380001fc7983 */ /* 0x000ee80000300800 */
[----:B------:R-:W3:Y:S04]  /*43be0*/  LDL.LU R231, [R1+0x11bc] ;  /* 0x0011bc0001e77983 */ /* 0x000ee80000300800 */
[----:B------:R-:W3:Y:S01]  /*43bf0*/  LDL.LU R230, [R1+0x138] ;  /* 0x0001380001e67983 */ /* 0x000ee20000300800 */
[----:B------:R-:W-:-:S03]  /*43c00*/  LOP3.LUT P0, RZ, R14, 0x8, RZ, 0xc0, !PT ;  /* 0x000000080eff7812 */ /* 0x000fc6000780c0ff */
[----:B------:R1:W-:Y:S04]  /*43c10*/  @P6 STG.E desc[UR6][R22.64], R20 ;  /* 0x0000001416006986 */ /* 0x0003e8000c101906 */
[----:B-1----:R-:W3:Y:S01]  /*43c20*/  LDL.LU R20, [R1+0xd2c] ;  /* 0x000d2c0001147983 */ /* 0x002ee20000300800 */
[----:B--2---:R-:W-:-:S05]  /*43c30*/  IMAD.WIDE R22, R16, 0x4, R2 ;  /* 0x0000000410167825 */ /* 0x004fca00078e0202 */
[----:B----4-:R1:W-:Y:S02]  /*43c40*/  @P0 STG.E desc[UR6][R22.64], R17 ;  /* 0x0000001116000986 */ /* 0x0103e4000c101906 */
[----:B-1----:R-:W-:Y:S02]  /*43c50*/  IMAD.WIDE R22, R16, 0x4, R4 ;  /* 0x0000000410167825 */ /* 0x002fe400078e0204 */
[----:B------:R-:W2:Y:S04]  /*43c60*/  LDL.LU R16, [R1+0x53c] ;  /* 0x00053c0001107983 */ /* 0x000ea80000300800 */
[----:B------:R-:W4:Y:S04]  /*43c70*/  LDL.LU R0, [R1+0x11c0] ;  /* 0x0011c00001007983 */ /* 0x000f280000300800 */
[----:B------:R-:W2:Y:S01]  /*43c80*/  LDL.LU R17, [R1+0x13c] ;  /* 0x00013c0001117983 */ /* 0x000ea20000300800 */
        /* <DEDUP_REMOVED lines=9> */
[----:B------:R-:W2:Y:S01]  /*43d20*/  LDL.LU R229, [R1+0x540] ;  /* 0x0005400001e57983 */ /* 0x000ea20000300800 */
[----:B------:R-:W-:-:S03]  /*43d30*/  LOP3.LUT P4, RZ, R14, 0x10, RZ, 0xc0, !PT ;  /* 0x000000100eff7812 */ /* 0x000fc6000788c0ff */
[----:B------:R-:W2:Y:S04]  /*43d40*/  LDL.LU R167, [R1+0x140] ;  /* 0x0001400001a77983 */ /* 0x000ea80000300800 */
[----:B------:R-:W-:Y:S01]  /*43d50*/  @P1 LOP3.LUT R10, R10, 0x10, RZ, 0xfc, !PT ;  /* 0x000000100a0a1812 */ /* 0x000fe200078efcff */
[----:B------:R-:W2:Y:S01]  /*43d60*/  LDL.LU R250, [R1+0x11cc] ;  /* 0x0011cc0001fa7983 */ /* 0x000ea20000300800 */
[----:B------:R-:W-:Y:S02]  /*43d70*/  LOP3.LUT P1, RZ, R14, 0x4000, RZ, 0xc0, !PT ;  /* 0x000040000eff7812 */ /* 0x000fe4000782c0ff */
[----:B------:R-:W-:Y:S01]  /*43d80*/  LOP3.LUT R10, R10, 0xffffffdf, RZ, 0xc0, !PT ;  /* 0xffffffdf0a0a7812 */ /* 0x000fe200078ec0ff */
[----:B------:R-:W2:Y:S01]  /*43d90*/  LDL.LU R251, [R1+0xd34] ;  /* 0x000d340001fb7983 */ /* 0x000ea20000300800 */
[----:B------:R-:W-:-:S02]  /*43da0*/  LOP3.LUT P5, RZ, R14, 0x20, RZ, 0xc0, !PT ;  /* 0x000000200eff7812 */ /* 0x000fc400078ac0ff */
[----:B------:R-:W-:Y:S01]  /*43db0*/  LOP3.LUT P6, RZ, R14, 0x40, RZ, 0xc0, !PT ;  /* 0x000000400eff7812 */ /* 0x000fe200078cc0ff */
[----:B------:R-:W2:Y:S06]  /*43dc0*/  LDL.LU R249, [R1+0x944] ;  /* 0x0009440001f97983 */ /* 0x000eac0000300800 */
        /* <DEDUP_REMOVED lines=12> */
[----:B------:R-:W-:-:S09]  /*43e90*/  LOP3.LUT P0, RZ, R14, 0x80, RZ, 0xc0, !PT ;  /* 0x000000800eff7812 */ /* 0x000fd2000780c0ff */
[----:B------:R-:W-:Y:S02]  /*43ea0*/  @P1 LOP3.LUT R10, R10, 0x200, RZ, 0xfc, !PT ;  /* 0x000002000a0a1812 */ /* 0x000fe400078efcff */
[----:B------:R-:W-:Y:S02]  /*43eb0*/  LOP3.LUT P1, RZ, R14, 0x200, RZ, 0xc0, !PT ;  /* 0x000002000eff7812 */ /* 0x000fe4000782c0ff */
[----:B------:R-:W-:-:S11]  /*43ec0*/  LOP3.LUT R10, R10, 0xfffffbff, RZ, 0xc0, !PT ;  /* 0xfffffbff0a0a7812 */ /* 0x000fd600078ec0ff */
[----:B------:R-:W-:Y:S02]  /*43ed0*/  @P1 LOP3.LUT R10, R10, 0x400, RZ, 0xfc, !PT ;  /* 0x000004000a0a1812 */ /* 0x000fe400078efcff */
[----:B------:R-:W-:Y:S01]  /*43ee0*/  LOP3.LUT P1, RZ, R14, 0x100, RZ, 0xc0, !PT ;  /* 0x000001000eff7812 */ /* 0x000fe2000782c0ff */
[----:B---3--:R1:W-:Y:S02]  /*43ef0*/  @P4 STG.E desc[UR6][R22.64], R248 ;  /* 0x000000f816004986 */ /* 0x0083e4000c101906 */
[C---:B-1----:R-:W-:Y:S02]  /*43f00*/  IMAD.WIDE R22, R231.reuse, 0x4, R2 ;  /* 0x00000004e7167825 */ /* 0x042fe400078e0202 */
[----:B------:R-:W3:Y:S04]  /*43f10*/  LDL.LU R248, [R1+0x544] ;  /* 0x0005440001f87983 */ /* 0x000ee80000300800 */
[----:B------:R1:W-:Y:S02]  /*43f20*/  @P5 STG.E desc[UR6][R22.64], R252 ;  /* 0x000000fc16005986 */ /* 0x0003e4000c101906 */
[----:B-1----:R-:W-:-:S02]  /*43f30*/  IMAD.WIDE R22, R231, 0x4, R4 ;  /* 0x00000004e7167825 */ /* 0x002fc400078e0204 */
[----:B------:R-:W3:Y:S04]  /*43f40*/  LDL.LU R252, [R1+0x11d4] ;  /* 0x0011d40001fc7983 */ /* 0x000ee80000300800 */
[----:B------:R1:W-:Y:S04]  /*43f50*/  @P6 STG.E desc[UR6][R22.64], R230 ;  /* 0x000000e616006986 */ /* 0x0003e8000c101906 */
[----:B------:R-:W3:Y:S01]  /*43f60*/  LDL.LU R231, [R1+0x144] ;  /* 0x0001440001e77983 */ /* 0x000ee20000300800 */
[----:B-1----:R-:W-:-:S05]  /*43f70*/  IMAD.WIDE R22, R19, 0x4, R2 ;  /* 0x0000000413167825 */ /* 0x002fca00078e0202 */
[----:B------:R1:W-:Y:S02]  /*43f80*/  @P0 STG.E desc[UR6][R22.64], R20 ;  /* 0x0000001416000986 */ /* 0x0003e4000c101906 */
[----:B-1----:R-:W-:Y:S02]  /*43f90*/  IMAD.WIDE R22, R19, 0x4, R4 ;  /* 0x0000000413167825 */ /* 0x002fe400078e0204 */
[----:B------:R-:W3:Y:S04]  /*43fa0*/  LDL.LU R20, [R1+0x11d0] ;  /* 0x0011d00001147983 */ /* 0x000ee80000300800 */
[----:B------:R1:W-:Y:S01]  /*43fb0*/  @P1 STG.E desc[UR6][R22.64], R18 ;  /* 0x0000001216001986 */ /* 0x0003e2000c101906 */
[----:B------:R-:W-:-:S03]  /*43fc0*/  LOP3.LUT P1, RZ, R10, 0x400, RZ, 0xc0, !PT ;  /* 0x000004000aff7812 */ /* 0x000fc6000782c0ff */
[----:B------:R-:W3:Y:S04]  /*43fd0*/  LDL.LU R230, [R1+0xd38] ;  /* 0x000d380001e67983 */ /* 0x000ee80000300800 */
[----:B------:R-:W3:Y:S04]  /*43fe0*/  LDL.LU R19, [R1+0x948] ;  /* 0x0009480001137983 */ /* 0x000ee80000300800 */
[----:B-1----:R-:W3:Y:S01]  /*43ff0*/  LDL.LU R18, [R1+0x548] ;  /* 0x0005480001127983 */ /* 0x002ee20000300800 */
[----:B----4-:R-:W-:-:S05]  /*44000*/  IMAD.WIDE R22, R0, 0x4, R2 ;  /* 0x0000000400167825 */ /* 0x010fca00078e0202 */
[----:B--2---:R1:W-:Y:S01]  /*44010*/  @P1 STG.E desc[UR6][R22.64], R16 ;  /* 0x0000001016001986 */ /* 0x0043e2000c101906 */
[----:B------:R-:W-:-:S03]  /*44020*/  LOP3.LUT P1, RZ, R10, 0x200, RZ, 0xc0, !PT ;  /* 0x000002000aff7812 */ /* 0x000fc6000782c0ff */
[----:B-1----:R-:W2:Y:S01]  /*44030*/  LDL.LU R16, [R1+0x11d8] ;  /* 0x0011d80001107983 */ /* 0x002ea20000300800 */
[----:B------:R-:W-:-:S09]  /*44040*/  IMAD.WIDE R22, R0, 0x4, R4 ;  /* 0x0000000400167825 */ /* 0x000fd200078e0204 */
[----:B------:R1:W-:Y:S04]  /*44050*/  @P1 STG.E desc[UR6][R22.64], R17 ;  /* 0x0000001116001986 */ /* 0x0003e8000c101906 */
[----:B-1----:R-:W4:Y:S01]  /*44060*/  LDL.LU R17, [R1+0x148] ;  /* 0x0001480001117983 */ /* 0x002f220000300800 */
        /* <DEDUP_REMOVED lines=20> */
[C---:B------:R-:W-:Y:S02]  /*441b0*/  LOP3.LUT P4, RZ, R14.reuse, 0x80000, RZ, 0xc0, !PT ;  /* 0x000800000eff7812 */ /* 0x040fe4000788c0ff */
[C---:B------:R-:W-:Y:S02]  /*441c0*/  LOP3.LUT P5, RZ, R14.reuse, 0x100000, RZ, 0xc0, !PT ;  /* 0x001000000eff7812 */ /* 0x040fe400078ac0ff */
[C---:B------:R-:W-:Y:S02]  /*441d0*/  LOP3.LUT P6, RZ, R14.reuse, 0x200000, RZ, 0xc0, !PT ;  /* 0x002000000eff7812 */ /* 0x040fe400078cc0ff */
[----:B------:R-:W-:Y:S01]  /*441e0*/  LOP3.LUT P0, RZ, R14, 0x400000, RZ, 0xc0, !PT ;  /* 0x004000000eff7812 */ /* 0x000fe2000780c0ff */
[----:B---3--:R-:W-:-:S05]  /*441f0*/  IMAD.WIDE R22, R252, 0x4, R2 ;  /* 0x00000004fc167825 */ /* 0x008fca00078e0202 */
[----:B------:R1:W-:Y:S02]  /*44200*/  @P2 STG.E desc[UR6][R22.64], R248 ;  /* 0x000000f816002986 */ /* 0x0003e4000c101906 */
[----:B-1----:R-:W-:-:S05]  /*44210*/  IMAD.WIDE R22, R252, 0x4, R4 ;  /* 0x00000004fc167825 */ /* 0x002fca00078e0204 */
[----:B------:R1:W-:Y:S02]  /*44220*/  @P3 STG.E desc[UR6][R22.64], R231 ;  /* 0x000000e716003986 */ /* 0x0003e4000c101906 */
[----:B-1----:R-:W-:-:S05]  /*44230*/  IMAD.WIDE R22, R20, 0x4, R2 ;  /* 0x0000000414167825 */ /* 0x002fca00078e0202 */
[----:B------:R1:W-:Y:S02]  /*44240*/  @P4 STG.E desc[UR6][R22.64], R230 ;  /* 0x000000e616004986 */ /* 0x0003e4000c101906 */
[----:B-1----:R-:W-:-:S05]  /*44250*/  IMAD.WIDE R22, R20, 0x4, R4 ;  /* 0x0000000414167825 */ /* 0x002fca00078e0204 */
[----:B------:R2:W-:Y:S02]  /*44260*/  @P5 STG.E desc[UR6][R22.64], R19 ;  /* 0x0000001316005986 */ /* 0x0005e4000c101906 */
[----:B--2---:R-:W-:-:S05]  /*44270*/  IMAD.WIDE R22, R16, 0x4, R2 ;  /* 0x0000000410167825 */ /* 0x004fca00078e0202 */
[----:B------:R1:W-:Y:S02]  /*44280*/  @P6 STG.E desc[UR6][R22.64], R18 ;  /* 0x0000001216006986 */ /* 0x0003e4000c101906 */
[----:B-1----:R-:W-:Y:S02]  /*44290*/  IMAD.WIDE R22, R16, 0x4, R4 ;  /* 0x0000000410167825 */ /* 0x002fe400078e0204 */
[----:B------:R-:W2:Y:S04]  /*442a0*/  LDL.LU R18, [R1+0xd40] ;  /* 0x000d400001127983 */ /* 0x000ea80000300800 */
[----:B------:R-:W3:Y:S04]  /*442b0*/  LDL.LU R16, [R1+0x11e4] ;  /* 0x0011e40001107983 */ /* 0x000ee80000300800 */
[----:B------:R-:W2:Y:S04]  /*442c0*/  LDL.LU R252, [R1+0xd3c] ;  /* 0x000d3c0001fc7983 */ /* 0x000ea80000300800 */
[----:B------:R-:W3:Y:S04]  /*442d0*/  LDL.LU R231, [R1+0x11e0] ;  /* 0x0011e00001e77983 */ /* 0x000ee80000300800 */
[----:B----4-:R1:W-:Y:S04]  /*442e0*/  @P0 STG.E desc[UR6][R22.64], R17 ;  /* 0x0000001116000986 */ /* 0x0103e8000c101906 */
[----:B-1----:R-:W4:Y:S04]  /*442f0*/  LDL.LU R17, [R1+0x94c] ;  /* 0x00094c0001117983 */ /* 0x002f280000300800 */
[----:B------:R-:W4:Y:S04]  /*44300*/  LDL.LU R230, [R1+0x54c] ;  /* 0x00054c0001e67983 */ /* 0x000f280000300800 */
[----:B------:R-:W4:Y:S04]  /*44310*/  LDL.LU R20, [R1+0x11dc] ;  /* 0x0011dc0001147983 */ /* 0x000f280000300800 */
[----:B------:R-:W4:Y:S01]  /*44320*/  LDL.LU R19, [R1+0x14c] ;  /* 0x00014c0001137983 */ /* 0x000f220000300800 */
[----:B------:R-:W-:-:S02]  /*44330*/  LOP3.LUT P1, RZ, R15, 0x8, RZ, 0xc0, !PT ;  /* 0x000000080fff7812 */ /* 0x000fc4000782c0ff */
[----:B------:R-:W-:Y:S01]  /*44340*/  LOP3.LUT R11, R11, 0xf7ffffff, RZ, 0xc0, !PT ;  /* 0xf7ffffff0b0b7812 */ /* 0x000fe200078ec0ff */
[----:B------:R-:W4:Y:S10]  /*44350*/  LDL.LU R248, [R1+0x950] ;  /* 0x0009500001f87983 */ /* 0x000f340000300800 */
        /* <DEDUP_REMOVED lines=18> */
[----:B------:R-:W-:Y:S02]  /*44480*/  LOP3.LUT R10, R10, 0xfffffffd, RZ, 0xc0, !PT ;  /* 0xfffffffd0a0a7812 */ /* 0x000fe400078ec0ff */
[----:B------:R-:W-:-:S09]  /*44490*/  LOP3.LUT P5, RZ, R14, 0x1000000, RZ, 0xc0, !PT ;  /* 0x010000000eff7812 */ /* 0x000fd200078ac0ff */
[----:B------:R-:W-:Y:S02]  /*444a0*/  @P1 LOP3.LUT R10, R10, 0x2, RZ, 0xfc, !PT ;  /* 0x000000020a0a1812 */ /* 0x000fe400078efcff */
[----:B------:R-:W-:Y:S02]  /*444b0*/  LOP3.LUT P1, RZ, R14, 0x10000000, RZ, 0xc0, !PT ;  /* 0x100000000eff7812 */ /* 0x000fe4000782c0ff */
[----:B------:R-:W-:Y:S02]  /*444c0*/  LOP3.LUT R10, R10, 0xfffffffb, RZ, 0xc0, !PT ;  /* 0xfffffffb0a0a7812 */ /* 0x000fe400078ec0ff */
[C---:B------:R-:W-:Y:S02]  /*444d0*/  LOP3.LUT P6, RZ, R14.reuse, 0x2000000, RZ, 0xc0, !PT ;  /* 0x020000000eff7812 */ /* 0x040fe400078cc0ff */
[----:B------:R-:W-:-:S07]  /*444e0*/  LOP3.LUT P0, RZ, R14, 0x4000000, RZ, 0xc0, !PT ;  /* 0x040000000eff7812 */ /* 0x000fce000780c0ff */
[----:B------:R-:W-:Y:S02]  /*444f0*/  @P1 LOP3.LUT R10, R10, 0x4, RZ, 0xfc, !PT ;  /* 0x000000040a0a1812 */ /* 0x000fe400078efcff */
[----:B------:R-:W-:Y:S01]  /*44500*/  LOP3.LUT P1, RZ, R14, 0x8000000, RZ, 0xc0, !PT ;  /* 0x080000000eff7812 */ /* 0x000fe2000782c0ff */
[----:B---3--:R-:W-:-:S05]  /*44510*/  IMAD.WIDE R22, R231, 0x4, R2 ;  /* 0x00000004e7167825 */ /* 0x008fca00078e0202 */
[----:B--2---:R1:W-:Y:S02]  /*44520*/  @P4 STG.E desc[UR6][R22.64], R252 ;  /* 0x000000fc16004986 */ /* 0x0043e4000c101906 */
[----:B-1----:R-:W-:-:S05]  /*44530*/  IMAD.WIDE R22, R231, 0x4, R4 ;  /* 0x00000004e7167825 */ /* 0x002fca00078e0204 */
[----:B----4-:R1:W-:Y:S04]  /*44540*/  @P5 STG.E desc[UR6][R22.64], R17 ;  /* 0x0000001116005986 */ /* 0x0103e8000c101906 */
[----:B-1----:R-:W2:Y:S04]  /*44550*/  LDL.LU R17, [R1+0x550] ;  /* 0x0005500001117983 */ /* 0x002ea80000300800 */
[----:B------:R-:W3:Y:S04]  /*44560*/  LDL.LU R14, [R1+0x11ec] ;  /* 0x0011ec00010e7983 */ /* 0x000ee80000300800 */
        /* <DEDUP_REMOVED lines=9> */
[----:B------:R-:W-:-:S03]  /*44600*/  IMAD.WIDE R22, R20, 0x4, R2 ;  /* 0x0000000414167825 */ /* 0x000fc600078e0202 */
[----:B------:R-:W4:Y:S04]  /*44610*/  LDL.LU R250, [R1+0x958] ;  /* 0x0009580001fa7983 */ /* 0x000f280000300800 */
[----:B------:R-:W4:Y:S04]  /*44620*/  LDL.LU R249, [R1+0x558] ;  /* 0x0005580001f97983 */ /* 0x000f280000300800 */
[----:B------:R-:W4:Y:S04]  /*44630*/  LDL.LU R252, [R1+0x11f4] ;  /* 0x0011f40001fc7983 */ /* 0x000f280000300800 */
[----:B------:R1:W-:Y:S04]  /*44640*/  @P6 STG.E desc[UR6][R22.64], R230 ;  /* 0x000000e616006986 */ /* 0x0003e8000c101906 */
[----:B------:R-:W4:Y:S01]  /*44650*/  LDL.LU R231, [R1+0x158] ;  /* 0x0001580001e77983 */ /* 0x000f220000300800 */
[----:B-1----:R-:W-:-:S03]  /*44660*/  IMAD.WIDE R22, R20, 0x4, R4 ;  /* 0x0000000414167825 */ /* 0x002fc600078e0204 */
[----:B------:R-:W4:Y:S04]  /*44670*/  LDL.LU R230, [R1+0xd4c] ;  /* 0x000d4c0001e67983 */ /* 0x000f280000300800 */
[----:B------:R1:W-:Y:S04]  /*44680*/  @P0 STG.E desc[UR6][R22.64], R19 ;  /* 0x0000001316000986 */ /* 0x0003e8000c101906 */
[----:B-1----:R-:W4:Y:S01]  /*44690*/  LDL.LU R19, [R1+0x11fc] ;  /* 0x0011fc0001137983 */ /* 0x002f220000300800 */
[----:B------:R-:W-:-:S05]  /*446a0*/  IMAD.WIDE R22, R16, 0x4, R2 ;  /* 0x0000000410167825 */ /* 0x000fca00078e0202 */
[----:B------:R1:W-:Y:S02]  /*446b0*/  @P1 STG.E desc[UR6][R22.64], R18 ;  /* 0x0000001216001986 */ /* 0x0003e4000c101906 */
[----:B-1----:R-:W-:Y:S02]  /*446c0*/  IMAD.WIDE R22, R16, 0x4, R4 ;  /* 0x0000000410167825 */ /* 0x002fe400078e0204 */
[----:B------:R-:W4:Y:S04]  /*446d0*/  LDL.LU R18, [R1+0x95c] ;  /* 0x00095c0001127983 */ /* 0x000f280000300800 */
[----:B------:R-:W4:Y:S04]  /*446e0*/  LDL.LU R16, [R1+0x55c] ;  /* 0x00055c0001107983 */ /* 0x000f280000300800 */
[----:B------:R-:W4:Y:S01]  /*446f0*/  LDL.LU R20, [R1+0x1204] ;  /* 0x0012040001147983 */ /* 0x000f220000300800 */
[----:B------:R-:W-:-:S13]  /*44700*/  LOP3.LUT P1, RZ, R10, 0x4, RZ, 0xc0, !PT ;  /* 0x000000040aff7812 */ /* 0x000fda000782c0ff */
[----:B------:R1:W-:Y:S01]  /*44710*/  @P1 STG.E desc[UR6][R22.64], R248 ;  /* 0x000000f816001986 */ /* 0x0003e2000c101906 */
[----:B------:R-:W-:Y:S02]  /*44720*/  LOP3.LUT P1, RZ, R10, 0x2, RZ, 0xc0, !PT ;  /* 0x000000020aff7812 */ /* 0x000fe4000782c0ff */
[C---:B------:R-:W-:Y:S02]  /*44730*/  LOP3.LUT P2, RZ, R15.reuse, 0x10, RZ, 0xc0, !PT ;  /* 0x000000100fff7812 */ /* 0x040fe4000784c0ff */
[C---:B------:R-:W-:Y:S02]  /*44740*/  LOP3.LUT P3, RZ, R15.reuse, 0x20, RZ, 0xc0, !PT ;  /* 0x000000200fff7812 */ /* 0x040fe4000786c0ff */
[C---:B------:R-:W-:Y:S02]  /*44750*/  LOP3.LUT P4, RZ, R15.reuse, 0x40, RZ, 0xc0, !PT ;  /* 0x000000400fff7812 */ /* 0x040fe4000788c0ff */
[C---:B------:R-:W-:Y:S02]  /*44760*/  LOP3.LUT P5, RZ, R15.reuse, 0x80, RZ, 0xc0, !PT ;  /* 0x000000800fff7812 */ /* 0x040fe400078ac0ff */
[C---:B------:R-:W-:Y:S01]  /*44770*/  LOP3.LUT P6, RZ, R15.reuse, 0x100, RZ, 0xc0, !PT ;  /* 0x000001000fff7812 */ /* 0x040fe200078cc0ff */
[----:B-1----:R-:W4:Y:S01]  /*44780*/  LDL.LU R248, [R1+0x17a8] ;  /* 0x0017a80001f87983 */ /* 0x002f220000300800 */
[----:B------:R-:W-:Y:S01]  /*44790*/  LOP3.LUT P0, RZ, R15, 0x200, RZ, 0xc0, !PT ;  /* 0x000002000fff7812 */ /* 0x000fe2000780c0ff */
[----:B---3--:R-:W-:-:S05]  /*447a0*/  IMAD.WIDE R22, R14, 0x4, R2 ;  /* 0x000000040e167825 */ /* 0x008fca00078e0202 */
[----:B--2---:R1:W-:Y:S01]  /*447b0*/  @P1 STG.E desc[UR6][R22.64], R17 ;  /* 0x0000001116001986 */ /* 0x0043e2000c101906 */
[----:B------:R-:W-:Y:S01]  /*447c0*/  LOP3.LUT P1, RZ, R10, 0x1, RZ, 0xc0, !PT ;  /* 0x000000010aff7812 */ /* 0x000fe2000782c0ff */
[----:B-1----:R-:W-:Y:S02]  /*447d0*/  IMAD.WIDE R22, R14, 0x4, R4 ;  /* 0x000000040e167825 */ /* 0x002fe400078e0204 */
[----:B------:R-:W2:Y:S10]  /*447e0*/  LDL.LU R17, [R1+0x17a4] ;  /* 0x0017a40001117983 */ /* 0x000eb40000300800 */
        /* <DEDUP_REMOVED lines=27> */
[----:B------:R1:W-:Y:S04]  /*449a0*/  @P0 STG.E desc[UR6][R22.64], R16 ;  /* 0x0000001016000986 */ /* 0x0003e8000c101906 */
[----:B-1----:R-:W3:Y:S04]  /*449b0*/  LDL.LU R16, [R1+0x15c] ;  /* 0x00015c0001107983 */ /* 0x002ee80000300800 */
[----:B------:R-:W4:Y:S04]  /*449c0*/  LDL.LU R252, [R1+0xd50] ;  /* 0x000d500001fc7983 */ /* 0x000f280000300800 */
[----:B------:R-:W2:Y:S01]  /*449d0*/  LDL.LU R231, [R1+0x1200] ;  /* 0x0012000001e77983 */ /* 0x000ea20000300800 */
[----:B------:R-:W-:-:S03]  /*449e0*/  LOP3.LUT P4, RZ, R15, 0x400, RZ, 0xc0, !PT ;  /* 0x000004000fff7812 */ /* 0x000fc6000788c0ff */
[----:B------:R-:W4:Y:S04]  /*449f0*/  LDL.LU R230, [R1+0x960] ;  /* 0x0009600001e67983 */ /* 0x000f280000300800 */
[----:B------:R-:W4:Y:S04]  /*44a00*/  LDL.LU R19, [R1+0x560] ;  /* 0x0005600001137983 */ /* 0x000f280000300800 */
[----:B------:R-:W4:Y:S01]  /*44a10*/  LDL.LU R18, [R1+0x1208] ;  /* 0x0012080001127983 */ /* 0x000f220000300800 */
[----:B------:R-:W-:Y:S01]  /*44a20*/  IMAD.WIDE R22, R20, 0x4, R4 ;  /* 0x0000000414167825 */ /* 0x000fe200078e0204 */
        /* <DEDUP_REMOVED lines=11> */
[----:B---3--:R1:W-:Y:S04]  /*44ae0*/  @P4 STG.E desc[UR6][R22.64], R16 ;  /* 0x0000001016004986 */ /* 0x0083e8000c101906 */
[----:B-1----:R-:W3:Y:S04]  /*44af0*/  LDL.LU R16, [R1+0x160] ;  /* 0x0001600001107983 */ /* 0x002ee80000300800 */
[----:B------:R-:W3:Y:S04]  /*44b00*/  LDL.LU R10, [R1+0xd54] ;  /* 0x000d5400010a7983 */ /* 0x000ee80000300800 */
[----:B------:R-:W3:Y:S04]  /*44b10*/  LDL.LU R20, [R1+0x1210] ;  /* 0x0012100001147983 */ /* 0x000ee80000300800 */
[----:B------:R-:W3:Y:S04]  /*44b20*/  LDL.LU R14, [R1+0x964] ;  /* 0x00096400010e7983 */ /* 0x000ee80000300800 */
[----:B------:R-:W3:Y:S04]  /*44b30*/  LDL.LU R0, [R1+0x120c] ;  /* 0x00120c0001007983 */ /* 0x000ee80000300800 */
[----:B------:R-:W3:Y:S04]  /*44b40*/  LDL.LU R13, [R1+0x564] ;  /* 0x00056400010d7983 */ /* 0x000ee80000300800 */
[----:B------:R-:W3:Y:S04]  /*44b50*/  LDL.LU R164, [R1+0x164] ;  /* 0x0001640001a47983 */ /* 0x000ee80000300800 */
[----:B------:R-:W3:Y:S04]  /*44b60*/  LDL.LU R165, [R1+0xd58] ;  /* 0x000d580001a57983 */ /* 0x000ee80000300800 */
[----:B------:R-:W3:Y:S01]  /*44b70*/  LDL.LU R228, [R1+0x1214] ;  /* 0x0012140001e47983 */ /* 0x000ee20000300800 */
[----:B------:R-:W-:-:S02]  /*44b80*/  @P1 LOP3.LUT R11, R11, 0x400000, RZ, 0xfc, !PT ;  /* 0x004000000b0b1812 */ /* 0x000fc400078efcff */
[----:B------:R-:W-:Y:S01]  /*44b90*/  LOP3.LUT P1, RZ, R15, 0x40000, RZ, 0xc0, !PT ;  /* 0x000400000fff7812 */ /* 0x000fe2000782c0ff */
[----:B------:R-:W3:Y:S01]  /*44ba0*/  LDL.LU R229, [R1+0x968] ;  /* 0x0009680001e57983 */ /* 0x000ee20000300800 */
[----:B------:R-:W-:-:S03]  /*44bb0*/  LOP3.LUT R11, R11, 0xff7fffff, RZ, 0xc0, !PT ;  /* 0xff7fffff0b0b7812 */ /* 0x000fc600078ec0ff */
[----:B------:R-:W3:Y:S04]  /*44bc0*/  LDL.LU R167, [R1+0x121c] ;  /* 0x00121c0001a77983 */ /* 0x000ee80000300800 */
[----:B------:R-:W3:Y:S04]  /*44bd0*/  LDL.LU R166, [R1+0x568] ;  /* 0x0005680001a67983 */ /* 0x000ee80000300800 */
[----:B------:R-:W-:Y:S01]  /*44be0*/  @P1 LOP3.LUT R11, R11, 0x800000, RZ, 0xfc, !PT ;  /* 0x008000000b0b1812 */ /* 0x000fe200078efcff */
[----:B------:R-:W3:Y:S01]  /*44bf0*/  LDL.LU R251, [R1+0x168] ;  /* 0x0001680001fb7983 */ /* 0x000ee20000300800 */
[----:B------:R-:W-:-:S02]  /*44c00*/  LOP3.LUT P1, RZ, R15, 0x20000, RZ, 0xc0, !PT ;  /* 0x000200000fff7812 */ /* 0x000fc4000782c0ff */
[----:B------:R-:W-:Y:S01]  /*44c10*/  LOP3.LUT R11, R11, 0xfeffffff, RZ, 0xc0, !PT ;  /* 0xfeffffff0b0b7812 */ /* 0x000fe200078ec0ff */
[----:B------:R-:W3:Y:S01]  /*44c20*/  LDL.LU R250, [R1+0xd5c] ;  /* 0x000d5c0001fa7983 */ /* 0x000ee20000300800 */
[C---:B------:R-:W-:Y:S02]  /*44c30*/  LOP3.LUT P5, RZ, R15.reuse, 0x800, RZ, 0xc0, !PT ;  /* 0x000008000fff7812 */ /* 0x040fe400078ac0ff */
[----:B------:R-:W-:Y:S01]  /*44c40*/  LOP3.LUT P6, RZ, R15, 0x1000, RZ, 0xc0, !PT ;  /* 0x000010000fff7812 */ /* 0x000fe200078cc0ff */
[----:B--2---:R-:W-:Y:S01]  /*44c50*/  IMAD.WIDE R22, R231, 0x4, R2 ;  /* 0x00000004e7167825 */ /* 0x004fe200078e0202 */
[----:B------:R-:W2:Y:S05]  /*44c60*/  LDL.LU R249, [R1+0x1218] ;  /* 0x0012180001f97983 */ /* 0x000eaa0000300800 */
[----:B------:R-:W-:-:S02]  /*44c70*/  @P1 LOP3.LUT R11, R11, 0x1000000, RZ, 0xfc, !PT ;  /* 0x010000000b0b1812 */ /* 0x000fc400078efcff */
[----:B------:R-:W-:Y:S02]  /*44c80*/  LOP3.LUT P1, RZ, R15, 0x10000, RZ, 0xc0, !PT ;  /* 0x000100000fff7812 */ /* 0x000fe4000782c0ff */
[----:B------:R-:W-:Y:S01]  /*44c90*/  LOP3.LUT R11, R11, 0xfdffffff, RZ, 0xc0, !PT ;  /* 0xfdffffff0b0b7812 */ /* 0x000fe200078ec0ff */
[----:B----4-:R1:W-:Y:S01]  /*44ca0*/  @P5 STG.E desc[UR6][R22.64], R252 ;  /* 0x000000fc16005986 */ /* 0x0103e2000c101906 */
[----:B------:R-:W-:-:S09]  /*44cb0*/  LOP3.LUT P0, RZ, R15, 0x2000, RZ, 0xc0, !PT ;  /* 0x000020000fff7812 */ /* 0x000fd2000780c0ff */
[----:B------:R-:W-:Y:S02]  /*44cc0*/  @P1 LOP3.LUT R11, R11, 0x2000000, RZ, 0xfc, !PT ;  /* 0x020000000b0b1812 */ /* 0x000fe400078efcff */
[----:B------:R-:W-:Y:S01]  /*44cd0*/  LOP3.LUT P1, RZ, R15, 0x8000, RZ, 0xc0, !PT ;  /* 0x000080000fff7812 */ /* 0x000fe2000782c0ff */
[----:B-1----:R-:W-:Y:S01]  /*44ce0*/  IMAD.WIDE R22, R231, 0x4, R4 ;  /* 0x00000004e7167825 */ /* 0x002fe200078e0204 */
[----:B------:R-:W-:Y:S01]  /*44cf0*/  LOP3.LUT R11, R11, 0xfbffffff, RZ, 0xc0, !PT ;  /* 0xfbffffff0b0b7812 */ /* 0x000fe200078ec0ff */
[----:B------:R-:W4:Y:S04]  /*44d00*/  LDL.LU R252, [R1+0x96c] ;  /* 0x00096c0001fc7983 */ /* 0x000f280000300800 */
[----:B------:R1:W-:Y:S04]  /*44d10*/  @P6 STG.E desc[UR6][R22.64], R230 ;  /* 0x000000e616006986 */ /* 0x0003e8000c101906 */
[----:B------:R-:W4:Y:S02]  /*44d20*/  LDL.LU R231, [R1+0x56c] ;  /* 0x00056c0001e77983 */ /* 0x000f240000300800 */
[----:B------:R-:W-:-:S02]  /*44d30*/  @P1 LOP3.LUT R11, R11, 0x4000000, RZ, 0xfc, !PT ;  /* 0x040000000b0b1812 */ /* 0x000fc400078efcff */
[----:B------:R-:W-:Y:S01]  /*44d40*/  LOP3.LUT P1, RZ, R15, 0x4000, RZ, 0xc0, !PT ;  /* 0x000040000fff7812 */ /* 0x000fe2000782c0ff */
[----:B-1----:R-:W4:Y:S01]  /*44d50*/  LDL.LU R230, [R1+0x1220] ;  /* 0x0012200001e67983 */ /* 0x002f220000300800 */
[----:B------:R-:W-:-:S05]  /*44d60*/  IMAD.WIDE R22, R18, 0x4, R2 ;  /* 0x0000000412167825 */ /* 0x000fca00078e0202 */
[----:B------:R1:W-:Y:S02]  /*44d70*/  @P0 STG.E desc[UR6][R22.64], R19 ;  /* 0x0000001316000986 */ /* 0x0003e4000c101906 */
[----:B-1----:R-:W-:Y:S02]  /*44d80*/  IMAD.WIDE R22, R18, 0x4, R4 ;  /* 0x0000000412167825 */ /* 0x002fe400078e0204 */
[----:B------:R-:W4:Y:S04]  /*44d90*/  LDL.LU R19, [R1+0x16c] ;  /* 0x00016c0001137983 */ /* 0x000f280000300800 */
[----:B------:R-:W4:Y:S04]  /*44da0*/  LDL.LU R18, [R1+0x1228] ;  /* 0x0012280001127983 */ /* 0x000f280000300800 */
[----:B---3--:R1:W-:Y:S04]  /*44db0*/  @P1 STG.E desc[UR6][R22.64], R16 ;  /* 0x0000001016001986 */ /* 0x0083e8000c101906 */
[----:B-1----:R-:W3:Y:S01]  /*44dc0*/  LDL.LU R16, [R1+0x17a0] ;  /* 0x0017a00001107983 */ /* 0x002ee20000300800 */
[----:B------:R-:W-:Y:S01]  /*44dd0*/  LOP3.LUT P1, RZ, R11, 0x4000000, RZ, 0xc0, !PT ;  /* 0x040000000bff7812 */ /* 0x000fe2000782c0ff */
[----:B------:R-:W-:-:S12]  /*44de0*/  IMAD.WIDE R22, R20, 0x4, R2 ;  /* 0x0000000414167825 */ /* 0x000fd800078e0202 */
        /* <DEDUP_REMOVED lines=26> */
[----:B--2---:R-:W-:-:S05]  /*44f90*/  IMAD.WIDE R22, R249, 0x4, R2 ;  /* 0x00000004f9167825 */ /* 0x004fca00078e0202 */
[----:B------:R1:W-:Y:S01]  /*44fa0*/  @P2 STG.E desc[UR6][R22.64], R250 ;  /* 0x000000fa16002986 */ /* 0x0003e2000c101906 */
[----:B------:R-:W-:Y:S01]  /*44fb0*/  LOP3.LUT P5, RZ, R15, 0x4000000, RZ, 0xc0, !PT ;  /* 0x040000000fff7812 */ /* 0x000fe200078ac0ff */
[----:B-1----:R-:W-:-:S05]  /*44fc0*/  IMAD.WIDE R22, R249, 0x4, R4 ;  /* 0x00000004f9167825 */ /* 0x002fca00078e0204 */
[----:B----4-:R1:W-:Y:S01]  /*44fd0*/  @P3 STG.E desc[UR6][R22.64], R252 ;  /* 0x000000fc16003986 */ /* 0x0103e2000c101906 */
[----:B------:R-:W-:Y:S01]  /*44fe0*/  LOP3.LUT P6, RZ, R15, 0x8000000, RZ, 0xc0, !PT ;  /* 0x080000000fff7812 */ /* 0x000fe200078cc0ff */
[----:B-1----:R-:W-:-:S05]  /*44ff0*/  IMAD.WIDE R22, R230, 0x4, R2 ;  /* 0x00000004e6167825 */ /* 0x002fca00078e0202 */
[----:B------:R1:W-:Y:S02]  /*45000*/  @P4 STG.E desc[UR6][R22.64], R231 ;  /* 0x000000e716004986 */ /* 0x0003e4000c101906 */
[----:B-1----:R-:W-:-:S05]  /*45010*/  IMAD.WIDE R22, R230, 0x4, R4 ;  /* 0x00000004e6167825 */ /* 0x002fca00078e0204 */
[----:B------:R1:W-:Y:S02]  /*45020*/  @P5 STG.E desc[UR6][R22.64], R19 ;  /* 0x0000001316005986 */ /* 0x0003e4000c101906 */
[----:B-1----:R-:W-:-:S05]  /*45030*/  IMAD.WIDE R22, R18, 0x4, R2 ;  /* 0x0000000412167825 */ /* 0x002fca00078e0202 */
[----:B---3--:R1:W-:Y:S04]  /*45040*/  @P6 STG.E desc[UR6][R22.64], R16 ;  /* 0x0000001016006986 */ /* 0x0083e8000c101906 */
[----:B-1----:R-:W2:Y:S01]  /*45050*/  LDL.LU R16, [R1+0x179c] ;  /* 0x00179c0001107983 */ /* 0x002ea20000300800 */
[----:B------:R-:W-:-:S03]  /*45060*/  IMAD.WIDE R22, R18, 0x4, R4 ;  /* 0x0000000412167825 */ /* 0x000fc600078e0204 */
[----:B------:R-:W3:Y:S04]  /*45070*/  LDL.LU R19, [R1+0x574] ;  /* 0x0005740001137983 */ /* 0x000ee80000300800 */
[----:B------:R-:W4:Y:S04]  /*45080*/  LDL.LU R18, [R1+0x1234] ;  /* 0x0012340001127983 */ /* 0x000f280000300800 */
[----:B------:R-:W3:Y:S04]  /*45090*/  LDL.LU R250, [R1+0x570] ;  /* 0x0005700001fa7983 */ /* 0x000ee80000300800 */
[----:B------:R-:W4:Y:S01]  /*450a0*/  LDL.LU R249, [R1+0x1224] ;  /* 0x0012240001f97983 */ /* 0x000f220000300800 */
[----:B------:R-:W-:-:S03]  /*450b0*/  LOP3.LUT P0, RZ, R15, 0x10000000, RZ, 0xc0, !PT ;  /* 0x100000000fff7812 */ /* 0x000fc6000780c0ff */
[----:B------:R-:W3:Y:S04]  /*450c0*/  LDL.LU R252, [R1+0x170] ;  /* 0x0001700001fc7983 */ /* 0x000ee80000300800 */
[----:B------:R-:W3:Y:S04]  /*450d0*/  LDL.LU R231, [R1+0xd64] ;  /* 0x000d640001e77983 */ /* 0x000ee80000300800 */
[----:B------:R-:W3:Y:S04]  /*450e0*/  LDL.LU R230, [R1+0x122c] ;  /* 0x00122c0001e67983 */ /* 0x000ee80000300800 */
[----:B------:R1:W-:Y:S04]  /*450f0*/  @P0 STG.E desc[UR6][R22.64], R20 ;  /* 0x0000001416000986 */ /* 0x0003e8000c101906 */
[----:B-1----:R-:W3:Y:S04]  /*45100*/  LDL.LU R20, [R1+0x974] ;  /* 0x0009740001147983 */ /* 0x002ee80000300800 */
[----:B------:R-:W3:Y:S01]  /*45110*/  LDL.LU R22, [R1+0x174] ;  /* 0x0001740001167983 */ /* 0x000ee20000300800 */
[----:B------:R-:W-:-:S03]  /*45120*/  LOP3.LUT R11, R11, 0xfffff7ff, RZ, 0xc0, !PT ;  /* 0xfffff7ff0b0b7812 */ /* 0x000fc600078ec0ff */
        /* <DEDUP_REMOVED lines=8> */
[----:B------:R-:W-:-:S03]  /*451b0*/  LOP3.LUT P4, RZ, R15, 0x20000000, RZ, 0xc0, !PT ;  /* 0x200000000fff7812 */ /* 0x000fc6000788c0ff */
[----:B------:R-:W3:Y:S01]  /*451c0*/  LDL.LU R166, [R1+0x97c] ;  /* 0x00097c0001a67983 */ /* 0x000ee20000300800 */
[C---:B------:R-:W-:Y:S02]  /*451d0*/  LOP3.LUT P5, RZ, R15.reuse, 0x40000000, RZ, 0xc0, !PT ;  /* 0x400000000fff7812 */ /* 0x040fe400078ac0ff */
[----:B------:R-:W-:Y:S01]  /*451e0*/  LOP3.LUT P6, RZ, R15, 0x80000000, RZ, 0xc0, !PT ;  /* 0x800000000fff7812 */ /* 0x000fe200078cc0ff */
[----:B------:R-:W3:Y:S04]  /*451f0*/  LDL.LU R167, [R1+0x57c] ;  /* 0x00057c0001a77983 */ /* 0x000ee80000300800 */
[----:B------:R-:W3:Y:S01]  /*45200*/  LDL.LU R251, [R1+0x123c] ;  /* 0x00123c0001fb7983 */ /* 0x000ee20000300800 */
[----:B--2---:R-:W-:-:S13]  /*45210*/  LOP3.LUT P1, RZ, R16, 0x200, RZ, 0xc0, !PT ;  /* 0x0000020010ff7812 */ /* 0x004fda000782c0ff */
        /* <DEDUP_REMOVED lines=15> */
[----:B----4-:R-:W-:-:S10]  /*45310*/  IMAD.WIDE R14, R249, 0x4, R2 ;  /* 0x00000004f90e7825 */ /* 0x010fd400078e0202 */
[----:B------:R-:W-:Y:S02]  /*45320*/  @P1 LOP3.LUT R11, R11, 0x10000, RZ, 0xfc, !PT ;  /* 0x000100000b0b1812 */ /* 0x000fe400078efcff */
[C---:B------:R-:W-:Y:S02]  /*45330*/  LOP3.LUT P1, RZ, R16.reuse, 0x8, RZ, 0xc0, !PT ;  /* 0x0000000810ff7812 */ /* 0x040fe4000782c0ff */
[----:B------:R-:W-:Y:S01]  /*45340*/  LOP3.LUT R11, R11, 0xfffdffff, RZ, 0xc0, !PT ;  /* 0xfffdffff0b0b7812 */ /* 0x000fe200078ec0ff */
[----:B---3--:R1:W-:Y:S01]  /*45350*/  @P4 STG.E desc[UR6][R14.64], R250 ;  /* 0x000000fa0e004986 */ /* 0x0083e2000c101906 */
[----:B------:R-:W-:-:S09]  /*45360*/  LOP3.LUT P0, RZ, R16, 0x1, RZ, 0xc0, !PT ;  /* 0x0000000110ff7812 */ /* 0x000fd2000780c0ff */
[----:B------:R-:W-:Y:S01]  /*45370*/  @P1 LOP3.LUT R11, R11, 0x20000, RZ, 0xfc, !PT ;  /* 0x000200000b0b1812 */ /* 0x000fe200078efcff */
[----:B-1----:R-:W-:Y:S01]  /*45380*/  IMAD.WIDE R14, R249, 0x4, R4 ;  /* 0x00000004f90e7825 */ /* 0x002fe200078e0204 */
[----:B------:R-:W-:Y:S01]  /*45390*/  LOP3.LUT P1, RZ, R16, 0x4, RZ, 0xc0, !PT ;  /* 0x0000000410ff7812 */ /* 0x000fe2000782c0ff */
[----:B------:R-:W2:Y:S04]  /*453a0*/  LDL.LU R250, [R1+0x17c] ;  /* 0x00017c0001fa7983 */ /* 0x000ea80000300800 */
[----:B------:R1:W-:Y:S01]  /*453b0*/  @P5 STG.E desc[UR6][R14.64], R252 ;  /* 0x000000fc0e005986 */ /* 0x0003e2000c101906 */
[----:B------:R-:W-:Y:S01]  /*453c0*/  LOP3.LUT R11, R11, 0xfffbffff, RZ, 0xc0, !PT ;  /* 0xfffbffff0b0b7812 */ /* 0x000fe200078ec0ff */
[----:B-1----:R-:W-:Y:S02]  /*453d0*/  IMAD.WIDE R14, R230, 0x4, R2 ;  /* 0x00000004e60e7825 */ /* 0x002fe400078e0202 */
[----:B------:R-:W3:Y:S04]  /*453e0*/  LDL.LU R252, [R1+0x1244] ;  /* 0x0012440001fc7983 */ /* 0x000ee80000300800 */
[----:B------:R-:W-:Y:S01]  /*453f0*/  @P1 LOP3.LUT R11, R11, 0x40000, RZ, 0xfc, !PT ;  /* 0x000400000b0b1812 */ /* 0x000fe200078efcff */
[----:B------:R1:W-:Y:S04]  /*45400*/  @P6 STG.E desc[UR6][R14.64], R231 ;  /* 0x000000e70e006986 */ /* 0x0003e8000c101906 */
[----:B------:R-:W4:Y:S01]  /*45410*/  LDL.LU R249, [R1+0xd70] ;  /* 0x000d700001f97983 */ /* 0x000f220000300800 */
[----:B------:R-:W-:Y:S01]  /*45420*/  LOP3.LUT P1, RZ, R16, 0x2, RZ, 0xc0, !PT ;  /* 0x0000000210ff7812 */ /* 0x000fe2000782c0ff */
[----:B-1----:R-:W-:-:S02]  /*45430*/  IMAD.WIDE R14, R230, 0x4, R4 ;  /* 0x00000004e60e7825 */ /* 0x002fc400078e0204 */
[----:B------:R-:W4:Y:S04]  /*45440*/  LDL.LU R231, [R1+0x980] ;  /* 0x0009800001e77983 */ /* 0x000f280000300800 */
[----:B------:R1:W-:Y:S04]  /*45450*/  @P0 STG.E desc[UR6][R14.64], R20 ;  /* 0x000000140e000986 */ /* 0x0003e8000c101906 */
[----:B------:R-:W4:Y:S04]  /*45460*/  LDL.LU R230, [R1+0x580] ;  /* 0x0005800001e67983 */ /* 0x000f280000300800 */
[----:B-1----:R-:W4:Y:S01]  /*45470*/  LDL.LU R20, [R1+0x124c] ;  /* 0x00124c0001147983 */ /* 0x002f220000300800 */
[----:B------:R-:W-:-:S05]  /*45480*/  IMAD.WIDE R14, R18, 0x4, R2 ;  /* 0x00000004120e7825 */ /* 0x000fca00078e0202 */
[----:B------:R1:W-:Y:S02]  /*45490*/  @P1 STG.E desc[UR6][R14.64], R19 ;  /* 0x000000130e001986 */ /* 0x0003e4000c101906 */
[----:B-1----:R-:W-:Y:S02]  /*454a0*/  IMAD.WIDE R14, R18, 0x4, R4 ;  /* 0x00000004120e7825 */ /* 0x002fe400078e0204 */
[----:B------:R-:W4:Y:S04]  /*454b0*/  LDL.LU R19, [R1+0x180] ;  /* 0x0001800001137983 */ /* 0x000f280000300800 */
        /* <DEDUP_REMOVED lines=26> */
[C---:B------:R-:W-:Y:S01]  /*45660*/  LOP3.LUT P4, RZ, R16.reuse, 0x1000, RZ, 0xc0, !PT ;  /* 0x0000100010ff7812 */ /* 0x040fe2000788c0ff */
[----:B-1----:R-:W-:Y:S01]  /*45670*/  IMAD.WIDE R14, R251, 0x4, R4 ;  /* 0x00000004fb0e7825 */ /* 0x002fe200078e0204 */
[C---:B------:R-:W-:Y:S02]  /*45680*/  LOP3.LUT P5, RZ, R16.reuse, 0x2000, RZ, 0xc0, !PT ;  /* 0x0000200010ff7812 */ /* 0x040fe400078ac0ff */
[C---:B------:R-:W-:Y:S02]  /*45690*/  LOP3.LUT P6, RZ, R16.reuse, 0x4000, RZ, 0xc0, !PT ;  /* 0x0000400010ff7812 */ /* 0x040fe400078cc0ff */
[----:B------:R-:W-:Y:S01]  /*456a0*/  LOP3.LUT P0, RZ, R16, 0x8000, RZ, 0xc0, !PT ;  /* 0x0000800010ff7812 */ /* 0x000fe2000780c0ff */
[----:B--2---:R3:W-:Y:S02]  /*456b0*/  @P2 STG.E desc[UR6][R14.64], R250 ;  /* 0x000000fa0e002986 */ /* 0x0047e4000c101906 */
[----:B---3--:R-:W-:-:S05]  /*456c0*/  IMAD.WIDE R14, R252, 0x4, R2 ;  /* 0x00000004fc0e7825 */ /* 0x008fca00078e0202 */
[----:B----4-:R1:W-:Y:S02]  /*456d0*/  @P3 STG.E desc[UR6][R14.64], R249 ;  /* 0x000000f90e003986 */ /* 0x0103e4000c101906 */
[----:B-1----:R-:W-:-:S05]  /*456e0*/  IMAD.WIDE R14, R252, 0x4, R4 ;  /* 0x00000004fc0e7825 */ /* 0x002fca00078e0204 */
[----:B------:R1:W-:Y:S02]  /*456f0*/  @P4 STG.E desc[UR6][R14.64], R231 ;  /* 0x000000e70e004986 */ /* 0x0003e4000c101906 */
[----:B-1----:R-:W-:-:S05]  /*45700*/  IMAD.WIDE R14, R20, 0x4, R2 ;  /* 0x00000004140e7825 */ /* 0x002fca00078e0202 */
[----:B------:R1:W-:Y:S02]  /*45710*/  @P5 STG.E desc[UR6][R14.64], R230 ;  /* 0x000000e60e005986 */ /* 0x0003e4000c101906 */
[----:B-1----:R-:W-:Y:S02]  /*45720*/  IMAD.WIDE R14, R20, 0x4, R4 ;  /* 0x00000004140e7825 */ /* 0x002fe400078e0204 */
[----:B------:R-:W2:Y:S04]  /*45730*/  LDL.LU R230, [R1+0x1258] ;  /* 0x0012580001e67983 */ /* 0x000ea80000300800 */
[----:B------:R1:W-:Y:S02]  /*45740*/  @P6 STG.E desc[UR6][R14.64], R19 ;  /* 0x000000130e006986 */ /* 0x0003e4000c101906 */
[----:B-1----:R-:W-:-:S05]  /*45750*/  IMAD.WIDE R14, R18, 0x4, R2 ;  /* 0x00000004120e7825 */ /* 0x002fca00078e0202 */
[----:B------:R1:W-:Y:S04]  /*45760*/  @P0 STG.E desc[UR6][R14.64], R17 ;  /* 0x000000110e000986 */ /* 0x0003e8000c101906 */
[----:B-1----:R-:W3:Y:S04]  /*45770*/  LDL.LU R17, [R1+0x1798] ;  /* 0x0017980001117983 */ /* 0x002ee80000300800 */
[----:B------:R-:W4:Y:S04]  /*45780*/  LDL.LU R249, [R1+0x984] ;  /* 0x0009840001f97983 */ /* 0x000f280000300800 */
[----:B------:R-:W2:Y:S04]  /*45790*/  LDL.LU R250, [R1+0x584] ;  /* 0x0005840001fa7983 */ /* 0x000ea80000300800 */
[----:B------:R-:W3:Y:S01]  /*457a0*/  LDL.LU R20, [R1+0x1250] ;  /* 0x0012500001147983 */ /* 0x000ee20000300800 */
[----:B------:R-:W-:-:S02]  /*457b0*/  LOP3.LUT P1, RZ, R16, 0x10000000, RZ, 0xc0, !PT ;  /* 0x1000000010ff7812 */ /* 0x000fc4000782c0ff */
[----:B------:R-:W-:Y:S01]  /*457c0*/  LOP3.LUT R11, R11, 0xfffffff7, RZ, 0xc0, !PT ;  /* 0xfffffff70b0b7812 */ /* 0x000fe200078ec0ff */
[----:B------:R-:W2:Y:S01]  /*457d0*/  LDL.LU R252, [R1+0x184] ;  /* 0x0001840001fc7983 */ /* 0x000ea20000300800 */
[----:B------:R-:W-:Y:S01]  /*457e0*/  LOP3.LUT P4, RZ, R16, 0x10000, RZ, 0xc0, !PT ;  /* 0x0001000010ff7812 */ /* 0x000fe2000788c0ff */
[----:B------:R-:W-:Y:S02]  /*457f0*/  IMAD.WIDE R14, R18, 0x4, R4 ;  /* 0x00000004120e7825 */ /* 0x000fe400078e0204 */
[----:B------:R-:W2:Y:S04]  /*45800*/  LDL.LU R231, [R1+0xd78] ;  /* 0x000d780001e77983 */ /* 0x000ea80000300800 */
[----:B------:R-:W2:Y:S02]  /*45810*/  LDL.LU R19, [R1+0x588] ;  /* 0x0005880001137983 */ /* 0x000ea40000300800 */
[----:B------:R-:W-:-:S02]  /*45820*/  @P1 LOP3.LUT R11, R11, 0x8, RZ, 0xfc, !PT ;  /* 0x000000080b0b1812 */ /* 0x000fc400078efcff */
[----:B------:R-:W-:Y:S01]  /*45830*/  LOP3.LUT P1, RZ, R16, 0x8000000, RZ, 0xc0, !PT ;  /* 0x0800000010ff7812 */ /* 0x000fe2000782c0ff */
[----:B------:R-:W2:Y:S01]  /*45840*/  LDL.LU R18, [R1+0x1254] ;  /* 0x0012540001127983 */ /* 0x000ea20000300800 */
[----:B------:R-:W-:-:S03]  /*45850*/  LOP3.LUT R11, R11, 0xffffffef, RZ, 0xc0, !PT ;  /* 0xffffffef0b0b7812 */ /* 0x000fc600078ec0ff */
[----:B------:R-:W2:Y:S08]  /*45860*/  LDL.LU R22, [R1+0x125c] ;  /* 0x00125c0001167983 */ /* 0x000eb00000300800 */
        /* <DEDUP_REMOVED lines=16> */
[C---:B------:R-:W-:Y:S02]  /*45970*/  LOP3.LUT P1, RZ, R16.reuse, 0x200000, RZ, 0xc0, !PT ;  /* 0x0020000010ff7812 */ /* 0x040fe4000782c0ff */
[----:B------:R-:W-:Y:S02]  /*45980*/  LOP3.LUT R11, R11, 0xfffffbff, RZ, 0xc0, !PT ;  /* 0xfffffbff0b0b7812 */ /* 0x000fe400078ec0ff */
[C---:B------:R-:W-:Y:S02]  /*45990*/  LOP3.LUT P5, RZ, R16.reuse, 0x20000, RZ, 0xc0, !PT ;  /* 0x0002000010ff7812 */ /* 0x040fe400078ac0ff */
[C---:B------:R-:W-:Y:S02]  /*459a0*/  LOP3.LUT P6, RZ, R16.reuse, 0x40000, RZ, 0xc0, !PT ;  /* 0x0004000010ff7812 */ /* 0x040fe400078cc0ff */
[----:B------:R-:W-:-:S02]  /*459b0*/  LOP3.LUT P0, RZ, R16, 0x80000, RZ, 0xc0, !PT ;  /* 0x0008000010ff7812 */ /* 0x000fc4000780c0ff */
[C---:B------:R-:W-:Y:S02]  /*459c0*/  LOP3.LUT P2, RZ, R16.reuse, 0x20000000, RZ, 0xc0, !PT ;  /* 0x2000000010ff7812 */ /* 0x040fe4000784c0ff */
[C---:B------:R-:W-:Y:S02]  /*459d0*/  LOP3.LUT P3, RZ, R16.reuse, 0x40000000, RZ, 0xc0, !PT ;  /* 0x4000000010ff7812 */ /* 0x040fe4000786c0ff */
[----:B------:R-:W-:Y:S02]  /*459e0*/  @P1 LOP3.LUT R11, R11, 0x400, RZ, 0xfc, !PT ;  /* 0x000004000b0b1812 */ /* 0x000fe400078efcff */
[C---:B------:R-:W-:Y:S01]  /*459f0*/  LOP3.LUT P1, RZ, R16.reuse, 0x100000, RZ, 0xc0, !PT ;  /* 0x0010000010ff7812 */ /* 0x040fe2000782c0ff */
[----:B----4-:R1:W-:Y:S04]  /*45a00*/  @P4 STG.E desc[UR6][R14.64], R249 ;  /* 0x000000f90e004986 */ /* 0x0103e8000c101906 */
[----:B-1----:R-:W4:Y:S01]  /*45a10*/  LDL.LU R249, [R1+0x988] ;  /* 0x0009880001f97983 */ /* 0x002f220000300800 */
[----:B------:R-:W-:-:S03]  /*45a20*/  LOP3.LUT P4, RZ, R16, 0x80000000, RZ, 0xc0, !PT ;  /* 0x8000000010ff7812 */ /* 0x000fc6000788c0ff */
[----:B------:R-:W4:Y:S01]  /*45a30*/  LDL.LU R16, [R1+0x188] ;  /* 0x0001880001107983 */ /* 0x000f220000300800 */
[----:B---3--:R-:W-:-:S05]  /*45a40*/  IMAD.WIDE R14, R20, 0x4, R2 ;  /* 0x00000004140e7825 */ /* 0x008fca00078e0202 */
[----:B--2---:R1:W-:Y:S02]  /*45a50*/  @P5 STG.E desc[UR6][R14.64], R250 ;  /* 0x000000fa0e005986 */ /* 0x0043e4000c101906 */
[----:B-1----:R-:W-:Y:S02]  /*45a60*/  IMAD.WIDE R14, R20, 0x4, R4 ;  /* 0x00000004140e7825 */ /* 0x002fe400078e0204 */
[----:B------:R-:W2:Y:S04]  /*45a70*/  LDL.LU R20, [R1+0xd7c] ;  /* 0x000d7c0001147983 */ /* 0x000ea80000300800 */
[----:B------:R-:W3:Y:S04]  /*45a80*/  LDL.LU R23, [R1+0x98c] ;  /* 0x00098c0001177983 */ /* 0x000ee80000300800 */
[----:B------:R-:W3:Y:S04]  /*45a90*/  LDL.LU R10, [R1+0x58c] ;  /* 0x00058c00010a7983 */ /* 0x000ee80000300800 */
[----:B------:R-:W3:Y:S04]  /*45aa0*/  LDL.LU R13, [R1+0x1260] ;  /* 0x00126000010d7983 */ /* 0x000ee80000300800 */
[----:B------:R-:W3:Y:S04]  /*45ab0*/  LDL.LU R0, [R1+0x18c] ;  /* 0x00018c0001007983 */ /* 0x000ee80000300800 */
[----:B------:R-:W3:Y:S04]  /*45ac0*/  LDL.LU R164, [R1+0xd80] ;  /* 0x000d800001a47983 */ /* 0x000ee80000300800 */
[----:B------:R1:W-:Y:S04]  /*45ad0*/  @P6 STG.E desc[UR6][R14.64], R252 ;  /* 0x000000fc0e006986 */ /* 0x0003e8000c101906 */
[----:B------:R-:W3:Y:S04]  /*45ae0*/  LDL.LU R165, [R1+0x1268] ;  /* 0x0012680001a57983 */ /* 0x000ee80000300800 */
[----:B------:R-:W3:Y:S01]  /*45af0*/  LDL.LU R228, [R1+0x990] ;  /* 0x0009900001e47983 */ /* 0x000ee20000300800 */
[----:B-1----:R-:W-:-:S03]  /*45b00*/  IMAD.WIDE R14, R230, 0x4, R2 ;  /* 0x00000004e60e7825 */ /* 0x002fc600078e0202 */
[----:B------:R-:W3:Y:S04]  /*45b10*/  LDL.LU R229, [R1+0x590] ;  /* 0x0005900001e57983 */ /* 0x000ee80000300800 */
[----:B------:R1:W-:Y:S04]  /*45b20*/  @P0 STG.E desc[UR6][R14.64], R231 ;  /* 0x000000e70e000986 */ /* 0x0003e8000c101906 */
[----:B------:R-:W3:Y:S04]  /*45b30*/  LDL.LU R166, [R1+0x1264] ;  /* 0x0012640001a67983 */ /* 0x000ee80000300800 */
[----:B------:R-:W3:Y:S01]  /*45b40*/  LDL.LU R167, [R1+0x190] ;  /* 0x0001900001a77983 */ /* 0x000ee20000300800 */
[----:B-1----:R-:W-:-:S03]  /*45b50*/  IMAD.WIDE R14, R230, 0x4, R4 ;  /* 0x00000004e60e7825 */ /* 0x002fc600078e0204 */
[----:B------:R-:W3:Y:S04]  /*45b60*/  LDL.LU R251, [R1+0xd84] ;  /* 0x000d840001fb7983 */ /* 0x000ee80000300800 */
[----:B------:R-:W3:Y:S04]  /*45b70*/  LDL.LU R250, [R1+0x126c] ;  /* 0x00126c0001fa7983 */ /* 0x000ee80000300800 */
[----:B------:R-:W3:Y:S04]  /*45b80*/  LDL.LU R252, [R1+0x994] ;  /* 0x0009940001fc7983 */ /* 0x000ee80000300800 */
[----:B------:R-:W3:Y:S04]  /*45b90*/  LDL.LU R231, [R1+0x594] ;  /* 0x0005940001e77983 */ /* 0x000ee80000300800 */
[----:B------:R-:W3:Y:S04]  /*45ba0*/  LDL.LU R230, [R1+0x1270] ;  /* 0x0012700001e67983 */ /* 0x000ee80000300800 */
[----:B----4-:R1:W-:Y:S01]  /*45bb0*/  @P1 STG.E desc[UR6][R14.64], R249 ;  /* 0x000000f90e001986 */ /* 0x0103e2000c101906 */
[----:B------:R-:W-:Y:S01]  /*45bc0*/  LOP3.LUT P1, RZ, R11, 0x400, RZ, 0xc0, !PT ;  /* 0x000004000bff7812 */ /* 0x000fe2000782c0ff */
[----:B-1----:R-:W-:-:S02]  /*45bd0*/  IMAD.WIDE R14, R18, 0x4, R2 ;  /* 0x00000004120e7825 */ /* 0x002fc400078e0202 */
[----:B------:R-:W4:Y:S10]  /*45be0*/  LDL.LU R249, [R1+0x1794] ;  /* 0x0017940001f97983 */ /* 0x000f340000300800 */
[----:B------:R1:W-:Y:S01]  /*45bf0*/  @P1 STG.E desc[UR6][R14.64], R19 ;  /* 0x000000130e001986 */ /* 0x0003e2000c101906 */
[----:B------:R-:W-:Y:S01]  /*45c00*/  LOP3.LUT P1, RZ, R11, 0x200, RZ, 0xc0, !PT ;  /* 0x000002000bff7812 */ /* 0x000fe2000782c0ff */
[----:B-1----:R-:W-:-:S02]  /*45c10*/  IMAD.WIDE R14, R18, 0x4, R4 ;  /* 0x00000004120e7825 */ /* 0x002fc400078e0204 */
[----:B------:R-:W4:Y:S10]  /*45c20*/  LDL.LU R19, [R1+0x1790] ;  /* 0x0017900001137983 */ /* 0x000f340000300800 */
[----:B------:R1:W-:Y:S01]  /*45c30*/  @P1 STG.E desc[UR6][R14.64], R16 ;  /* 0x000000100e001986 */ /* 0x0003e2000c101906 */
[----:B------:R-:W-:-:S03]  /*45c40*/  LOP3.LUT P1, RZ, R11, 0x100, RZ, 0xc0, !PT ;  /* 0x000001000bff7812 */ /* 0x000fc6000782c0ff */
[----:B------:R-:W4:Y:S01]  /*45c50*/  LDL.LU R18, [R1+0x178c] ;  /* 0x00178c0001127983 */ /* 0x000f220000300800 */
[----:B-1----:R-:W-:-:S09]  /*45c60*/  IMAD.WIDE R14, R22, 0x4, R2 ;  /* 0x00000004160e7825 */ /* 0x002fd200078e0202 */
[----:B--2---:R1:W-:Y:S04]  /*45c70*/  @P1 STG.E desc[UR6][R14.64], R20 ;  /* 0x000000140e001986 */ /* 0x0043e8000c101906 */
[----:B-1----:R-:W2:Y:S01]  /*45c80*/  LDL.LU R20, [R1+0x194] ;  /* 0x0001940001147983 */ /* 0x002ea20000300800 */
[----:B------:R-:W-:Y:S01]  /*45c90*/  LOP3.LUT P1, RZ, R11, 0x80, RZ, 0xc0, !PT ;  /* 0x000000800bff7812 */ /* 0x000fe2000782c0ff */
[----:B------:R-:W-:-:S12]  /*45ca0*/  IMAD.WIDE R14, R22, 0x4, R4 ;  /* 0x00000004160e7825 */ /* 0x000fd800078e0204 */
[----:B---3--:R1:W-:Y:S01]  /*45cb0*/  @P1 STG.E desc[UR6][R14.64], R23 ;  /* 0x000000170e001986 */ /* 0x0083e2000c101906 */
        /* <DEDUP_REMOVED lines=21> */
[----:B-1----:R-:W-:Y:S02]  /*45e10*/  IMAD.WIDE R14, R250, 0x4, R4 ;  /* 0x00000004fa0e7825 */ /* 0x002fe400078e0204 */
[----:B------:R-:W3:Y:S04]  /*45e20*/  LDL.LU R250, [R1+0xd8c] ;  /* 0x000d8c0001fa7983 */ /* 0x000ee80000300800 */
[----:B------:R1:W-:Y:S02]  /*45e30*/  @P5 STG.E desc[UR6][R14.64], R252 ;  /* 0x000000fc0e005986 */ /* 0x0003e4000c101906 */
[----:B-1----:R-:W-:-:S05]  /*45e40*/  IMAD.WIDE R14, R230, 0x4, R2 ;  /* 0x00000004e60e7825 */ /* 0x002fca00078e0202 */
[----:B------:R1:W-:Y:S02]  /*45e50*/  @P6 STG.E desc[UR6][R14.64], R231 ;  /* 0x000000e70e006986 */ /* 0x0003e4000c101906 */
[----:B-1----:R-:W-:Y:S02]  /*45e60*/  IMAD.WIDE R14, R230, 0x4, R4 ;  /* 0x00000004e60e7825 */ /* 0x002fe400078e0204 */
[----:B------:R-:W4:Y:S04]  /*45e70*/  LDL.LU R230, [R1+0x127c] ;  /* 0x00127c0001e67983 */ /* 0x000f280000300800 */
[----:B------:R-:W3:Y:S04]  /*45e80*/  LDL.LU R231, [R1+0x99c] ;  /* 0x00099c0001e77983 */ /* 0x000ee80000300800 */
        /* <DEDUP_REMOVED lines=32> */
[----:B------:R-:W4:Y:S01]  /*46090*/  LDL.LU R165, [R1+0x128c] ;  /* 0x00128c0001a57983 */ /* 0x000f220000300800 */
[----:B------:R-:W-:-:S02]  /*460a0*/  @P1 LOP3.LUT R12, R12, 0x80000000, RZ, 0xfc, !PT ;  /* 0x800000000c0c1812 */ /* 0x000fc400078efcff */
[----:B------:R-:W-:Y:S01]  /*460b0*/  LOP3.LUT P1, RZ, R17, 0x400, RZ, 0xc0, !PT ;  /* 0x0000040011ff7812 */ /* 0x000fe2000782c0ff */
[----:B------:R-:W4:Y:S01]  /*460c0*/  LDL.LU R228, [R1+0xd94] ;  /* 0x000d940001e47983 */ /* 0x000f220000300800 */
        /* <DEDUP_REMOVED lines=8> */
[----:B------:R-:W-:Y:S01]  /*46150*/  LOP3.LUT P0, RZ, R17, 0x40, RZ, 0xc0, !PT ;  /* 0x0000004011ff7812 */ /* 0x000fe2000780c0ff */
[----:B---3--:R1:W-:Y:S01]  /*46160*/  @P5 STG.E desc[UR6][R14.64], R229 ;  /* 0x000000e50e005986 */ /* 0x0083e2000c101906 */
        /* <DEDUP_REMOVED lines=8> */
[----:B------:R1:W-:Y:S02]  /*461f0*/  @P0 STG.E desc[UR6][R14.64], R251 ;  /* 0x000000fb0e000986 */ /* 0x0003e4000c101906 */
[----:B-1----:R-:W-:-:S02]  /*46200*/  IMAD.WIDE R14, R230, 0x4, R2 ;  /* 0x00000004e60e7825 */ /* 0x002fc400078e0202 */
[----:B------:R-:W3:Y:S04]  /*46210*/  LDL.LU R251, [R1+0x1294] ;  /* 0x0012940001fb7983 */ /* 0x000ee80000300800 */
[----:B------:R1:W-:Y:S01]  /*46220*/  @P1 STG.E desc[UR6][R14.64], R250 ;  /* 0x000000fa0e001986 */ /* 0x0003e2000c101906 */
[----:B------:R-:W-:-:S03]  /*46230*/  LOP3.LUT P1, RZ, R11, 0x4, RZ, 0xc0, !PT ;  /* 0x000000040bff7812 */ /* 0x000fc6000782c0ff */
[----:B------:R-:W3:Y:S01]  /*46240*/  LDL.LU R167, [R1+0x5a4] ;  /* 0x0005a40001a77983 */ /* 0x000ee20000300800 */
[----:B-1----:R-:W-:-:S03]  /*46250*/  IMAD.WIDE R14, R230, 0x4, R4 ;  /* 0x00000004e60e7825 */ /* 0x002fc600078e0204 */
[----:B------:R-:W3:Y:S06]  /*46260*/  LDL.LU R250, [R1+0x1a4] ;  /* 0x0001a40001fa7983 */ /* 0x000eec0000300800 */
[----:B------:R1:W-:Y:S01]  /*46270*/  @P1 STG.E desc[UR6][R14.64], R231 ;  /* 0x000000e70e001986 */ /* 0x0003e2000c101906 */
[----:B------:R-:W-:-:S03]  /*46280*/  LOP3.LUT P1, RZ, R11, 0x2, RZ, 0xc0, !PT ;  /* 0x000000020bff7812 */ /* 0x000fc6000782c0ff */
[----:B------:R-:W3:Y:S01]  /*46290*/  LDL.LU R230, [R1+0x1298] ;  /* 0x0012980001e67983 */ /* 0x000ee20000300800 */
[----:B-1----:R-:W-:-:S03]  /*462a0*/  IMAD.WIDE R14, R252, 0x4, R2 ;  /* 0x00000004fc0e7825 */ /* 0x002fc600078e0202 */
[----:B------:R-:W3:Y:S06]  /*462b0*/  LDL.LU R231, [R1+0xd98] ;  /* 0x000d980001e77983 */ /* 0x000eec0000300800 */
[----:B--2---:R1:W-:Y:S01]  /*462c0*/  @P1 STG.E desc[UR6][R14.64], R20 ;  /* 0x000000140e001986 */ /* 0x0043e2000c101906 */
[----:B------:R-:W-:Y:S01]  /*462d0*/  LOP3.LUT P1, RZ, R11, 0x1, RZ, 0xc0, !PT ;  /* 0x000000010bff7812 */ /* 0x000fe2000782c0ff */
[----:B------:R-:W-:Y:S02]  /*462e0*/  IMAD.WIDE R10, R252, 0x4, R4 ;  /* 0x00000004fc0a7825 */ /* 0x000fe400078e0204 */
[----:B-1----:R-:W2:Y:S10]  /*462f0*/  LDL.LU R20, [R1+0x129c] ;  /* 0x00129c0001147983 */ /* 0x002eb40000300800 */
[----:B----4-:R1:W-:Y:S01]  /*46300*/  @P1 STG.E desc[UR6][R10.64], R22 ;  /* 0x000000160a001986 */ /* 0x0103e2000c101906 */
[----:B------:R-:W-:-:S03]  /*46310*/  LOP3.LUT P1, RZ, R12, 0x80000000, RZ, 0xc0, !PT ;  /* 0x800000000cff7812 */ /* 0x000fc6000782c0ff */
[----:B------:R-:W4:Y:S01]  /*46320*/  LDL.LU R252, [R1+0x5a8] ;  /* 0x0005a80001fc7983 */ /* 0x000f220000300800 */
[----:B-1----:R-:W-:-:S09]  /*46330*/  IMAD.WIDE R10, R13, 0x4, R2 ;  /* 0x000000040d0a7825 */ /* 0x002fd200078e0202 */
        /* <DEDUP_REMOVED lines=9> */
[----:B------:R1:W-:Y:S04]  /*463d0*/  @P1 STG.E desc[UR6][R10.64], R18 ;  /* 0x000000120a001986 */ /* 0x0003e8000c101906 */
[----:B-1----:R-:W2:Y:S01]  /*463e0*/  LDL.LU R18, [R1+0x1788] ;  /* 0x0017880001127983 */ /* 0x002ea20000300800 */
[----:B------:R-:W-:Y:S02]  /*463f0*/  LOP3.LUT P1, RZ, R12, 0x8000000, RZ, 0xc0, !PT ;  /* 0x080000000cff7812 */ /* 0x000fe4000782c0ff */
[----:B------:R-:W-:Y:S01]  /*46400*/  LOP3.LUT P2, RZ, R17, 0x10000, RZ, 0xc0, !PT ;  /* 0x0001000011ff7812 */ /* 0x000fe2000784c0ff */
[----:B---3--:R-:W-:Y:S01]  /*46410*/  IMAD.WIDE R10, R229, 0x4, R2 ;  /* 0x00000004e50a7825 */ /* 0x008fe200078e0202 */
[C---:B------:R-:W-:Y:S02]  /*46420*/  LOP3.LUT P3, RZ, R17.reuse, 0x20000, RZ, 0xc0, !PT ;  /* 0x0002000011ff7812 */ /* 0x040fe4000786c0ff */
[----:B------:R-:W-:-:S07]  /*46430*/  LOP3.LUT P4, RZ, R17, 0x40000, RZ, 0xc0, !PT ;  /* 0x0004000011ff7812 */ /* 0x000fce000788c0ff */
        /* <DEDUP_REMOVED lines=9> */
[----:B-1----:R-:W-:-:S05]  /*464d0*/  IMAD.WIDE R10, R230, 0x4, R2 ;  /* 0x00000004e60a7825 */ /* 0x002fca00078e0202 */
[----:B------:R1:W-:Y:S02]  /*464e0*/  @P5 STG.E desc[UR6][R10.64], R231 ;  /* 0x000000e70a005986 */ /* 0x0003e4000c101906 */
[----:B-1----:R-:W-:Y:S02]  /*464f0*/  IMAD.WIDE R10, R230, 0x4, R4 ;  /* 0x00000004e60a7825 */ /* 0x002fe400078e0204 */
[----:B------:R-:W3:Y:S04]  /*46500*/  LDL.LU R231, [R1+0x12a4] ;  /* 0x0012a40001e77983 */ /* 0x000ee80000300800 */
[----:B------:R-:W3:Y:S04]  /*46510*/  LDL.LU R230, [R1+0x1ac] ;  /* 0x0001ac0001e67983 */ /* 0x000ee80000300800 */
[----:B--2---:R1:W-:Y:S04]  /*46520*/  @P6 STG.E desc[UR6][R10.64], R18 ;  /* 0x000000120a006986 */ /* 0x0043e8000c101906 */
[----:B-1----:R-:W2:Y:S04]  /*46530*/  LDL.LU R18, [R1+0x1784] ;  /* 0x0017840001127983 */ /* 0x002ea80000300800 */
[----:B------:R-:W3:Y:S04]  /*46540*/  LDL.LU R166, [R1+0x1a8] ;  /* 0x0001a80001a67983 */ /* 0x000ee80000300800 */
[----:B------:R-:W3:Y:S04]  /*46550*/  LDL.LU R167, [R1+0xd9c] ;  /* 0x000d9c0001a77983 */ /* 0x000ee80000300800 */
[----:B------:R-:W3:Y:S01]  /*46560*/  LDL.LU R251, [R1+0x12a0] ;  /* 0x0012a00001fb7983 */ /* 0x000ee20000300800 */
[----:B------:R-:W-:-:S03]  /*46570*/  LOP3.LUT P0, RZ, R17, 0x200000, RZ, 0xc0, !PT ;  /* 0x0020000011ff7812 */ /* 0x000fc6000780c0ff */
[----:B------:R-:W3:Y:S01]  /*46580*/  LDL.LU R250, [R1+0x9ac] ;  /* 0x0009ac0001fa7983 */ /* 0x000ee20000300800 */
[----:B------:R-:W-:-:S09]  /*46590*/  IMAD.WIDE R10, R20, 0x4, R2 ;  /* 0x00000004140a7825 */ /* 0x000fd200078e0202 */
[----:B----4-:R1:W-:Y:S04]  /*465a0*/  @P0 STG.E desc[UR6][R10.64], R252 ;  /* 0x000000fc0a000986 */ /* 0x0103e8000c101906 */
[----:B-1----:R-:W4:Y:S01]  /*465b0*/  LDL.LU R252, [R1+0x5ac] ;  /* 0x0005ac0001fc7983 */ /* 0x002f220000300800 */
[----:B------:R-:W-:Y:S01]  /*465c0*/  LOP3.LUT R12, R12, 0xfff7ffff, RZ, 0xc0, !PT ;  /* 0xfff7ffff0c0c7812 */ /* 0x000fe200078ec0ff */
[----:B------:R-:W-:Y:S02]  /*465d0*/  IMAD.WIDE R10, R20, 0x4, R4 ;  /* 0x00000004140a7825 */ /* 0x000fe400078e0204 */
[----:B------:R-:W4:Y:S01]  /*465e0*/  LDL.LU R20, [R1+0x12a8] ;  /* 0x0012a80001147983 */ /* 0x000f220000300800 */
[C---:B------:R-:W-:Y:S02]  /*465f0*/  LOP3.LUT P4, RZ, R17.reuse, 0x400000, RZ, 0xc0, !PT ;  /* 0x0040000011ff7812 */ /* 0x040fe4000788c0ff */
[----:B------:R-:W-:-:S02]  /*46600*/  LOP3.LUT P5, RZ, R17, 0x800000, RZ, 0xc0, !PT ;  /* 0x0080000011ff7812 */ /* 0x000fc400078ac0ff */
[C---:B------:R-:W-:Y:S02]  /*46610*/  LOP3.LUT P6, RZ, R17.reuse, 0x1000000, RZ, 0xc0, !PT ;  /* 0x0100000011ff7812 */ /* 0x040fe400078cc0ff */
[----:B------:R-:W-:Y:S02]  /*46620*/  LOP3.LUT P0, RZ, R17, 0x2000000, RZ, 0xc0, !PT ;  /* 0x0200000011ff7812 */ /* 0x000fe4000780c0ff */
        /* <DEDUP_REMOVED lines=24> */
[----:B------:R-:W2:Y:S04]  /*467b0*/  LDL.LU R17, [R1+0xda0] ;  /* 0x000da00001117983 */ /* 0x000ea80000300800 */
        /* <DEDUP_REMOVED lines=10> */
[----:B---3--:R1:W-:Y:S04]  /*46860*/  @P4 STG.E desc[UR6][R10.64], R166 ;  /* 0x000000a60a004986 */ /* 0x0083e8000c101906 */
[----:B------:R-:W3:Y:S01]  /*46870*/  LDL.LU R229, [R1+0xda8] ;  /* 0x000da80001e57983 */ /* 0x000ee20000300800 */
[----:B-1----:R-:W-:-:S03]  /*46880*/  IMAD.WIDE R10, R251, 0x4, R2 ;  /* 0x00000004fb0a7825 */ /* 0x002fc600078e0202 */
[----:B------:R-:W3:Y:S04]  /*46890*/  LDL.LU R166, [R1+0x12b8] ;  /* 0x0012b80001a67983 */ /* 0x000ee80000300800 */
[----:B------:R1:W-:Y:S02]  /*468a0*/  @P5 STG.E desc[UR6][R10.64], R167 ;  /* 0x000000a70a005986 */ /* 0x0003e4000c101906 */
[----:B-1----:R-:W-:Y:S02]  /*468b0*/  IMAD.WIDE R10, R251, 0x4, R4 ;  /* 0x00000004fb0a7825 */ /* 0x002fe400078e0204 */
[----:B------:R-:W3:Y:S04]  /*468c0*/  LDL.LU R167, [R1+0x9b8] ;  /* 0x0009b80001a77983 */ /* 0x000ee80000300800 */
[----:B------:R1:W-:Y:S04]  /*468d0*/  @P6 STG.E desc[UR6][R10.64], R250 ;  /* 0x000000fa0a006986 */ /* 0x0003e8000c101906 */
[----:B------:R-:W3:Y:S04]  /*468e0*/  LDL.LU R251, [R1+0x5b8] ;  /* 0x0005b80001fb7983 */ /* 0x000ee80000300800 */
[----:B-1----:R-:W3:Y:S01]  /*468f0*/  LDL.LU R250, [R1+0x12bc] ;  /* 0x0012bc0001fa7983 */ /* 0x002ee20000300800 */
[----:B------:R-:W-:-:S05]  /*46900*/  IMAD.WIDE R10, R231, 0x4, R2 ;  /* 0x00000004e70a7825 */ /* 0x000fca00078e0202 */
[----:B----4-:R1:W-:Y:S02]  /*46910*/  @P0 STG.E desc[UR6][R10.64], R252 ;  /* 0x000000fc0a000986 */ /* 0x0103e4000c101906 */
[----:B-1----:R-:W-:Y:S02]  /*46920*/  IMAD.WIDE R10, R231, 0x4, R4 ;  /* 0x00000004e70a7825 */ /* 0x002fe400078e0204 */
[----:B------:R-:W4:Y:S04]  /*46930*/  LDL.LU R252, [R1+0x1b8] ;  /* 0x0001b80001fc7983 */ /* 0x000f280000300800 */
[----:B------:R1:W-:Y:S04]  /*46940*/  @P1 STG.E desc[UR6][R10.64], R230 ;  /* 0x000000e60a001986 */ /* 0x0003e8000c101906 */
[----:B------:R-:W4:Y:S04]  /*46950*/  LDL.LU R231, [R1+0xdac] ;  /* 0x000dac0001e77983 */ /* 0x000f280000300800 */
[----:B-1----:R-:W4:Y:S01]  /*46960*/  LDL.LU R230, [R1+0x12c0] ;  /* 0x0012c00001e67983 */ /* 0x002f220000300800 */
[----:B------:R-:W-:Y:S01]  /*46970*/  LOP3.LUT P1, RZ, R12, 0x4000000, RZ, 0xc0, !PT ;  /* 0x040000000cff7812 */ /* 0x000fe2000782c0ff */
[----:B------:R-:W-:Y:S01]  /*46980*/  IMAD.WIDE R10, R20, 0x4, R2 ;  /* 0x00000004140a7825 */ /* 0x000fe200078e0202 */
[----:B------:R-:W-:-:S02]  /*46990*/  LOP3.LUT P2, RZ, R18, 0x8, RZ, 0xc0, !PT ;  /* 0x0000000812ff7812 */ /* 0x000fc4000784c0ff */
[C---:B------:R-:W-:Y:S02]  /*469a0*/  LOP3.LUT P3, RZ, R18.reuse, 0x10, RZ, 0xc0, !PT ;  /* 0x0000001012ff7812 */ /* 0x040fe4000786c0ff */
[C---:B------:R-:W-:Y:S02]  /*469b0*/  LOP3.LUT P4, RZ, R18.reuse, 0x20, RZ, 0xc0, !PT ;  /* 0x0000002012ff7812 */ /* 0x040fe4000788c0ff */
[C---:B------:R-:W-:Y:S02]  /*469c0*/  LOP3.LUT P5, RZ, R18.reuse, 0x40, RZ, 0xc0, !PT ;  /* 0x0000004012ff7812 */ /* 0x040fe400078ac0ff */
[----:B------:R-:W-:-:S03]  /*469d0*/  LOP3.LUT P6, RZ, R18, 0x80, RZ, 0xc0, !PT ;  /* 0x0000008012ff7812 */ /* 0x000fc600078cc0ff */
[----:B--2---:R1:W-:Y:S02]  /*469e0*/  @P1 STG.E desc[UR6][R10.64], R17 ;  /* 0x000000110a001986 */ /* 0x0043e4000c101906 */
        /* <DEDUP_REMOVED lines=22> */
[----:B---3--:R-:W-:-:S05]  /*46b50*/  IMAD.WIDE R10, R166, 0x4, R2 ;  /* 0x00000004a60a7825 */ /* 0x008fca00078e0202 */
[----:B------:R1:W-:Y:S02]  /*46b60*/  @P2 STG.E desc[UR6][R10.64], R229 ;  /* 0x000000e50a002986 */ /* 0x0003e4000c101906 */
[----:B-1----:R-:W-:Y:S02]  /*46b70*/  IMAD.WIDE R10, R166, 0x4, R4 ;  /* 0x00000004a60a7825 */ /* 0x002fe400078e0204 */
[----:B------:R-:W3:Y:S04]  /*46b80*/  LDL.LU R166, [R1+0x5bc] ;  /* 0x0005bc0001a67983 */ /* 0x000ee80000300800 */
[----:B------:R1:W-:Y:S02]  /*46b90*/  @P3 STG.E desc[UR6][R10.64], R167 ;  /* 0x000000a70a003986 */ /* 0x0003e4000c101906 */
[----:B-1----:R-:W-:-:S02]  /*46ba0*/  IMAD.WIDE R10, R250, 0x4, R2 ;  /* 0x00000004fa0a7825 */ /* 0x002fc400078e0202 */
[----:B------:R-:W3:Y:S04]  /*46bb0*/  LDL.LU R167, [R1+0x12c4] ;  /* 0x0012c40001a77983 */ /* 0x000ee80000300800 */
[----:B------:R1:W-:Y:S02]  /*46bc0*/  @P4 STG.E desc[UR6][R10.64], R251 ;  /* 0x000000fb0a004986 */ /* 0x0003e4000c101906 */
[----:B-1----:R-:W-:Y:S02]  /*46bd0*/  IMAD.WIDE R10, R250, 0x4, R4 ;  /* 0x00000004fa0a7825 */ /* 0x002fe400078e0204 */
[----:B------:R-:W3:Y:S04]  /*46be0*/  LDL.LU R251, [R1+0x1bc] ;  /* 0x0001bc0001fb7983 */ /* 0x000ee80000300800 */
[----:B----4-:R1:W-:Y:S04]  /*46bf0*/  @P5 STG.E desc[UR6][R10.64], R252 ;  /* 0x000000fc0a005986 */ /* 0x0103e8000c101906 */
[----:B------:R-:W4:Y:S04]  /*46c00*/  LDL.LU R250, [R1+0xdb0] ;  /* 0x000db00001fa7983 */ /* 0x000f280000300800 */
[----:B-1----:R-:W4:Y:S01]  /*46c10*/  LDL.LU R252, [R1+0x12d0] ;  /* 0x0012d00001fc7983 */ /* 0x002f220000300800 */
[----:B------:R-:W-:-:S05]  /*46c20*/  IMAD.WIDE R10, R230, 0x4, R2 ;  /* 0x00000004e60a7825 */ /* 0x000fca00078e0202 */
[----:B------:R1:W-:Y:S04]  /*46c30*/  @P6 STG.E desc[UR6][R10.64], R231 ;  /* 0x000000e70a006986 */ /* 0x0003e8000c101906 */
[----:B-1----:R-:W4:Y:S01]  /*46c40*/  LDL.LU R231, [R1+0x9c0] ;  /* 0x0009c00001e77983 */ /* 0x002f220000300800 */
[----:B------:R-:W-:Y:S01]  /*46c50*/  LOP3.LUT P0, RZ, R18, 0x100, RZ, 0xc0, !PT ;  /* 0x0000010012ff7812 */ /* 0x000fe2000780c0ff */
[----:B------:R-:W-:Y:S02]  /*46c60*/  IMAD.WIDE R10, R230, 0x4, R4 ;  /* 0x00000004e60a7825 */ /* 0x000fe400078e0204 */
[----:B------:R-:W4:Y:S10]  /*46c70*/  LDL.LU R230, [R1+0x5c0] ;  /* 0x0005c00001e67983 */ /* 0x000f340000300800 */
[----:B--2---:R1:W-:Y:S04]  /*46c80*/  @P0 STG.E desc[UR6][R10.64], R20 ;  /* 0x000000140a000986 */ /* 0x0043e8000c101906 */
[----:B-1----:R-:W2:Y:S04]  /*46c90*/  LDL.LU R20, [R1+0x12d4] ;  /* 0x0012d40001147983 */ /* 0x002ea80000300800 */
        /* <DEDUP_REMOVED lines=8> */
[----:B------:R-:W2:Y:S01]  /*46d20*/  LDL.LU R164, [R1+0x12e0] ;  /* 0x0012e00001a47983 */ /* 0x000ea20000300800 */
[----:B------:R-:W-:-:S03]  /*46d30*/  LOP3.LUT P4, RZ, R18, 0x200, RZ, 0xc0, !PT ;  /* 0x0000020012ff7812 */ /* 0x000fc6000788c0ff */
[----:B------:R-:W2:Y:S01]  /*46d40*/  LDL.LU R165, [R1+0x9c8] ;  /* 0x0009c80001a57983 */ /* 0x000ea20000300800 */
[----:B------:R-:W-:-:S03]  /*46d50*/  LOP3.LUT P5, RZ, R18, 0x400, RZ, 0xc0, !PT ;  /* 0x0000040012ff7812 */ /* 0x000fc600078ac0ff */
[----:B------:R-:W2:Y:S04]  /*46d60*/  LDL.LU R228, [R1+0x5c8] ;  /* 0x0005c80001e47983 */ /* 0x000ea80000300800 */
[----:B------:R-:W2:Y:S01]  /*46d70*/  LDL.LU R229, [R1+0x12e4] ;  /* 0x0012e40001e57983 */ /* 0x000ea20000300800 */
        /* <DEDUP_REMOVED lines=10> */
[----:B------:R1:W-:Y:S02]  /*46e20*/  @P4 STG.E desc[UR6][R10.64], R166 ;  /* 0x000000a60a004986 */ /* 0x0003e4000c101906 */
[----:B-1----:R-:W-:Y:S02]  /*46e30*/  IMAD.WIDE R10, R167, 0x4, R4 ;  /* 0x00000004a70a7825 */ /* 0x002fe400078e0204 */
[----:B------:R-:W3:Y:S04]  /*46e40*/  LDL.LU R166, [R1+0x1c8] ;  /* 0x0001c80001a67983 */ /* 0x000ee80000300800 */
[----:B------:R4:W-:Y:S02]  /*46e50*/  @P5 STG.E desc[UR6][R10.64], R251 ;  /* 0x000000fb0a005986 */ /* 0x0009e4000c101906 */
[----:B----4-:R-:W-:-:S02]  /*46e60*/  IMAD.WIDE R10, R252, 0x4, R2 ;  /* 0x00000004fc0a7825 */ /* 0x010fc400078e0202 */
[----:B------:R-:W4:Y:S04]  /*46e70*/  LDL.LU R251, [R1+0x12e8] ;  /* 0x0012e80001fb7983 */ /* 0x000f280000300800 */
[----:B------:R1:W-:Y:S04]  /*46e80*/  @P6 STG.E desc[UR6][R10.64], R250 ;  /* 0x000000fa0a006986 */ /* 0x0003e8000c101906 */
[----:B------:R-:W4:Y:S01]  /*46e90*/  LDL.LU R167, [R1+0xdbc] ;  /* 0x000dbc0001a77983 */ /* 0x000f220000300800 */
[----:B-1----:R-:W-:-:S03]  /*46ea0*/  IMAD.WIDE R10, R252, 0x4, R4 ;  /* 0x00000004fc0a7825 */ /* 0x002fc600078e0204 */
[----:B------:R-:W4:Y:S04]  /*46eb0*/  LDL.LU R250, [R1+0x9cc] ;  /* 0x0009cc0001fa7983 */ /* 0x000f280000300800 */
[----:B------:R1:W-:Y:S04]  /*46ec0*/  @P0 STG.E desc[UR6][R10.64], R231 ;  /* 0x000000e70a000986 */ /* 0x0003e8000c101906 */
[----:B------:R-:W4:Y:S04]  /*46ed0*/  LDL.LU R252, [R1+0x5cc] ;  /* 0x0005cc0001fc7983 */ /* 0x000f280000300800 */
[----:B-1----:R-:W4:Y:S01]  /*46ee0*/  LDL.LU R231, [R1+0x12ec] ;  /* 0x0012ec0001e77983 */ /* 0x002f220000300800 */
[----:B------:R-:W-:-:S04]  /*46ef0*/  LOP3.LUT R12, R12, 0xffffdfff, RZ, 0xc0, !PT ;  /* 0xffffdfff0c0c7812 */ /* 0x000fc800078ec0ff */
        /* <DEDUP_REMOVED lines=17> */
[----:B--2---:R-:W-:-:S12]  /*47010*/  IMAD.WIDE R10, R20, 0x4, R2 ;  /* 0x00000004140a7825 */ /* 0x004fd800078e0202 */
[----:B------:R1:W-:Y:S02]  /*47020*/  @P1 STG.E desc[UR6][R10.64], R230 ;  /* 0x000000e60a001986 */ /* 0x0003e4000c101906 */
[----:B-1----:R-:W-:Y:S02]  /*47030*/  IMAD.WIDE R10, R20, 0x4, R4 ;  /* 0x00000004140a7825 */ /* 0x002fe400078e0204 */
[----:B------:R-:W2:Y:S04]  /*47040*/  LDL.LU R230, [R1+0xdc0] ;  /* 0x000dc00001e67983 */ /* 0x000ea80000300800 */
        /* <DEDUP_REMOVED lines=30> */
[----:B----4-:R-:W-:-:S05]  /*47230*/  IMAD.WIDE R10, R251, 0x4, R2 ;  /* 0x00000004fb0a7825 */ /* 0x010fca00078e0202 */
[----:B------:R1:W-:Y:S01]  /*47240*/  @P3 STG.E desc[UR6][R10.64], R167 ;  /* 0x000000a70a003986 */ /* 0x0003e2000c101906 */
[----:B------:R-:W-:Y:S01]  /*47250*/  LOP3.LUT P6, RZ, R18, 0x4000000, RZ, 0xc0, !PT ;  /* 0x0400000012ff7812 */ /* 0x000fe200078cc0ff */
        /* <DEDUP_REMOVED lines=8> */
[----:B------:R-:W4:Y:S04]  /*472e0*/  LDL.LU R228, [R1+0x9d0] ;  /* 0x0009d00001e47983 */ /* 0x000f280000300800 */
[----:B------:R-:W4:Y:S04]  /*472f0*/  LDL.LU R229, [R1+0x5d0] ;  /* 0x0005d00001e57983 */ /* 0x000f280000300800 */
[----:B------:R-:W4:Y:S04]  /*47300*/  LDL.LU R166, [R1+0x12f4] ;  /* 0x0012f40001a67983 */ /* 0x000f280000300800 */
[----:B------:R-:W4:Y:S01]  /*47310*/  LDL.LU R167, [R1+0x1d0] ;  /* 0x0001d00001a77983 */ /* 0x000f220000300800 */
[----:B------:R-:W-:-:S03]  /*47320*/  LOP3.LUT P0, RZ, R18, 0x8000000, RZ, 0xc0, !PT ;  /* 0x0800000012ff7812 */ /* 0x000fc6000780c0ff */
[----:B------:R-:W4:Y:S04]  /*47330*/  LDL.LU R252, [R1+0xdc4] ;  /* 0x000dc40001fc7983 */ /* 0x000f280000300800 */
[----:B------:R-:W4:Y:S04]  /*47340*/  LDL.LU R250, [R1+0x9d4] ;  /* 0x0009d40001fa7983 */ /* 0x000f280000300800 */
[----:B------:R-:W4:Y:S01]  /*47350*/  LDL.LU R251, [R1+0x5d4] ;  /* 0x0005d40001fb7983 */ /* 0x000f220000300800 */
[----:B--2---:R-:W-:-:S05]  /*47360*/  IMAD.WIDE R10, R20, 0x4, R2 ;  /* 0x00000004140a7825 */ /* 0x004fca00078e0202 */
[----:B------:R1:W-:Y:S04]  /*47370*/  @P0 STG.E desc[UR6][R10.64], R230 ;  /* 0x000000e60a000986 */ /* 0x0003e8000c101906 */
[----:B-1----:R-:W2:Y:S01]  /*47380*/  LDL.LU R230, [R1+0x12fc] ;  /* 0x0012fc0001e67983 */ /* 0x002ea20000300800 */
[----:B------:R-:W-:-:S03]  /*47390*/  IMAD.WIDE R10, R20, 0x4, R4 ;  /* 0x00000004140a7825 */ /* 0x000fc600078e0204 */
[----:B------:R-:W2:Y:S01]  /*473a0*/  LDL.LU R20, [R1+0x1d4] ;  /* 0x0001d40001147983 */ /* 0x000ea20000300800 */
[----:B------:R-:W-:-:S03]  /*473b0*/  LOP3.LUT R12, R12, 0xfffffff7, RZ, 0xc0, !PT ;  /* 0xfffffff70c0c7812 */ /* 0x000fc600078ec0ff */
[----:B------:R-:W2:Y:S01]  /*473c0*/  LDL.LU R17, [R1+0x1300] ;  /* 0x0013000001117983 */ /* 0x000ea20000300800 */
[C---:B------:R-:W-:Y:S02]  /*473d0*/  LOP3.LUT P4, RZ, R18.reuse, 0x10000000, RZ, 0xc0, !PT ;  /* 0x1000000012ff7812 */ /* 0x040fe4000788c0ff */
[C---:B------:R-:W-:Y:S02]  /*473e0*/  LOP3.LUT P5, RZ, R18.reuse, 0x20000000, RZ, 0xc0, !PT ;  /* 0x2000000012ff7812 */ /* 0x040fe400078ac0ff */
[C---:B------:R-:W-:Y:S02]  /*473f0*/  LOP3.LUT P6, RZ, R18.reuse, 0x40000000, RZ, 0xc0, !PT ;  /* 0x4000000012ff7812 */ /* 0x040fe400078cc0ff */
        /* <DEDUP_REMOVED lines=11> */
[----:B---3--:R-:W-:-:S13]  /*474b0*/  LOP3.LUT P1, RZ, R19, 0x100, RZ, 0xc0, !PT ;  /* 0x0000010013ff7812 */ /* 0x008fda000782c0ff */
        /* <DEDUP_REMOVED lines=18> */
[----:B----4-:R1:W-:Y:S10]  /*475e0*/  @P4 STG.E desc[UR6][R10.64], R228 ;  /* 0x000000e40a004986 */ /* 0x0103f4000c101906 */
[----:B------:R-:W-:-:S02]  /*475f0*/  @P1 LOP3.LUT R12, R12, 0x200, RZ, 0xfc, !PT ;  /* 0x000002000c0c1812 */ /* 0x000fc400078efcff */
[----:B------:R-:W-:Y:S01]  /*47600*/  LOP3.LUT P1, RZ, R19, 0x2, RZ, 0xc0, !PT ;  /* 0x0000000213ff7812 */ /* 0x000fe2000782c0ff */
[----:B-1----:R-:W-:Y:S01]  /*47610*/  IMAD.WIDE R10, R166, 0x4, R2 ;  /* 0x00000004a60a7825 */ /* 0x002fe200078e0202 */
[----:B------:R-:W-:Y:S01]  /*47620*/  LOP3.LUT R12, R12, 0xfffffbff, RZ, 0xc0, !PT ;  /* 0xfffffbff0c0c7812 */ /* 0x000fe200078ec0ff */
[----:B------:R-:W3:Y:S04]  /*47630*/  LDL.LU R228, [R1+0x1dc] ;  /* 0x0001dc0001e47983 */ /* 0x000ee80000300800 */
[----:B------:R1:W-:Y:S06]  /*47640*/  @P5 STG.E desc[UR6][R10.64], R229 ;  /* 0x000000e50a005986 */ /* 0x0003ec000c101906 */
[----:B------:R-:W-:-:S02]  /*47650*/  @P1 LOP3.LUT R12, R12, 0x400, RZ, 0xfc, !PT ;  /* 0x000004000c0c1812 */ /* 0x000fc400078efcff */
[----:B------:R-:W-:Y:S01]  /*47660*/  LOP3.LUT P1, RZ, R19, 0x1, RZ, 0xc0, !PT ;  /* 0x0000000113ff7812 */ /* 0x000fe2000782c0ff */
[----:B-1----:R-:W-:Y:S01]  /*47670*/  IMAD.WIDE R10, R166, 0x4, R4 ;  /* 0x00000004a60a7825 */ /* 0x002fe200078e0204 */
[----:B------:R-:W4:Y:S04]  /*47680*/  LDL.LU R229, [R1+0xdd0] ;  /* 0x000dd00001e57983 */ /* 0x000f280000300800 */
[----:B------:R1:W-:Y:S04]  /*47690*/  @P6 STG.E desc[UR6][R10.64], R167 ;  /* 0x000000a70a006986 */ /* 0x0003e8000c101906 */
[----:B------:R-:W4:Y:S01]  /*476a0*/  LDL.LU R166, [R1+0x1310] ;  /* 0x0013100001a67983 */ /* 0x000f220000300800 */
[----:B-1----:R-:W-:-:S03]  /*476b0*/  IMAD.WIDE R10, R231, 0x4, R2 ;  /* 0x00000004e70a7825 */ /* 0x002fc600078e0202 */
[----:B------:R-:W4:Y:S04]  /*476c0*/  LDL.LU R167, [R1+0x9e0] ;  /* 0x0009e00001a77983 */ /* 0x000f280000300800 */
[----:B------:R1:W-:Y:S02]  /*476d0*/  @P0 STG.E desc[UR6][R10.64], R252 ;  /* 0x000000fc0a000986 */ /* 0x0003e4000c101906 */
[----:B-1----:R-:W-:Y:S02]  /*476e0*/  IMAD.WIDE R10, R231, 0x4, R4 ;  /* 0x00000004e70a7825 */ /* 0x002fe400078e0204 */
[----:B------:R-:W4:Y:S04]  /*476f0*/  LDL.LU R252, [R1+0x5e0] ;  /* 0x0005e00001fc7983 */ /* 0x000f280000300800 */
[----:B------:R2:W-:Y:S01]  /*47700*/  @P1 STG.E desc[UR6][R10.64], R250 ;  /* 0x000000fa0a001986 */ /* 0x0005e2000c101906 */
[----:B------:R-:W-:-:S03]  /*47710*/  LOP3.LUT P1, RZ, R12, 0x400, RZ, 0xc0, !PT ;  /* 0x000004000cff7812 */ /* 0x000fc6000782c0ff */
[----:B------:R-:W4:Y:S01]  /*47720*/  LDL.LU R231, [R1+0x1314] ;  /* 0x0013140001e77983 */ /* 0x000f220000300800 */
[----:B--2---:R-:W-:-:S03]  /*47730*/  IMAD.WIDE R10, R230, 0x4, R2 ;  /* 0x00000004e60a7825 */ /* 0x004fc600078e0202 */
[----:B------:R-:W2:Y:S06]  /*47740*/  LDL.LU R250, [R1+0x177c] ;  /* 0x00177c0001fa7983 */ /* 0x000eac0000300800 */
[----:B------:R1:W-:Y:S01]  /*47750*/  @P1 STG.E desc[UR6][R10.64], R251 ;  /* 0x000000fb0a001986 */ /* 0x0003e2000c101906 */
[----:B------:R-:W-:Y:S01]  /*47760*/  LOP3.LUT P1, RZ, R12, 0x200, RZ, 0xc0, !PT ;  /* 0x000002000cff7812 */ /* 0x000fe2000782c0ff */
[----:B-1----:R-:W-:Y:S02]  /*47770*/  IMAD.WIDE R10, R230, 0x4, R4 ;  /* 0x00000004e60a7825 */ /* 0x002fe400078e0204 */
[----:B------:R-:W2:Y:S04]  /*47780*/  LDL.LU R251, [R1+0x1778] ;  /* 0x0017780001fb7983 */ /* 0x000ea80000300800 */
[----:B------:R-:W2:Y:S06]  /*47790*/  LDL.LU R230, [R1+0x1774] ;  /* 0x0017740001e67983 */ /* 0x000eac0000300800 */
[----:B------:R1:W-:Y:S04]  /*477a0*/  @P1 STG.E desc[UR6][R10.64], R20 ;  /* 0x000000140a001986 */ /* 0x0003e8000c101906 */
[----:B-1----:R-:W2:Y:S01]  /*477b0*/  LDL.LU R20, [R1+0x1770] ;  /* 0x0017700001147983 */ /* 0x002ea20000300800 */
        /* <DEDUP_REMOVED lines=27> */
[----:B---3--:R4:W-:Y:S02]  /*47970*/  @P3 STG.E desc[UR6][R10.64], R228 ;  /* 0x000000e40a003986 */ /* 0x0089e4000c101906 */
[----:B----4-:R-:W-:-:S05]  /*47980*/  IMAD.WIDE R10, R166, 0x4, R2 ;  /* 0x00000004a60a7825 */ /* 0x010fca00078e0202 */
        /* <DEDUP_REMOVED lines=8> */
[----:B------:R-:W4:Y:S04]  /*47a10*/  LDL.LU R229, [R1+0x1320] ;  /* 0x0013200001e57983 */ /* 0x000f280000300800 */
[----:B--2---:R1:W-:Y:S04]  /*47a20*/  @P0 STG.E desc[UR6][R10.64], R20 ;  /* 0x000000140a000986 */ /* 0x0043e8000c101906 */
[----:B-1----:R-:W2:Y:S04]  /*47a30*/  LDL.LU R20, [R1+0x176c] ;  /* 0x00176c0001147983 */ /* 0x002ea80000300800 */
[----:B------:R-:W4:Y:S04]  /*47a40*/  LDL.LU R252, [R1+0xdd4] ;  /* 0x000dd40001fc7983 */ /* 0x000f280000300800 */
[----:B------:R-:W4:Y:S04]  /*47a50*/  LDL.LU R0, [R1+0x9e4] ;  /* 0x0009e40001007983 */ /* 0x000f280000300800 */
[----:B------:R-:W4:Y:S04]  /*47a60*/  LDL.LU R165, [R1+0x5e4] ;  /* 0x0005e40001a57983 */ /* 0x000f280000300800 */
[----:B------:R-:W4:Y:S01]  /*47a70*/  LDL.LU R167, [R1+0x131c] ;  /* 0x00131c0001a77983 */ /* 0x000f220000300800 */
[----:B------:R-:W-:-:S03]  /*47a80*/  LOP3.LUT P0, RZ, R19, 0x8000000, RZ, 0xc0, !PT ;  /* 0x0800000013ff7812 */ /* 0x000fc6000780c0ff */
[----:B------:R-:W4:Y:S01]  /*47a90*/  LDL.LU R164, [R1+0x1e4] ;  /* 0x0001e40001a47983 */ /* 0x000f220000300800 */
[C---:B------:R-:W-:Y:S02]  /*47aa0*/  LOP3.LUT P2, RZ, R19.reuse, 0x8000, RZ, 0xc0, !PT ;  /* 0x0000800013ff7812 */ /* 0x040fe4000784c0ff */
[C---:B------:R-:W-:Y:S02]  /*47ab0*/  LOP3.LUT P5, RZ, R19.reuse, 0x80000, RZ, 0xc0, !PT ;  /* 0x0008000013ff7812 */ /* 0x040fe400078ac0ff */
[C---:B------:R-:W-:Y:S02]  /*47ac0*/  LOP3.LUT P6, RZ, R19.reuse, 0x400000, RZ, 0xc0, !PT ;  /* 0x0040000013ff7812 */ /* 0x040fe400078cc0ff */
[----:B------:R-:W-:Y:S02]  /*47ad0*/  LOP3.LUT R12, R12, 0xfffffffb, RZ, 0xc0, !PT ;  /* 0xfffffffb0c0c7812 */ /* 0x000fe400078ec0ff */
[----:B------:R-:W-:-:S07]  /*47ae0*/  LOP3.LUT P3, RZ, R19, 0x10000, RZ, 0xc0, !PT ;  /* 0x0001000013ff7812 */ /* 0x000fce000786c0ff */
[----:B------:R-:W-:-:S04]  /*47af0*/  @P5 LOP3.LUT R12, R12, 0x4, RZ, 0xfc, !PT ;  /* 0x000000040c0c5812 */ /* 0x000fc800078efcff */
[----:B------:R-:W-:Y:S02]  /*47b00*/  LOP3.LUT R12, R12, 0xfffffffe, RZ, 0xc0, !PT ;  /* 0xfffffffe0c0c7812 */ /* 0x000fe400078ec0ff */
[C---:B------:R-:W-:Y:S02]  /*47b10*/  LOP3.LUT P4, RZ, R19.reuse, 0x20000, RZ, 0xc0, !PT ;  /* 0x0002000013ff7812 */ /* 0x040fe4000788c0ff */
[----:B------:R-:W-:Y:S02]  /*47b20*/  @P6 LOP3.LUT R12, R12, 0x1, RZ, 0xfc, !PT ;  /* 0x000000010c0c6812 */ /* 0x000fe400078efcff */
[C---:B------:R-:W-:Y:S02]  /*47b30*/  LOP3.LUT P6, RZ, R19.reuse, 0x200000, RZ, 0xc0, !PT ;  /* 0x0020000013ff7812 */ /* 0x040fe400078cc0ff */
[----:B------:R-:W-:Y:S02]  /*47b40*/  LOP3.LUT R12, R12, 0xfffffffd, RZ, 0xc0, !PT ;  /* 0xfffffffd0c0c7812 */ /* 0x000fe400078ec0ff */
[----:B------:R-:W-:-:S02]  /*47b50*/  LOP3.LUT P5, RZ, R19, 0x40000, RZ, 0xc0, !PT ;  /* 0x0004000013ff7812 */ /* 0x000fc400078ac0ff */
[----:B------:R-:W-:-:S07]  /*47b60*/  LOP3.LUT P1, RZ, R19, 0x10000000, RZ, 0xc0, !PT ;  /* 0x1000000013ff7812 */ /* 0x000fce000782c0ff */
[----:B------:R-:W-:Y:S02]  /*47b70*/  @P6 LOP3.LUT R12, R12, 0x2, RZ, 0xfc, !PT ;  /* 0x000000020c0c6812 */ /* 0x000fe400078efcff */
[----:B------:R-:W-:Y:S01]  /*47b80*/  LOP3.LUT P6, RZ, R19, 0x100000, RZ, 0xc0, !PT ;  /* 0x0010000013ff7812 */ /* 0x000fe200078cc0ff */
[----:B---3--:R-:W-:Y:S01]  /*47b90*/  IMAD.WIDE R10, R231, 0x4, R2 ;  /* 0x00000004e70a7825 */ /* 0x008fe200078e0202 */
[----:B--2---:R-:W-:-:S04]  /*47ba0*/  LOP3.LUT R20, R20, 0xefffffff, RZ, 0xc0, !PT ;  /* 0xefffffff14147812 */ /* 0x004fc800078ec0ff */
[----:B------:R-:W-:Y:S02]  /*47bb0*/  @P0 LOP3.LUT R20, R20, 0x10000000, RZ, 0xfc, !PT ;  /* 0x1000000014140812 */ /* 0x000fe400078efcff */
[----:B------:R-:W-:Y:S02]  /*47bc0*/  LOP3.LUT P0, RZ, R19, 0x4000000, RZ, 0xc0, !PT ;  /* 0x0400000013ff7812 */ /* 0x000fe4000780c0ff */
[----:B------:R-:W-:Y:S01]  /*47bd0*/  LOP3.LUT R20, R20, 0xdfffffff, RZ, 0xc0, !PT ;  /* 0xdfffffff14147812 */ /* 0x000fe200078ec0ff */
[----:B----4-:R1:W-:Y:S10]  /*47be0*/  @P2 STG.E desc[UR6][R10.64], R252 ;  /* 0x000000fc0a002986 */ /* 0x0103f4000c101906 */
[----:B------:R-:W-:-:S02]  /*47bf0*/  @P0 LOP3.LUT R20, R20, 0x20000000, RZ, 0xfc, !PT ;  /* 0x2000000014140812 */ /* 0x000fc400078efcff */
[----:B------:R-:W-:Y:S01]  /*47c00*/  LOP3.LUT P0, RZ, R19, 0x2000000, RZ, 0xc0, !PT ;  /* 0x0200000013ff7812 */ /* 0x000fe2000780c0ff */
[----:B-1----:R-:W-:Y:S02]  /*47c10*/  IMAD.WIDE R10, R231, 0x4, R4 ;  /* 0x00000004e70a7825 */ /* 0x002fe400078e0204 */
[----:B------:R-:W2:Y:S01]  /*47c20*/  LDL.LU R231, [R1+0x9e8] ;  /* 0x0009e80001e77983 */ /* 0x000ea20000300800 */
[----:B------:R-:W-:-:S03]  /*47c30*/  LOP3.LUT R20, R20, 0xbfffffff, RZ, 0xc0, !PT ;  /* 0xbfffffff14147812 */ /* 0x000fc600078ec0ff */
[----:B------:R-:W3:Y:S04]  /*47c40*/  LDL.LU R252, [R1+0x5e8] ;  /* 0x0005e80001fc7983 */ /* 0x000ee80000300800 */
[----:B------:R-:W4:Y:S02]  /*47c50*/  LDL.LU R13, [R1+0x1324] ;  /* 0x00132400010d7983 */ /* 0x000f240000300800 */
[----:B------:R-:W-:Y:S02]  /*47c60*/  @P0 LOP3.LUT R20, R20, 0x40000000, RZ, 0xfc, !PT ;  /* 0x4000000014140812 */ /* 0x000fe400078efcff */
[----:B------:R-:W-:Y:S01]  /*47c70*/  LOP3.LUT P0, RZ, R19, 0x1000000, RZ, 0xc0, !PT ;  /* 0x0100000013ff7812 */ /* 0x000fe2000780c0ff */
[----:B------:R1:W-:Y:S01]  /*47c80*/  @P3 STG.E desc[UR6][R10.64], R0 ;  /* 0x000000000a003986 */ /* 0x0003e2000c101906 */
[----:B------:R-:W-:-:S03]  /*47c90*/  LOP3.LUT R20, R20, 0x7fffffff, RZ, 0xc0, !PT ;  /* 0x7fffffff14147812 */ /* 0x000fc600078ec0ff */
[----:B------:R-:W3:Y:S01]  /*47ca0*/  LDL.LU R166, [R1+0xddc] ;  /* 0x000ddc0001a67983 */ /* 0x000ee20000300800 */
[----:B------:R-:W-:-:S03]  /*47cb0*/  LOP3.LUT P2, RZ, R19, 0x20000000, RZ, 0xc0, !PT ;  /* 0x2000000013ff7812 */ /* 0x000fc6000784c0ff */
[----:B------:R-:W3:Y:S01]  /*47cc0*/  LDL.LU R18, [R1+0x1328] ;  /* 0x0013280001127983 */ /* 0x000ee20000300800 */
[----:B-1----:R-:W-:-:S03]  /*47cd0*/  IMAD.WIDE R10, R167, 0x4, R2 ;  /* 0x00000004a70a7825 */ /* 0x002fc600078e0202 */
[----:B------:R-:W-:Y:S02]  /*47ce0*/  @P0 LOP3.LUT R20, R20, 0x80000000, RZ, 0xfc, !PT ;  /* 0x8000000014140812 */ /* 0x000fe400078efcff */
[C---:B------:R-:W-:Y:S01]  /*47cf0*/  LOP3.LUT P0, RZ, R19.reuse, 0x800000, RZ, 0xc0, !PT ;  /* 0x0080000013ff7812 */ /* 0x040fe2000780c0ff */
[----:B------:R1:W-:Y:S01]  /*47d00*/  @P4 STG.E desc[UR6][R10.64], R165 ;  /* 0x000000a50a004986 */ /* 0x0003e2000c101906 */
[C---:B------:R-:W-:Y:S02]  /*47d10*/  LOP3.LUT P3, RZ, R19.reuse, 0x40000000, RZ, 0xc0, !PT ;  /* 0x4000000013ff7812 */ /* 0x040fe4000786c0ff */
[----:B------:R-:W-:Y:S02]  /*47d20*/  LOP3.LUT P4, RZ, R19, 0x80000000, RZ, 0xc0, !PT ;  /* 0x8000000013ff7812 */ /* 0x000fe4000788c0ff */
[----:B------:R-:W3:Y:S04]  /*47d30*/  LDL.LU R19, [R1+0x1e8] ;  /* 0x0001e80001137983 */ /* 0x000ee80000300800 */
[----:B-1----:R-:W3:Y:S01]  /*47d40*/  LDL.LU R165, [R1+0x9ec] ;  /* 0x0009ec0001a57983 */ /* 0x002ee20000300800 */
[----:B------:R-:W-:-:S03]  /*47d50*/  IMAD.WIDE R10, R167, 0x4, R4 ;  /* 0x00000004a70a7825 */ /* 0x000fc600078e0204 */
[----:B------:R-:W3:Y:S04]  /*47d60*/  LDL.LU R167, [R1+0x5ec] ;  /* 0x0005ec0001a77983 */ /* 0x000ee80000300800 */
[----:B------:R-:W3:Y:S04]  /*47d70*/  LDL.LU R17, [R1+0x132c] ;  /* 0x00132c0001117983 */ /* 0x000ee80000300800 */
[----:B------:R1:W-:Y:S01]  /*47d80*/  @P5 STG.E desc[UR6][R10.64], R164 ;  /* 0x000000a40a005986 */ /* 0x0003e2000c101906 */
[----:B------:R-:W-:-:S03]  /*47d90*/  LOP3.LUT P5, RZ, R12, 0x4, RZ, 0xc0, !PT ;  /* 0x000000040cff7812 */ /* 0x000fc600078ac0ff */
        /* <DEDUP_REMOVED lines=12> */
[----:B--2---:R4:W-:Y:S01]  /*47e60*/  @P6 STG.E desc[UR6][R10.64], R231 ;  /* 0x000000e70a006986 */ /* 0x0049e2000c101906 */
[----:B------:R-:W-:Y:S01]  /*47e70*/  LOP3.LUT P6, RZ, R12, 0x2, RZ, 0xc0, !PT ;  /* 0x000000020cff7812 */ /* 0x000fe200078cc0ff */
[----:B----4-:R-:W-:-:S02]  /*47e80*/  IMAD.WIDE R10, R13, 0x4, R2 ;  /* 0x000000040d0a7825 */ /* 0x010fc400078e0202 */
[----:B------:R-:W2:Y:S10]  /*47e90*/  LDL.LU R231, [R1+0x1768] ;  /* 0x0017680001e77983 */ /* 0x000eb40000300800 */
[----:B---3--:R1:W-:Y:S01]  /*47ea0*/  @P6 STG.E desc[UR6][R10.64], R252 ;  /* 0x000000fc0a006986 */ /* 0x0083e2000c101906 */
[----:B------:R-:W-:Y:S01]  /*47eb0*/  LOP3.LUT P6, RZ, R12, 0x1, RZ, 0xc0, !PT ;  /* 0x000000010cff7812 */ /* 0x000fe200078cc0ff */
[----:B------:R-:W-:-:S04]  /*47ec0*/  IMAD.WIDE R12, R13, 0x4, R4 ;  /* 0x000000040d0c7825 */ /* 0x000fc800078e0204 */
[----:B-1----:R-:W-:Y:S01]  /*47ed0*/  IMAD.WIDE R10, R18, 0x4, R2 ;  /* 0x00000004120a7825 */ /* 0x002fe200078e0202 */
[----:B------:R-:W3:Y:S07]  /*47ee0*/  LDL.LU R252, [R1+0x1764] ;  /* 0x0017640001fc7983 */ /* 0x000eee0000300800 */
[----:B------:R-:W-:Y:S04]  /*47ef0*/  @P6 STG.E desc[UR6][R12.64], R19 ;  /* 0x000000130c006986 */ /* 0x000fe8000c101906 */
[----:B------:R1:W-:Y:S04]  /*47f00*/  @P0 STG.E desc[UR6][R10.64], R166 ;  /* 0x000000a60a000986 */ /* 0x0003e8000c101906 */
[----:B-1----:R-:W4:Y:S01]  /*47f10*/  LDL.LU R166, [R1+0xde4] ;  /* 0x000de40001a67983 */ /* 0x002f220000300800 */
[----:B------:R-:W-:Y:S01]  /*47f20*/  LOP3.LUT P0, RZ, R20, 0x80000000, RZ, 0xc0, !PT ;  /* 0x8000000014ff7812 */ /* 0x000fe2000780c0ff */
[----:B------:R-:W-:-:S12]  /*47f30*/  IMAD.WIDE R10, R18, 0x4, R4 ;  /* 0x00000004120a7825 */ /* 0x000fd800078e0204 */
[----:B------:R1:W-:Y:S01]  /*47f40*/  @P0 STG.E desc[UR6][R10.64], R165 ;  /* 0x000000a50a000986 */ /* 0x0003e2000c101906 */
[C---:B------:R-:W-:Y:S01]  /*47f50*/  LOP3.LUT P0, RZ, R20.reuse, 0x40000000, RZ, 0xc0, !PT ;  /* 0x4000000014ff7812 */ /* 0x040fe2000780c0ff */
[C---:B-1----:R-:W-:Y:S02]  /*47f60*/  IMAD.WIDE R10, R17.reuse, 0x4, R2 ;  /* 0x00000004110a7825 */ /* 0x042fe400078e0202 */
[----:B------:R-:W2:Y:S10]  /*47f70*/  LDL.LU R165, [R1+0x9f4] ;  /* 0x0009f40001a57983 */ /* 0x000eb40000300800 */
[----:B------:R1:W-:Y:S04]  /*47f80*/  @P0 STG.E desc[UR6][R10.64], R167 ;  /* 0x000000a70a000986 */ /* 0x0003e8000c101906 */
[----:B-1----:R-:W3:Y:S01]  /*47f90*/  LDL.LU R167, [R1+0x133c] ;  /* 0x00133c0001a77983 */ /* 0x002ee20000300800 */
[----:B------:R-:W-:Y:S01]  /*47fa0*/  LOP3.LUT P0, RZ, R20, 0x20000000, RZ, 0xc0, !PT ;  /* 0x2000000014ff7812 */ /* 0x000fe2000780c0ff */
[----:B------:R-:W-:-:S12]  /*47fb0*/  IMAD.WIDE R10, R17, 0x4, R4 ;  /* 0x00000004110a7825 */ /* 0x000fd800078e0204 */
[----:B------:R1:W-:Y:S01]  /*47fc0*/  @P0 STG.E desc[UR6][R10.64], R14 ;  /* 0x0000000e0a000986 */ /* 0x0003e2000c101906 */
[----:B------:R-:W-:Y:S01]  /*47fd0*/  LOP3.LUT P0, RZ, R20, 0x10000000, RZ, 0xc0, !PT ;  /* 0x1000000014ff7812 */ /* 0x000fe2000780c0ff */
[----:B-1----:R-:W-:-:S12]  /*47fe0*/  IMAD.WIDE R10, R16, 0x4, R2 ;  /* 0x00000004100a7825 */ /* 0x002fd800078e0202 */
[----:B------:R1:W-:Y:S02]  /*47ff0*/  @P0 STG.E desc[UR6][R10.64], R15 ;  /* 0x0000000f0a000986 */ /* 0x0003e4000c101906 */
[----:B-1----:R-:W-:Y:S02]  /*48000*/  IMAD.WIDE R10, R16, 0x4, R4 ;  /* 0x00000004100a7825 */ /* 0x002fe400078e0204 */
[----:B------:R-:W2:Y:S04]  /*48010*/  LDL.LU R16, [R1+0x5f4] ;  /* 0x0005f40001107983 */ /* 0x000ea80000300800 */
        /* <DEDUP_REMOVED lines=9> */
[----:B------:R-:W2:Y:S04]  /*480b0*/  LDL.LU R228, [R1+0x1344] ;  /* 0x0013440001e47983 */ /* 0x000ea80000300800 */
[----:B------:R-:W2:Y:S01]  /*480c0*/  LDL.LU R229, [R1+0xe48] ;  /* 0x000e480001e57983 */ /* 0x000ea20000300800 */
[----:B------:R-:W-:-:S03]  /*480d0*/  LOP3.LUT P6, RZ, R20, 0x2, RZ, 0xc0, !PT ;  /* 0x0000000214ff7812 */ /* 0x000fc600078cc0ff */
[----:B----4-:R1:W-:Y:S04]  /*480e0*/  @P5 STG.E desc[UR6][R10.64], R166 ;  /* 0x000000a60a005986 */ /* 0x0103e8000c101906 */
[----:B-1----:R-:W4:Y:S04]  /*480f0*/  LDL.LU R166, [R1+0x1340] ;  /* 0x0013400001a67983 */ /* 0x002f280000300800 */
[----:B------:R-:W4:Y:S04]  /*48100*/  LDL.LU R15, [R1+0xde8] ;  /* 0x000de800010f7983 */ /* 0x000f280000300800 */
[----:B------:R-:W4:Y:S04]  /*48110*/  LDL.LU R23, [R1+0x9f8] ;  /* 0x0009f80001177983 */ /* 0x000f280000300800 */
[----:B------:R-:W4:Y:S04]  /*48120*/  LDL.LU R18, [R1+0x5f8] ;  /* 0x0005f80001127983 */ /* 0x000f280000300800 */
[----:B------:R-:W4:Y:S04]  /*48130*/  LDL.LU R0, [R1+0xe4c] ;  /* 0x000e4c0001007983 */ /* 0x000f280000300800 */
[----:B------:R-:W4:Y:S01]  /*48140*/  LDL.LU R17, [R1+0x1348] ;  /* 0x0013480001117983 */ /* 0x000f220000300800 */
[----:B---3--:R-:W-:-:S05]  /*48150*/  IMAD.WIDE R10, R167, 0x4, R2 ;  /* 0x00000004a70a7825 */ /* 0x008fca00078e0202 */
[----:B--2---:R1:W-:Y:S04]  /*48160*/  @P6 STG.E desc[UR6][R10.64], R165 ;  /* 0x000000a50a006986 */ /* 0x0043e8000c101906 */
[----:B-1----:R-:W2:Y:S04]  /*48170*/  LDL.LU R165, [R1+0xdec] ;  /* 0x000dec0001a57983 */ /* 0x002ea80000300800 */
[----:B------:R-:W3:Y:S04]  /*48180*/  LDL.LU R22, [R1+0x9fc] ;  /* 0x0009fc0001167983 */ /* 0x000ee80000300800 */
[----:B------:R-:W3:Y:S01]  /*48190*/  LDL.LU R164, [R1+0x134c] ;  /* 0x00134c0001a47983 */ /* 0x000ee20000300800 */
[----:B------:R-:W-:-:S02]  /*481a0*/  LOP3.LUT P1, RZ, R20, 0x10, RZ, 0xc0, !PT ;  /* 0x0000001014ff7812 */ /* 0x000fc4000782c0ff */
[C---:B------:R-:W-:Y:S02]  /*481b0*/  LOP3.LUT P0, RZ, R20.reuse, 0x4, RZ, 0xc0, !PT ;  /* 0x0000000414ff7812 */ /* 0x040fe4000780c0ff */
[----:B------:R-:W-:-:S09]  /*481c0*/  LOP3.LUT R20, R20, 0xf7ffffff, RZ, 0xc0, !PT ;  /* 0xf7ffffff14147812 */ /* 0x000fd200078ec0ff */
[----:B------:R-:W-:-:S04]  /*481d0*/  @P1 LOP3.LUT R20, R20, 0x8000000, RZ, 0xfc, !PT ;  /* 0x0800000014141812 */ /* 0x000fc800078efcff */
[C---:B------:R-:W-:Y:S02]  /*481e0*/  LOP3.LUT P3, RZ, R20.reuse, 0x80, RZ, 0xc0, !PT ;  /* 0x0000008014ff7812 */ /* 0x040fe4000786c0ff */
[C---:B------:R-:W-:Y:S02]  /*481f0*/  LOP3.LUT P1, RZ, R20.reuse, 0x8, RZ, 0xc0, !PT ;  /* 0x0000000814ff7812 */ /* 0x040fe4000782c0ff */
[C---:B------:R-:W-:Y:S02]  /*48200*/  LOP3.LUT P2, RZ, R20.reuse, 0x20, RZ, 0xc0, !PT ;  /* 0x0000002014ff7812 */ /* 0x040fe4000784c0ff */
[----:B------:R-:W-:-:S07]  /*48210*/  LOP3.LUT R20, R20, 0xfbffffff, RZ, 0xc0, !PT ;  /* 0xfbffffff14147812 */ /* 0x000fce00078ec0ff */
[----:B------:R-:W-:-:S04]  /*48220*/  @P3 LOP3.LUT R20, R20, 0x4000000, RZ, 0xfc, !PT ;  /* 0x0400000014143812 */ /* 0x000fc800078efcff */
[C---:B------:R-:W-:Y:S02]  /*48230*/  LOP3.LUT P5, RZ, R20.reuse, 0x800, RZ, 0xc0, !PT ;  /* 0x0000080014ff7812 */ /* 0x040fe400078ac0ff */
[C---:B------:R-:W-:Y:S02]  /*48240*/  LOP3.LUT P3, RZ, R20.reuse, 0x40, RZ, 0xc0, !PT ;  /* 0x0000004014ff7812 */ /* 0x040fe4000786c0ff */
[C---:B------:R-:W-:Y:S02]  /*48250*/  LOP3.LUT P4, RZ, R20.reuse, 0x100, RZ, 0xc0, !PT ;  /* 0x0000010014ff7812 */ /* 0x040fe4000788c0ff */
[----:B------:R-:W-:-:S07]  /*48260*/  LOP3.LUT R20, R20, 0xfeffffff, RZ, 0xc0, !PT ;  /* 0xfeffffff14147812 */ /* 0x000fce00078ec0ff */
[----:B------:R-:W-:-:S04]  /*48270*/  @P5 LOP3.LUT R20, R20, 0x1000000, RZ, 0xfc, !PT ;  /* 0x0100000014145812 */ /* 0x000fc800078efcff */
[C---:B------:R-:W-:Y:S02]  /*48280*/  LOP3.LUT P5, RZ, R20.reuse, 0x400, RZ, 0xc0, !PT ;  /* 0x0000040014ff7812 */ /* 0x040fe400078ac0ff */
[----:B------:R-:W-:Y:S01]  /*48290*/  LOP3.LUT R20, R20, 0xfdffffff, RZ, 0xc0, !PT ;  /* 0xfdffffff14147812 */ /* 0x000fe200078ec0ff */
[----:B------:R-:W-:Y:S02]  /*482a0*/  IMAD.WIDE R10, R167, 0x4, R4 ;  /* 0x00000004a70a7825 */ /* 0x000fe400078e0204 */
[----:B------:R-:W3:Y:S04]  /*482b0*/  LDL.LU R167, [R1+0x5fc] ;  /* 0x0005fc0001a77983 */ /* 0x000ee80000300800 */
[----:B------:R1:W-:Y:S04]  /*482c0*/  @P0 STG.E desc[UR6][R10.64], R16 ;  /* 0x000000100a000986 */ /* 0x0003e8000c101906 */
[----:B------:R-:W-:-:S04]  /*482d0*/  @P5 LOP3.LUT R20, R20, 0x2000000, RZ, 0xfc, !PT ;  /* 0x0200000014145812 */ /* 0x000fc800078efcff */
[C---:B------:R-:W-:Y:S02]  /*482e0*/  LOP3.LUT P0, RZ, R20.reuse, 0x8000, RZ, 0xc0, !PT ;  /* 0x0000800014ff7812 */ /* 0x040fe4000780c0ff */
[C---:B------:R-:W-:Y:S02]  /*482f0*/  LOP3.LUT P5, RZ, R20.reuse, 0x200, RZ, 0xc0, !PT ;  /* 0x0000020014ff7812 */ /* 0x040fe400078ac0ff */
[C---:B------:R-:W-:Y:S01]  /*48300*/  LOP3.LUT P6, RZ, R20.reuse, 0x1000, RZ, 0xc0, !PT ;  /* 0x0000100014ff7812 */ /* 0x040fe200078cc0ff */
[----:B-1----:R-:W3:Y:S01]  /*48310*/  LDL.LU R16, [R1+0xdf0] ;  /* 0x000df00001107983 */ /* 0x002ee20000300800 */
[----:B------:R-:W-:-:S07]  /*48320*/  LOP3.LUT R20, R20, 0xffbfffff, RZ, 0xc0, !PT ;  /* 0xffbfffff14147812 */ /* 0x000fce00078ec0ff */
[----:B------:R-:W-:-:S04]  /*48330*/  @P0 LOP3.LUT R20, R20, 0x400000, RZ, 0xfc, !PT ;  /* 0x0040000014140812 */ /* 0x000fc800078efcff */
[C---:B------:R-:W-:Y:S02]  /*48340*/  LOP3.LUT P0, RZ, R20.reuse, 0x4000, RZ, 0xc0, !PT ;  /* 0x0000400014ff7812 */ /* 0x040fe4000780c0ff */
[----:B------:R-:W-:-:S11]  /*48350*/  LOP3.LUT R20, R20, 0xff7fffff, RZ, 0xc0, !PT ;  /* 0xff7fffff14147812 */ /* 0x000fd600078ec0ff */
[----:B------:R-:W-:Y:S01]  /*48360*/  @P0 LOP3.LUT R20, R20, 0x800000, RZ, 0xfc, !PT ;  /* 0x0080000014140812 */ /* 0x000fe200078efcff */
[----:B----4-:R-:W-:-:S05]  /*48370*/  IMAD.WIDE R10, R166, 0x4, R2 ;  /* 0x00000004a60a7825 */ /* 0x010fca00078e0202 */
[----:B------:R1:W-:Y:S01]  /*48380*/  @P1 STG.E desc[UR6][R10.64], R229 ;  /* 0x000000e50a001986 */ /* 0x0003e2000c101906 */
[----:B------:R-:W-:-:S03]  /*48390*/  LOP3.LUT P1, RZ, R20, 0x8000000, RZ, 0xc0, !PT ;  /* 0x0800000014ff7812 */ /* 0x000fc6000782c0ff */
[----:B-1----:R-:W4:Y:S01]  /*483a0*/  LDL.LU R229, [R1+0x1350] ;  /* 0x0013500001e57983 */ /* 0x002f220000300800 */
[----:B------:R-:W-:-:S03]  /*483b0*/  IMAD.WIDE R10, R166, 0x4, R4 ;  /* 0x00000004a60a7825 */ /* 0x000fc600078e0204 */
[----:B------:R-:W4:Y:S04]  /*483c0*/  LDL.LU R14, [R1+0xa00] ;  /* 0x000a0000010e7983 */ /* 0x000f280000300800 */
[----:B------:R-:W4:Y:S04]  /*483d0*/  LDL.LU R166, [R1+0x1354] ;  /* 0x0013540001a67983 */ /* 0x000f280000300800 */
[----:B------:R1:W-:Y:S02]  /*483e0*/  @P1 STG.E desc[UR6][R10.64], R15 ;  /* 0x0000000f0a001986 */ /* 0x0003e4000c101906 */
[----:B-1----:R-:W-:-:S02]  /*483f0*/  IMAD.WIDE R10, R228, 0x4, R2 ;  /* 0x00000004e40a7825 */ /* 0x002fc400078e0202 */
[----:B------:R-:W4:Y:S04]  /*48400*/  LDL.LU R15, [R1+0x1f0] ;  /* 0x0001f000010f7983 */ /* 0x000f280000300800 */
[----:B------:R1:W-:Y:S02]  /*48410*/  @P2 STG.E desc[UR6][R10.64], R23 ;  /* 0x000000170a002986 */ /* 0x0003e4000c101906 */
[----:B-1----:R-:W-:Y:S02]  /*48420*/  IMAD.WIDE R10, R228, 0x4, R4 ;  /* 0x00000004e40a7825 */ /* 0x002fe400078e0204 */
[----:B------:R-:W4:Y:S04]  /*48430*/  LDL.LU R23, [R1+0x600] ;  /* 0x0006000001177983 */ /* 0x000f280000300800 */
[----:B------:R1:W-:Y:S01]  /*48440*/  @P3 STG.E desc[UR6][R10.64], R18 ;  /* 0x000000120a003986 */ /* 0x0003e2000c101906 */
[----:B------:R-:W-:-:S03]  /*48450*/  LOP3.LUT P3, RZ, R20, 0x4000000, RZ, 0xc0, !PT ;  /* 0x0400000014ff7812 */ /* 0x000fc6000786c0ff */
[----:B------:R-:W4:Y:S01]  /*48460*/  LDL.LU R228, [R1+0x1358] ;  /* 0x0013580001e47983 */ /* 0x000f220000300800 */
[----:B-1----:R-:W-:-:S09]  /*48470*/  IMAD.WIDE R10, R17, 0x4, R2 ;  /* 0x00000004110a7825 */ /* 0x002fd200078e0202 */
[----:B------:R1:W-:Y:S02]  /*48480*/  @P3 STG.E desc[UR6][R10.64], R0 ;  /* 0x000000000a003986 */ /* 0x0003e4000c101906 */
[----:B-1----:R-:W-:Y:S02]  /*48490*/  IMAD.WIDE R10, R17, 0x4, R4 ;  /* 0x00000004110a7825 */ /* 0x002fe400078e0204 */
[----:B------:R-:W4:Y:S04]  /*484a0*/  LDL.LU R0, [R1+0xdf4] ;  /* 0x000df40001007983 */ /* 0x000f280000300800 */
[----:B--2---:R3:W-:Y:S02]  /*484b0*/  @P4 STG.E desc[UR6][R10.64], R165 ;  /* 0x000000a50a004986 */ /* 0x0047e4000c101906 */
[----:B---3--:R-:W-:-:S02]  /*484c0*/  IMAD.WIDE R10, R164, 0x4, R2 ;  /* 0x00000004a40a7825 */ /* 0x008fc400078e0202 */
[----:B------:R-:W2:Y:S04]  /*484d0*/  LDL.LU R165, [R1+0x135c] ;  /* 0x00135c0001a57983 */ /* 0x000ea80000300800 */
[----:B------:R1:W-:Y:S04]  /*484e0*/  @P5 STG.E desc[UR6][R10.64], R22 ;  /* 0x000000160a005986 */ /* 0x0003e8000c101906 */
[----:B-1----:R-:W3:Y:S01]  /*484f0*/  LDL.LU R22, [R1+0xa04] ;  /* 0x000a040001167983 */ /* 0x002ee20000300800 */
[----:B------:R-:W-:Y:S01]  /*48500*/  LOP3.LUT P5, RZ, R20, 0x2000000, RZ, 0xc0, !PT ;  /* 0x0200000014ff7812 */ /* 0x000fe200078ac0ff */
[----:B------:R-:W-:Y:S01]  /*48510*/  IMAD.WIDE R10, R164, 0x4, R4 ;  /* 0x00000004a40a7825 */ /* 0x000fe200078e0204 */
[C---:B------:R-:W-:Y:S01]  /*48520*/  LOP3.LUT P0, RZ, R20.reuse, 0x2000, RZ, 0xc0, !PT ;  /* 0x0000200014ff7812 */ /* 0x040fe2000780c0ff */
[----:B------:R-:W2:Y:S10]  /*48530*/  LDL.LU R164, [R1+0x1f4] ;  /* 0x0001f40001a47983 */ /* 0x000eb40000300800 */
[----:B------:R1:W-:Y:S01]  /*48540*/  @P5 STG.E desc[UR6][R10.64], R167 ;  /* 0x000000a70a005986 */ /* 0x0003e2000c101906 */
[----:B------:R-:W-:-:S02]  /*48550*/  LOP3.LUT P5, RZ, R20, 0x1000000, RZ, 0xc0, !PT ;  /* 0x0100000014ff7812 */ /* 0x000fc400078ac0ff */
[----:B------:R-:W-:Y:S01]  /*48560*/  LOP3.LUT P1, RZ, R20, 0x10000, RZ, 0xc0, !PT ;  /* 0x0001000014ff7812 */ /* 0x000fe2000782c0ff */
[----:B-1----:R-:W2:Y:S01]  /*48570*/  LDL.LU R167, [R1+0x1360] ;  /* 0x0013600001a77983 */ /* 0x002ea20000300800 */
[----:B----4-:R-:W-:-:S09]  /*48580*/  IMAD.WIDE R10, R229, 0x4, R2 ;  /* 0x00000004e50a7825 */ /* 0x010fd200078e0202 */
[----:B------:R1:W-:Y:S02]  /*48590*/  @P5 STG.E desc[UR6][R10.64], R16 ;  /* 0x000000100a005986 */ /* 0x0003e4000c101906 */
[----:B-1----:R-:W-:Y:S02]  /*485a0*/  IMAD.WIDE R10, R229, 0x4, R4 ;  /* 0x00000004e50a7825 */ /* 0x002fe400078e0204 */
[----:B------:R-:W4:Y:S04]  /*485b0*/  LDL.LU R16, [R1+0x604] ;  /* 0x0006040001107983 */ /* 0x000f280000300800 */
[----:B------:R1:W-:Y:S04]  /*485c0*/  @P6 STG.E desc[UR6][R10.64], R14 ;  /* 0x0000000e0a006986 */ /* 0x0003e8000c101906 */
[----:B------:R-:W4:Y:S01]  /*485d0*/  LDL.LU R229, [R1+0xdf8] ;  /* 0x000df80001e57983 */ /* 0x000f220000300800 */
[----:B-1----:R-:W-:-:S05]  /*485e0*/  IMAD.WIDE R10, R166, 0x4, R2 ;  /* 0x00000004a60a7825 */ /* 0x002fca00078e0202 */
[----:B------:R1:W-:Y:S01]  /*485f0*/  @P0 STG.E desc[UR6][R10.64], R15 ;  /* 0x0000000f0a000986 */ /* 0x0003e2000c101906 */
[----:B------:R-:W-:Y:S01]  /*48600*/  LOP3.LUT P0, RZ, R20, 0x800000, RZ, 0xc0, !PT ;  /* 0x0080000014ff7812 */ /* 0x000fe2000780c0ff */
[----:B-1----:R-:W-:Y:S02]  /*48610*/  IMAD.WIDE R10, R166, 0x4, R4 ;  /* 0x00000004a60a7825 */ /* 0x002fe400078e0204 */
[----:B------:R-:W4:Y:S10]  /*48620*/  LDL.LU R166, [R1+0x1364] ;  /* 0x0013640001a67983 */ /* 0x000f340000300800 */
[----:B------:R1:W-:Y:S01]  /*48630*/  @P0 STG.E desc[UR6][R10.64], R23 ;  /* 0x000000170a000986 */ /* 0x0003e2000c101906 */
[----:B------:R-:W-:-:S03]  /*48640*/  LOP3.LUT P0, RZ, R20, 0x400000, RZ, 0xc0, !PT ;  /* 0x0040000014ff7812 */ /* 0x000fc6000780c0ff */
[----:B------:R-:W4:Y:S01]  /*48650*/  LDL.LU R14, [R1+0xa08] ;  /* 0x000a0800010e7983 */ /* 0x000f220000300800 */
[----:B-1----:R-:W-:-:S03]  /*48660*/  IMAD.WIDE R10, R228, 0x4, R2 ;  /* 0x00000004e40a7825 */ /* 0x002fc600078e0202 */
[----:B------:R-:W4:Y:S06]  /*48670*/  LDL.LU R23, [R1+0x1f8] ;  /* 0x0001f80001177983 */ /* 0x000f2c0000300800 */
[----:B------:R1:W-:Y:S02]  /*48680*/  @P0 STG.E desc[UR6][R10.64], R0 ;  /* 0x000000000a000986 */ /* 0x0003e4000c101906 */
[----:B-1----:R-:W-:Y:S02]  /*48690*/  IMAD.WIDE R10, R228, 0x4, R4 ;  /* 0x00000004e40a7825 */ /* 0x002fe400078e0204 */
[----:B------:R-:W4:Y:S04]  /*486a0*/  LDL.LU R228, [R1+0x1368] ;  /* 0x0013680001e47983 */ /* 0x000f280000300800 */
[----:B------:R-:W4:Y:S04]  /*486b0*/  LDL.LU R15, [R1+0x608] ;  /* 0x00060800010f7983 */ /* 0x000f280000300800 */
[----:B---3--:R1:W-:Y:S04]  /*486c0*/  @P1 STG.E desc[UR6][R10.64], R22 ;  /* 0x000000160a001986 */ /* 0x0083e8000c101906 */
[----:B-1----:R-:W3:Y:S01]  /*486d0*/  LDL.LU R22, [R1+0xdfc] ;  /* 0x000dfc0001167983 */ /* 0x002ee20000300800 */
[----:B------:R-:W-:-:S02]  /*486e0*/  LOP3.LUT P2, RZ, R20, 0x20000, RZ, 0xc0, !PT ;  /* 0x0002000014ff7812 */ /* 0x000fc4000784c0ff */
[C---:B------:R-:W-:Y:S02]  /*486f0*/  LOP3.LUT P3, RZ, R20.reuse, 0x40000, RZ, 0xc0, !PT ;  /* 0x0004000014ff7812 */ /* 0x040fe4000786c0ff */
[----:B------:R-:W-:Y:S01]  /*48700*/  LOP3.LUT P4, RZ, R20, 0x80000, RZ, 0xc0, !PT ;  /* 0x0008000014ff7812 */ /* 0x000fe2000788c0ff */
[----:B--2---:R-:W-:-:S04]  /*48710*/  IMAD.WIDE R12, R165, 0x4, R2 ;  /* 0x00000004a50c7825 */ /* 0x004fc800078e0202 */
[----:B------:R-:W-:Y:S02]  /*48720*/  IMAD.WIDE R10, R165, 0x4, R4 ;  /* 0x00000004a50a7825 */ /* 0x000fe400078e0204 */
[----:B------:R-:W2:Y:S01]  /*48730*/  LDL.LU R165, [R1+0xa0c] ;  /* 0x000a0c0001a57983 */ /* 0x000ea20000300800 */
[----:B------:R-:W-:Y:S01]  /*48740*/  LOP3.LUT P6, RZ, R9, 0x20, RZ, 0xc0, !PT ;  /* 0x0000002009ff7812 */ /* 0x000fe200078cc0ff */
[----:B------:R-:W-:Y:S02]  /*48750*/  VIADD R9, R6, 0x106 ;  /* 0x0000010606097836 */ /* 0x000fe40000000000 */
[----:B------:R1:W-:Y:S01]  /*48760*/  @P2 STG.E desc[UR6][R12.64], R164 ;  /* 0x000000a40c002986 */ /* 0x0003e2000c101906 */
[C---:B------:R-:W-:Y:S02]  /*48770*/  LOP3.LUT P5, RZ, R20.reuse, 0x100000, RZ, 0xc0, !PT ;  /* 0x0010000014ff7812 */ /* 0x040fe400078ac0ff */
[----:B------:R-:W-:Y:S01]  /*48780*/  LOP3.LUT P0, RZ, R20, 0x200000, RZ, 0xc0, !PT ;  /* 0x0020000014ff7812 */ /* 0x000fe2000780c0ff */
[----:B-1----:R-:W2:Y:S01]  /*48790*/  LDL.LU R164, [R1+0x136c] ;  /* 0x00136c0001a47983 */ /* 0x002ea20000300800 */
[----:B------:R-:W-:-:S02]  /*487a0*/  IMAD.WIDE R12, R167, 0x4, R2 ;  /* 0x00000004a70c7825 */ /* 0x000fc400078e0202 */
[----:B------:R-:W-:Y:S01]  /*487b0*/  ISETP.LT.AND P0, PT, R8, UR4, !P0 ;  /* 0x0000000408007c0c */ /* 0x000fe2000c701270 */
[----:B----4-:R1:W-:Y:S01]  /*487c0*/  @P3 STG.E desc[UR6][R10.64], R16 ;  /* 0x000000100a003986 */ /* 0x0103e2000c101906 */
[----:B------:R-:W-:Y:S01]  /*487d0*/  ISETP.GE.AND P3, PT, R9, UR8, PT ;  /* 0x0000000809007c0c */ /* 0x000fe2000bf66270 */
[----:B------:R-:W-:Y:S01]  /*487e0*/  VIADD R0, R6, 0x1e8 ;  /* 0x000001e806007836 */ /* 0x000fe20000000000 */
[----:B------:R-:W-:Y:S01]  /*487f0*/  ULDC UR8, c[0x0][0x22c] ;  /* 0x00008b0000087ab9 */ /* 0x000fe20000000800 */
[----:B------:R4:W-:Y:S04]  /*48800*/  @P4 STG.E desc[UR6][R12.64], R229 ;  /* 0x000000e50c004986 */ /* 0x0009e8000c101906 */
[----:B-1----:R-:W2:Y:S01]  /*48810*/  LDL.LU R16, [R1+0x1fc] ;  /* 0x0001fc0001107983 */ /* 0x002ea20000300800 */
[----:B------:R-:W-:Y:S01]  /*48820*/  ISETP.LT.AND P4, PT, R7, UR4, !P3 ;  /* 0x0000000407007c0c */ /* 0x000fe2000df81270 */
[----:B------:R-:W-:-:S02]  /*48830*/  IMAD.WIDE R10, R167, 0x4, R4 ;  /* 0x00000004a70a7825 */ /* 0x000fc400078e0204 */
[----:B----4-:R-:W4:Y:S04]  /*48840*/  LDL.LU R229, [R1+0x60c] ;  /* 0x00060c0001e57983 */ /* 0x010f280000300800 */
[----:B------:R-:W4:Y:S01]  /*48850*/  LDL.LU R167, [R1+0x1370] ;  /* 0x0013700001a77983 */ /* 0x000f220000300800 */
[----:B------:R-:W-:-:S03]  /*48860*/  IMAD.WIDE R12, R166, 0x4, R2 ;  /* 0x00000004a60c7825 */ /* 0x000fc600078e0202 */
[----:B------:R1:W-:Y:S04]  /*48870*/  @P5 STG.E desc[UR6][R10.64], R14 ;  /* 0x0000000e0a005986 */ /* 0x0003e8000c101906 */
[----:B------:R1:W-:Y:S02]  /*48880*/  @P6 STG.E desc[UR6][R12.64], R23 ;  /* 0x000000170c006986 */ /* 0x0003e4000c101906 */
[----:B-1----:R-:W-:Y:S02]  /*48890*/  IMAD.WIDE R10, R166, 0x4, R4 ;  /* 0x00000004a60a7825 */ /* 0x002fe400078e0204 */
[----:B------:R-:W4:Y:S04]  /*488a0*/  LDL.LU R23, [R1+0xe50] ;  /* 0x000e500001177983 */ /* 0x000f280000300800 */
[----:B------:R-:W4:Y:S01]  /*488b0*/  LDL.LU R166, [R1+0x1374] ;  /* 0x0013740001a67983 */ /* 0x000f220000300800 */
[----:B------:R-:W-:-:S03]  /*488c0*/  IMAD.WIDE R12, R228, 0x4, R2 ;  /* 0x00000004e40c7825 */ /* 0x000fc600078e0202 */
[----:B------:R1:W-:Y:S02]  /*488d0*/  @P0 STG.E desc[UR6][R10.64], R15 ;  /* 0x0000000f0a000986 */ /* 0x0003e4000c101906 */
[----:B-1----:R-:W-:Y:S02]  /*488e0*/  IMAD.WIDE R10, R228, 0x4, R4 ;  /* 0x00000004e40a7825 */ /* 0x002fe400078e0204 */
[----:B---3--:R1:W-:Y:S04]  /*488f0*/  @P4 STG.E desc[UR6][R12.64], R22 ;  /* 0x000000160c004986 */ /* 0x0083e8000c101906 */
[----:B-1----:R-:W3:Y:S04]  /*48900*/  LDL.LU R22, [R1+0x610] ;  /* 0x0006100001167983 */ /* 0x002ee80000300800 */
[----:B------:R-:W3:Y:S01]  /*48910*/  LDL.LU R228, [R1+0x210] ;  /* 0x0002100001e47983 */ /* 0x000ee20000300800 */
[----:B------:R-:W-:Y:S01]  /*48920*/  ISETP.GE.AND P1, PT, R0, UR5, PT ;  /* 0x0000000500007c0c */ /* 0x000fe2000bf26270 */
[----:B------:R-:W-:Y:S01]  /*48930*/  VIADD R0, R6, 0x1e9 ;  /* 0x000001e906007836 */ /* 0x000fe20000000000 */
[----:B------:R-:W-:-:S04]  /*48940*/  ISETP.LT.AND P3, PT, R8, UR4, !P3 ;  /* 0x0000000408007c0c */ /* 0x000fc8000df61270 */
[----:B------:R-:W-:Y:S01]  /*48950*/  ISETP.GE.AND P2, PT, R0, UR5, PT ;  /* 0x0000000500007c0c */ /* 0x000fe2000bf46270 */
[----:B------:R-:W-:-:S05]  /*48960*/  VIADD R0, R6, 0x107 ;  /* 0x0000010706007836 */ /* 0x000fca0000000000 */
[----:B------:R-:W-:Y:S01]  /*48970*/  ISETP.GE.AND P5, PT, R0, UR8, PT ;  /* 0x0000000800007c0c */ /* 0x000fe2000bfa6270 */
[----:B------:R-:W-:Y:S01]  /*48980*/  VIADD R0, R6, 0x108 ;  /* 0x0000010806007836 */ /* 0x000fe20000000000 */
[----:B------:R-:W-:Y:S02]  /*48990*/  ULDC UR8, c[0x0][0x22c] ;  /* 0x00008b0000087ab9 */ /* 0x000fe40000000800 */
[----:B------:R-:W-:Y:S02]  /*489a0*/  ISETP.LT.AND P6, PT, R7, UR4, !P5 ;  /* 0x0000000407007c0c */ /* 0x000fe4000efc1270 */
[----:B------:R-:W-:Y:S01]  /*489b0*/  ISETP.LT.AND P5, PT, R8, UR4, !P5 ;  /* 0x0000000408007c0c */ /* 0x000fe2000efa1270 */
[----:B--2---:R1:W-:Y:S01]  /*489c0*/  @P3 STG.E desc[UR6][R10.64], R165 ;  /* 0x000000a50a003986 */ /* 0x0043e2000c101906 */
[----:B------:R-:W-:Y:S01]  /*489d0*/  IMAD.WIDE R12, R164, 0x4, R2 ;  /* 0x00000004a40c7825 */ /* 0x000fe200078e0202 */
[----:B------:R-:W-:Y:S01]  /*489e0*/  ISETP.GE.AND P0, PT, R0, UR8, PT ;  /* 0x0000000800007c0c */ /* 0x000fe2000bf06270 */
[----:B------:R-:W-:-:S02]  /*489f0*/  ULDC UR8, c[0x0][0x22c] ;  /* 0x00008b0000087ab9 */ /* 0x000fc40000000800 */
[----:B------:R-:W-:Y:S01]  /*48a00*/  VIADD R0, R6, 0x109 ;  /* 0x0000010906007836 */ /* 0x000fe20000000000 */
[----:B-1----:R-:W2:Y:S01]  /*48a10*/  LDL.LU R165, [R1+0x1378] ;  /* 0x0013780001a57983 */ /* 0x002ea20000300800 */
[----:B------:R-:W-:-:S03]  /*48a20*/  IMAD.WIDE R10, R164, 0x4, R4 ;  /* 0x00000004a40a7825 */ /* 0x000fc600078e0204 */
[----:B------:R-:W2:Y:S01]  /*48a30*/  LDL.LU R15, [R1+0x200] ;  /* 0x00020000010f7983 */ /* 0x000ea20000300800 */
[----:B------:R-:W-:-:S03]  /*48a40*/  ISETP.LT.AND P4, PT, R7, UR4, !P0 ;  /* 0x0000000407007c0c */ /* 0x000fc6000c781270 */
[----:B------:R-:W2:Y:S01]  /*48a50*/  LDL.LU R164, [R1+0xe54] ;  /* 0x000e540001a47983 */ /* 0x000ea20000300800 */
[----:B------:R-:W-:Y:S02]  /*48a60*/  ISETP.GE.AND P3, PT, R0, UR8, PT ;  /* 0x0000000800007c0c */ /* 0x000fe4000bf66270 */
[----:B------:R-:W-:Y:S01]  /*48a70*/  ISETP.LT.AND P0, PT, R8, UR4, !P0 ;  /* 0x0000000408007c0c */ /* 0x000fe2000c701270 */
[----:B------:R1:W-:Y:S01]  /*48a80*/  @P6 STG.E desc[UR6][R12.64], R16 ;  /* 0x000000100c006986 */ /* 0x0003e2000c101906 */
[----:B------:R-:W-:Y:S01]  /*48a90*/  ISETP.LT.AND P6, PT, R7, UR4, !P3 ;  /* 0x0000000407007c0c */ /* 0x000fe2000dfc1270 */
[----:B------:R-:W-:Y:S01]  /*48aa0*/  VIADD R0, R6, 0x10a ;  /* 0x0000010a06007836 */ /* 0x000fe20000000000 */
[----:B------:R-:W-:Y:S01]  /*48ab0*/  ULDC UR8, c[0x0][0x22c] ;  /* 0x00008b0000087ab9 */ /* 0x000fe20000000800 */
[----:B----4-:R4:W-:Y:S01]  /*48ac0*/  @P5 STG.E desc[UR6][R10.64], R229 ;  /* 0x000000e50a005986 */ /* 0x0109e2000c101906 */
[----:B-1----:R-:W-:-:S03]  /*48ad0*/  IMAD.WIDE R12, R167, 0x4, R2 ;  /* 0x00000004a70c7825 */ /* 0x002fc600078e0202 */
[----:B----4-:R-:W4:Y:S04]  /*48ae0*/  LDL.LU R229, [R1+0x137c] ;  /* 0x00137c0001e57983 */ /* 0x010f280000300800 */
[----:B------:R-:W4:Y:S01]  /*48af0*/  LDL.LU R16, [R1+0x614] ;  /* 0x0006140001107983 */ /* 0x000f220000300800 */
[----:B------:R-:W-:-:S03]  /*48b00*/  IMAD.WIDE R10, R167, 0x4, R4 ;  /* 0x00000004a70a7825 */ /* 0x000fc600078e0204 */
[----:B------:R1:W-:Y:S04]  /*48b10*/  @P4 STG.E desc[UR6][R12.64], R23 ;  /* 0x000000170c004986 */ /* 0x0003e8000c101906 */
[----:B-1----:R-:W4:Y:S01]  /*48b20*/  LDL.LU R23, [R1+0x214] ;  /* 0x0002140001177983 */ /* 0x002f220000300800 */
[----:B------:R-:W-:-:S03]  /*48b30*/  IMAD.WIDE R12, R166, 0x4, R2 ;  /* 0x00000004a60c7825 */ /* 0x000fc600078e0202 */
[----:B------:R-:W4:Y:S04]  /*48b40*/  LDL.LU R167, [R1+0x1380] ;  /* 0x0013800001a77983 */ /* 0x000f280000300800 */
[----:B---3--:R1:W-:Y:S04]  /*48b50*/  @P0 STG.E desc[UR6][R10.64], R22 ;  /* 0x000000160a000986 */ /* 0x0083e8000c101906 */
[----:B------:R3:W-:Y:S04]  /*48b60*/  @P6 STG.E desc[UR6][R12.64], R228 ;  /* 0x000000e40c006986 */ /* 0x0007e8000c101906 */
[----:B-1----:R-:W4:Y:S04]  /*48b70*/  LDL.LU R22, [R1+0x204] ;  /* 0x0002040001167983 */ /* 0x002f280000300800 */
[----:B---3--:R-:W3:Y:S01]  /*48b80*/  LDL.LU R228, [R1+0xe58] ;  /* 0x000e580001e47983 */ /* 0x008ee20000300800 */
[----:B------:R-:W-:-:S02]  /*48b90*/  ISETP.GE.AND P5, PT, R0, UR8, PT ;  /* 0x0000000800007c0c */ /* 0x000fc4000bfa6270 */
[----:B------:R-:W-:Y:S01]  /*48ba0*/  ISETP.LT.AND P3, PT, R8, UR4, !P3 ;  /* 0x0000000408007c0c */ /* 0x000fe2000df61270 */
[----:B------:R-:W-:Y:S01]  /*48bb0*/  IMAD.WIDE R10, R166, 0x4, R4 ;  /* 0x00000004a60a7825 */ /* 0x000fe200078e0204 */
[----:B------:R-:W-:Y:S01]  /*48bc0*/  ISETP.LT.AND P4, PT, R7, UR4, !P5 ;  /* 0x0000000407007c0c */ /* 0x000fe2000ef81270 */
[----:B------:R-:W3:Y:S01]  /*48bd0*/  LDL.LU R166, [R1+0x1384] ;  /* 0x0013840001a67983 */ /* 0x000ee20000300800 */
[----:B------:R-:W-:Y:S01]  /*48be0*/  ISETP.LT.AND P5, PT, R8, UR4, !P5 ;  /* 0x0000000408007c0c */ /* 0x000fe2000efa1270 */
[----:B------:R-:W-:Y:S01]  /*48bf0*/  VIADD R0, R6, 0x10b ;  /* 0x0000010b06007836 */ /* 0x000fe20000000000 */
[----:B------:R-:W-:Y:S01]  /*48c00*/  ULDC UR8, c[0x0][0x22c] ;  /* 0x00008b0000087ab9 */ /* 0x000fe20000000800 */
[----:B------:R-:W3:Y:S03]  /*48c10*/  LDL.LU R14, [R1+0x618] ;  /* 0x00061800010e7983 */ /* 0x000ee60000300800 */
[----:B------:R-:W-:Y:S01]  /*48c20*/  ISETP.GE.AND P0, PT, R0, UR8, PT ;  /* 0x0000000800007c0c */ /* 0x000fe2000bf06270 */
[----:B------:R-:W-:Y:S01]  /*48c30*/  VIADD R0, R6, 0x10c ;  /* 0x0000010c06007836 */ /* 0x000fe20000000000 */
[----:B------:R-:W-:Y:S01]  /*48c40*/  ULDC UR8, c[0x0][0x22c] ;  /* 0x00008b0000087ab9 */ /* 0x000fe20000000800 */
[----:B--2---:R-:W-:Y:S01]  /*48c50*/  IMAD.WIDE R12, R165, 0x4, R2 ;  /* 0x00000004a50c7825 */ /* 0x004fe200078e0202 */
[----:B------:R1:W-:Y:S04]  /*48c60*/  @P3 STG.E desc[UR6][R10.64], R15 ;  /* 0x0000000f0a003986 */ /* 0x0003e8000c101906 */
[----:B------:R2:W-:Y:S01]  /*48c70*/  @P4 STG.E desc[UR6][R12.64], R164 ;  /* 0x000000a40c004986 */ /* 0x0005e2000c101906 */
[----:B------:R-:W-:-:S02]  /*48c80*/  ISETP.LT.AND P6, PT, R7, UR4, !P0 ;  /* 0x0000000407007c0c */ /* 0x000fc4000c7c1270 */
[----:B------:R-:W-:Y:S01]  /*48c90*/  ISETP.GE.AND P3, PT, R0, UR8, PT ;  /* 0x0000000800007c0c */ /* 0x000fe2000bf66270 */
[----:B-1----:R-:W-:Y:S01]  /*48ca0*/  IMAD.WIDE R10, R165, 0x4, R4 ;  /* 0x00000004a50a7825 */ /* 0x002fe200078e0204 */
[----:B--2---:R-:W2:Y:S01]  /*48cb0*/  LDL.LU R164, [R1+0x218] ;  /* 0x0002180001a47983 */ /* 0x004ea20000300800 */
[----:B------:R-:W-:Y:S02]  /*48cc0*/  ISETP.LT.AND P0, PT, R8, UR4, !P0 ;  /* 0x0000000408007c0c */ /* 0x000fe4000c701270 */
[----:B----4-:R-:W-:Y:S01]  /*48cd0*/  IMAD.WIDE R12, R229, 0x4, R2 ;  /* 0x00000004e50c7825 */ /* 0x010fe200078e0202 */
[----:B------:R-:W4:Y:S01]  /*48ce0*/  LDL.LU R165, [R1+0x1388] ;  /* 0x0013880001a57983 */ /* 0x000f220000300800 */
[----:B------:R-:W-:-:S03]  /*48cf0*/  ULDC UR8, c[0x0][0x22c] ;  /* 0x00008b0000087ab9 */ /* 0x000fc60000000800 */
[----:B------:R1:W-:Y:S04]  /*48d00*/  @P5 STG.E desc[UR6][R10.64], R16 ;  /* 0x000000100a005986 */ /* 0x0003e8000c101906 */
[----:B------:R-:W4:Y:S01]  /*48d10*/  LDL.LU R15, [R1+0x208] ;  /* 0x00020800010f7983 */ /* 0x000f220000300800 */
[----:B------:R-:W-:-:S03]  /*48d20*/  ISETP.LT.AND P4, PT, R7, UR4, !P3 ;  /* 0x0000000407007c0c */ /* 0x000fc6000df81270 */
[----:B-1----:R-:W4:Y:S01]  /*48d30*/  LDL.LU R16, [R1+0xe5c] ;  /* 0x000e5c0001107983 */ /* 0x002f220000300800 */
[----:B------:R-:W-:-:S03]  /*48d40*/  IMAD.WIDE R10, R229, 0x4, R4 ;  /* 0x00000004e50a7825 */ /* 0x000fc600078e0204 */
[----:B------:R-:W4:Y:S04]  /*48d50*/  LDL.LU R229, [R1+0x61c] ;  /* 0x00061c0001e57983 */ /* 0x000f280000300800 */
[----:B------:R1:W-:Y:S04]  /*48d60*/  @P6 STG.E desc[UR6][R12.64], R23 ;  /* 0x000000170c006986 */ /* 0x0003e8000c101906 */
[----:B-1----:R-:W4:Y:S01]  /*48d70*/  LDL.LU R23, [R1+0x138c] ;  /* 0x00138c0001177983 */ /* 0x002f220000300800 */
[----:B------:R-:W-:-:S03]  /*48d80*/  IMAD.WIDE R12, R167, 0x4, R2 ;  /* 0x00000004a70c7825 */ /* 0x000fc600078e0202 */
[----:B------:R1:W-:Y:S04]  /*48d90*/  @P0 STG.E desc[UR6][R10.64], R22 ;  /* 0x000000160a000986 */ /* 0x0003e8000c101906 */
[----:B---3--:R3:W-:Y:S04]  /*48da0*/  @P4 STG.E desc[UR6][R12.64], R228 ;  /* 0x000000e40c004986 */ /* 0x0087e8000c101906 */
[----:B-1----:R-:W4:Y:S04]  /*48db0*/  LDL.LU R22, [R1+0x21c] ;  /* 0x00021c0001167983 */ /* 0x002f280000300800 */
[----:B---3--:R-:W3:Y:S01]  /*48dc0*/  LDL.LU R228, [R1+0x20c] ;  /* 0x00020c0001e47983 */ /* 0x008ee20000300800 */
[----:B------:R-:W-:Y:S01]  /*48dd0*/  VIADD R0, R6, 0x10d ;  /* 0x0000010d06007836 */ /* 0x000fe20000000000 */
[----:B------:R-:W-:-:S04]  /*48de0*/  ISETP.LT.AND P3, PT, R8, UR4, !P3 ;  /* 0x0000000408007c0c */ /* 0x000fc8000df61270 */
[----:B------:R-:W-:Y:S01]  /*48df0*/  ISETP.GE.AND P5, PT, R0, UR8, PT ;  /* 0x0000000800007c0c */ /* 0x000fe2000bfa6270 */
[----:B------:R-:W-:Y:S01]  /*48e00*/  VIADD R0, R6, 0x10e ;  /* 0x0000010e06007836 */ /* 0x000fe20000000000 */
[----:B------:R-:W-:Y:S02]  /*48e10*/  ULDC UR8, c[0x0][0x22c] ;  /* 0x00008b0000087ab9 */ /* 0x000fe40000000800 */
[----:B------:R-:W-:Y:S02]  /*48e20*/  ISETP.LT.AND P6, PT, R7, UR4, !P5 ;  /* 0x0000000407007c0c */ /* 0x000fe4000efc1270 */
[----:B------:R-:W-:Y:S02]  /*48e30*/  ISETP.GE.AND P0, PT, R0, UR8, PT ;  /* 0x0000000800007c0c */ /* 0x000fe4000bf06270 */
[----:B------:R-:W-:Y:S01]  /*48e40*/  ISETP.LT.AND P5, PT, R8, UR4, !P5 ;  /* 0x0000000408007c0c */ /* 0x000fe2000efa1270 */
[----:B------:R-:W-:Y:S01]  /*48e50*/  IMAD.WIDE R10, R167, 0x4, R4 ;  /* 0x00000004a70a7825 */ /* 0x000fe200078e0204 */
[----:B------:R-:W-:Y:S01]  /*48e60*/  ISETP.LT.AND P4, PT, R7, UR4, !P0 ;  /* 0x0000000407007c0c */ /* 0x000fe2000c781270 */
[----:B------:R-:W3:Y:S02]  /*48e70*/  LDL.LU R167, [R1+0x1390] ;  /* 0x0013900001a77983 */ /* 0x000ee40000300800 */
[----:B------:R-:W-:Y:S01]  /*48e80*/  IMAD.WIDE R12, R166, 0x4, R2 ;  /* 0x00000004a60c7825 */ /* 0x000fe200078e0202 */
[----:B------:R-:W-:Y:S01]  /*48e90*/  ISETP.LT.AND P0, PT, R8, UR4, !P0 ;  /* 0x0000000408007c0c */ /* 0x000fe2000c701270 */
[----:B------:R1:W-:Y:S01]  /*48ea0*/  @P3 STG.E desc[UR6][R10.64], R14 ;  /* 0x0000000e0a003986 */ /* 0x0003e2000c101906 */
[----:B------:R-:W-:Y:S01]  /*48eb0*/  ULDC UR8, c[0x0][0x22c] ;  /* 0x00008b0000087ab9 */ /* 0x000fe20000000800 */
[----:B------:R-:W-:-:S02]  /*48ec0*/  VIADD R0, R6, 0x10f ;  /* 0x0000010f06007836 */ /* 0x000fc40000000000 */
[----:B--2---:R2:W-:Y:S01]  /*48ed0*/  @P6 STG.E desc[UR6][R12.64], R164 ;  /* 0x000000a40c006986 */ /* 0x0045e2000c101906 */
[----:B-1----:R-:W-:Y:S02]  /*48ee0*/  IMAD.WIDE R10, R166, 0x4, R4 ;  /* 0x00000004a60a7825 */ /* 0x002fe400078e0204 */
[----:B------:R-:W-:Y:S01]  /*48ef0*/  ISETP.GE.AND P3, PT, R0, UR8, PT ;  /* 0x0000000800007c0c */ /* 0x000fe2000bf66270 */
[----:B------:R-:W-:Y:S01]  /*48f00*/  ULDC UR8, c[0x0][0x22c] ;  /* 0x00008b0000087ab9 */ /* 0x000fe20000000800 */
[----:B--2---:R-:W2:Y:S04]  /*48f10*/  LDL.LU R164, [R1+0xe60] ;  /* 0x000e600001a47983 */ /* 0x004ea80000300800 */
[----:B------:R-:W2:Y:S01]  /*48f20*/  LDL.LU R166, [R1+0x1394] ;  /* 0x0013940001a67983 */ /* 0x000ea20000300800 */
[----:B------:R-:W-:-:S02]  /*48f30*/  ISETP.LT.AND P6, PT, R7, UR4, !P3 ;  /* 0x0000000407007c0c */ /* 0x000fc4000dfc1270 */
[----:B------:R-:W-:Y:S01]  /*48f40*/  ISETP.LT.AND P3, PT, R8, UR4, !P3 ;  /* 0x0000000408007c0c */ /* 0x000fe2000df61270 */
[C---:B----4-:R-:W-:Y:S01]  /*48f50*/  IMAD.WIDE R12, R165.reuse, 0x4, R2 ;  /* 0x00000004a50c7825 */ /* 0x050fe200078e0202 */
[----:B------:R1:W-:Y:S04]  /*48f60*/  @P5 STG.E desc[UR6][R10.64], R15 ;  /* 0x0000000f0a005986 */ /* 0x0003e8000c101906 */
[----:B------:R4:W-:Y:S01]  /*48f70*/  @P4 STG.E desc[UR6][R12.64], R16 ;  /* 0x000000100c004986 */ /* 0x0009e2000c101906 */
[----:B-1----:R-:W-:-:S03]  /*48f80*/  IMAD.WIDE R10, R165, 0x4, R4 ;  /* 0x00000004a50a7825 */ /* 0x002fc600078e0204 */
[----:B----4-:R-:W4:Y:S04]  /*48f90*/  LDL.LU R16, [R1+0xa20] ;  /* 0x000a200001107983 */ /* 0x010f280000300800 */
[----:B------:R-:W4:Y:S04]  /*48fa0*/  LDL.LU R165, [R1+0x620] ;  /* 0x0006200001a57983 */ /* 0x000f280000300800 */
[----:B------:R1:W-:Y:S04]  /*48fb0*/  @P0 STG.E desc[UR6][R10.64], R229 ;  /* 0x000000e50a000986 */ /* 0x0003e8000c101906 */
[----:B-1----:R-:W4:Y:S04]  /*48fc0*/  LDL.LU R229, [R1+0x1398] ;  /* 0x0013980001e57983 */ /* 0x002f280000300800 */
[----:B------:R-:W4:Y:S01]  /*48fd0*/  LDL.LU R15, [R1+0xa10] ;  /* 0x000a1000010f7983 */ /* 0x000f220000300800 */
[----:B------:R-:W-:-:S04]  /*48fe0*/  IMAD.WIDE R12, R23, 0x4, R2 ;  /* 0x00000004170c7825 */ /* 0x000fc800078e0202 */
[----:B------:R-:W-:Y:S02]  /*48ff0*/  IMAD.WIDE R10, R23, 0x4, R4 ;  /* 0x00000004170a7825 */ /* 0x000fe400078e0204 */
[----:B------:R-:W4:Y:S04]  /*49000*/  LDL.LU R23, [R1+0xe64] ;  /* 0x000e640001177983 */ /* 0x000f280000300800 */
[----:B------:R-:W-:Y:S04]  /*49010*/  @P6 STG.E desc[UR6][R12.64], R22 ;  /* 0x000000160c006986 */ /* 0x000fe8000c101906 */
[----:B---3--:R1:W-:Y:S04]  /*49020*/  @P3 STG.E desc[UR6][R10.64], R228 ;  /* 0x000000e40a003986 */ /* 0x0083e8000c101906 */
[----:B-1----:R-:W3:Y:S04]  /*49030*/  LDL.LU R228, [R1+0x139c] ;  /* 0x00139c0001e47983 */ /* 0x002ee80000300800 */
[----:B------:R-:W3:Y:S01]  /*49040*/  LDL.LU R22, [R1+0xa24] ;  /* 0x000a240001167983 */ /* 0x000ee20000300800 */
[----:B------:R-:W-:-:S05]  /*49050*/  VIADD R0, R6, 0x110 ;  /* 0x0000011006007836 */ /* 0x000fca0000000000 */
[----:B------:R-:W-:Y:S01]  /*49060*/  ISETP.GE.AND P5, PT, R0, UR8, PT ;  /* 0x0000000800007c0c */ /* 0x000fe2000bfa6270 */
[----:B------:R-:W-:Y:S01]  /*49070*/  VIADD R0, R6, 0x111 ;  /* 0x0000011106007836 */ /* 0x000fe20000000000 */
[----:B------:R-:W-:Y:S02]  /*49080*/  ULDC UR8, c[0x0][0x22c] ;  /* 0x00008b0000087ab9 */ /* 0x000fe40000000800 */
[C---:B------:R-:W-:Y:S02]  /*49090*/  ISETP.LT.AND P4, PT, R7.reuse, UR4, !P5 ;  /* 0x0000000407007c0c */ /* 0x040fe4000ef81270 */
[----:B------:R-:W-:Y:S02]  /*490a0*/  ISETP.GE.AND P0, PT, R0, UR8, PT ;  /* 0x0000000800007c0c */ /* 0x000fe4000bf06270 */
[----:B------:R-:W-:Y:S01]  /*490b0*/  ISETP.LT.AND P5, PT, R8, UR4, !P5 ;  /* 0x0000000408007c0c */ /* 0x000fe2000efa1270 */
[----:B------:R-:W-:Y:S01]  /*490c0*/  VIADD R0, R6, 0x112 ;  /* 0x0000011206007836 */ /* 0x000fe20000000000 */
[----:B------:R-:W-:Y:S01]  /*490d0*/  ISETP.LT.AND P6, PT, R7, UR4, !P0 ;  /* 0x0000000407007c0c */ /* 0x000fe2000c7c1270 */
[----:B------:R-:W-:Y:S01]  /*490e0*/  IMAD.WIDE R12, R167, 0x4, R2 ;  /* 0x00000004a70c7825 */ /* 0x000fe200078e0202 */
[----:B------:R-:W-:-:S02]  /*490f0*/  ULDC UR8, c[0x0][0x22c] ;  /* 0x00008b0000087ab9 */ /* 0x000fc40000000800 */
[----:B------:R-:W-:Y:S01]  /*49100*/  ISETP.GE.AND P3, PT, R0, UR8, PT ;  /* 0x0000000800007c0c */ /* 0x000fe2000bf66270 */
[----:B------:R-:W-:Y:S01]  /*49110*/  IMAD.WIDE R10, R167, 0x4, R4 ;  /* 0x00000004a70a7825 */ /* 0x000fe200078e0204 */
[C---:B------:R-:W-:Y:S01]  /*49120*/  ISETP.LT.AND P0, PT, R8.reuse, UR4, !P0 ;  /* 0x0000000408007c0c */ /* 0x040fe2000c701270 */
[----:B------:R-:W-:Y:S01]  /*49130*/  ULDC UR8, c[0x0][0x22c] ;  /* 0x00008b0000087ab9 */ /* 0x000fe20000000800 */
[----:B--2---:R1:W-:Y:S01]  /*49140*/  @P4 STG.E desc[UR6][R12.64], R164 ;  /* 0x000000a40c004986 */ /* 0x0043e2000c101906 */
[----:B------:R-:W-:Y:S02]  /*49150*/  ISETP.LT.AND P4, PT, R7, UR4, !P3 ;  /* 0x0000000407007c0c */ /* 0x000fe4000df81270 */
[----:B------:R-:W-:Y:S01]  /*49160*/  ISETP.LT.AND P3, PT, R8, UR4, !P3 ;  /* 0x0000000408007c0c */ /* 0x000fe2000df61270 */
[----:B-1----:R-:W2:Y:S01]  /*49170*/  LDL.LU R164, [R1+0x624] ;  /* 0x0006240001a47983 */ /* 0x002ea20000300800 */
[----:B------:R-:W-:-:S03]  /*49180*/  IMAD.WIDE R12, R166, 0x4, R2 ;  /* 0x00000004a60c7825 */ /* 0x000fc600078e0202 */
[----:B------:R-:W2:Y:S04]  /*49190*/  LDL.LU R167, [R1+0x13a0] ;  /* 0x0013a00001a77983 */ /* 0x000ea80000300800 */
[----:B----4-:R1:W-:Y:S04]  /*491a0*/  @P5 STG.E desc[UR6][R10.64], R16 ;  /* 0x000000100a005986 */ /* 0x0103e8000c101906 */
[----:B------:R4:W-:Y:S04]  /*491b0*/  @P6 STG.E desc[UR6][R12.64], R165 ;  /* 0x000000a50c006986 */ /* 0x0009e8000c101906 */
[----:B-1----:R-:W2:Y:S04]  /*491c0*/  LDL.LU R16, [R1+0xa14] ;  /* 0x000a140001107983 */ /* 0x002ea80000300800 */
[----:B----4-:R-:W4:Y:S01]  /*491d0*/  LDL.LU R165, [R1+0xe68] ;  /* 0x000e680001a57983 */ /* 0x010f220000300800 */
[----:B------:R-:W-:-:S03]  /*491e0*/  IMAD.WIDE R10, R166, 0x4, R4 ;  /* 0x00000004a60a7825 */ /* 0x000fc600078e0204 */
[----:B------:R-:W4:Y:S01]  /*491f0*/  LDL.LU R166, [R1+0x13a4] ;  /* 0x0013a40001a67983 */ /* 0x000f220000300800 */
[----:B------:R-:W-:-:S03]  /*49200*/  IMAD.WIDE R12, R229, 0x4, R2 ;  /* 0x00000004e50c7825 */ /* 0x000fc600078e0202 */
[----:B------:R1:W-:Y:S04]  /*49210*/  @P0 STG.E desc[UR6][R10.64], R15 ;  /* 0x0000000f0a000986 */ /* 0x0003e8000c101906 */
[----:B------:R-:W4:Y:S04]  /*49220*/  LDL.LU R14, [R1+0xa28] ;  /* 0x000a2800010e7983 */ /* 0x000f280000300800 */
[----:B------:R1:W-:Y:S02]  /*49230*/  @P4 STG.E desc[UR6][R12.64], R23 ;  /* 0x000000170c004986 */ /* 0x0003e4000c101906 */
[----:B-1----:R-:W-:-:S02]  /*49240*/  IMAD.WIDE R10, R229, 0x4, R4 ;  /* 0x00000004e50a7825 */ /* 0x002fc400078e0204 */
[----:B------:R-:W4:Y:S04]  /*49250*/  LDL.LU R23, [R1+0x628] ;  /* 0x0006280001177983 */ /* 0x000f280000300800 */
[----:B------:R-:W4:Y:S04]  /*49260*/  LDL.LU R229, [R1+0x13a8] ;  /* 0x0013a80001e57983 */ /* 0x000f280000300800 */
[----:B------:R-:W4:Y:S04]  /*49270*/  LDL.LU R15, [R1+0xa18] ;  /* 0x000a1800010f7983 */ /* 0x000f280000300800 */
[----:B---3--:R1:W-:Y:S04]  /*49280*/  @P3 STG.E desc[UR6][R10.64], R22 ;  /* 0x000000160a003986 */ /* 0x0083e8000c101906 */
[----:B-1----:R-:W3:Y:S01]  /*49290*/  LDL.LU R22, [R1+0xe6c] ;  /* 0x000e6c0001167983 */ /* 0x002ee20000300800 */
        /* <DEDUP_REMOVED lines=10> */
[----:B------:R-:W-:-:S03]  /*49340*/  ULDC UR8, c[0x0][0x22c] ;  /* 0x00008b0000087ab9 */ /* 0x000fc60000000800 */
[----:B------:R-:W-:Y:S02]  /*49350*/  IMAD.WIDE R10, R228, 0x4, R4 ;  /* 0x00000004e40a7825 */ /* 0x000fe400078e0204 */
[----:B------:R-:W3:Y:S01]  /*49360*/  LDL.LU R228, [R1+0xa2c] ;  /* 0x000a2c0001e47983 */ /* 0x000ee20000300800 */
[----:B------:R-:W-:Y:S01]  /*49370*/  ISETP.GE.AND P3, PT, R0, UR8, PT ;  /* 0x0000000800007c0c */ /* 0x000fe2000bf66270 */
[----:B------:R-:W-:Y:S01]  /*49380*/  VIADD R0, R6, 0x116 ;  /* 0x0000011606007836 */ /* 0x000fe20000000000 */
[C---:B------:R-:W-:Y:S01]  /*49390*/  ISETP.LT.AND P0, PT, R8.reuse, UR4, !P0 ;  /* 0x0000000408007c0c */ /* 0x040fe2000c701270 */
[----:B--2---:R1:W-:Y:S01]  /*493a0*/  @P6 STG.E desc[UR6][R12.64], R164 ;  /* 0x000000a40c006986 */ /* 0x0043e2000c101906 */
[----:B------:R-:W-:Y:S01]  /*493b0*/  ISETP.LT.AND P6, PT, R7, UR4, !P3 ;  /* 0x0000000407007c0c */ /* 0x000fe2000dfc1270 */
[----:B------:R-:W-:Y:S01]  /*493c0*/  ULDC UR8, c[0x0][0x22c] ;  /* 0x00008b0000087ab9 */ /* 0x000fe20000000800 */
[----:B------:R-:W-:Y:S01]  /*493d0*/  ISETP.LT.AND P3, PT, R8, UR4, !P3 ;  /* 0x0000000408007c0c */ /* 0x000fe2000df61270 */
[----:B-1----:R-:W2:Y:S01]  /*493e0*/  LDL.LU R164, [R1+0x13ac] ;  /* 0x0013ac0001a47983 */ /* 0x002ea20000300800 */
[----:B------:R-:W-:-:S03]  /*493f0*/  IMAD.WIDE R12, R167, 0x4, R2 ;  /* 0x00000004a70c7825 */ /* 0x000fc600078e0202 */
[----:B------:R1:W-:Y:S01]  /*49400*/  @P5 STG.E desc[UR6][R10.64], R16 ;  /* 0x000000100a005986 */ /* 0x0003e2000c101906 */
[----:B------:R-:W-:-:S03]  /*49410*/  ISETP.GE.AND P5, PT, R0, UR8, PT ;  /* 0x0000000800007c0c */ /* 0x000fc6000bfa6270 */
[----:B----4-:R4:W-:Y:S01]  /*49420*/  @P4 STG.E desc[UR6][R12.64], R165 ;  /* 0x000000a50c004986 */ /* 0x0109e2000c101906 */
[----:B------:R-:W-:-:S03]  /*49430*/  ISETP.LT.AND P4, PT, R7, UR4, !P5 ;  /* 0x0000000407007c0c */ /* 0x000fc6000ef81270 */
[----:B-1----:R-:W2:Y:S01]  /*49440*/  LDL.LU R16, [R1+0x62c] ;  /* 0x00062c0001107983 */ /* 0x002ea20000300800 */
[----:B------:R-:W-:Y:S01]  /*49450*/  IMAD.WIDE R10, R167, 0x4, R4 ;  /* 0x00000004a70a7825 */ /* 0x000fe200078e0204 */
[----:B------:R-:W-:Y:S02]  /*49460*/  ULDC UR8, c[0x0][0x22c] ;  /* 0x00008b0000087ab9 */ /* 0x000fe40000000800 */
[----:B----4-:R-:W4:Y:S01]  /*49470*/  LDL.LU R165, [R1+0xa1c] ;  /* 0x000a1c0001a57983 */ /* 0x010f220000300800 */
[----:B------:R-:W-:-:S03]  /*49480*/  IMAD.WIDE R12, R166, 0x4, R2 ;  /* 0x00000004a60c7825 */ /* 0x000fc600078e0202 */
[----:B------:R-:W4:Y:S04]  /*49490*/  LDL.LU R167, [R1+0x13b0] ;  /* 0x0013b00001a77983 */ /* 0x000f280000300800 */
[----:B------:R1:W-:Y:S04]  /*494a0*/  @P0 STG.E desc[UR6][R10.64], R14 ;  /* 0x0000000e0a000986 */ /* 0x0003e8000c101906 */
[----:B------:R1:W-:Y:S02]  /*494b0*/  @P6 STG.E desc[UR6][R12.64], R23 ;  /* 0x000000170c006986 */ /* 0x0003e4000c101906 */
[----:B-1----:R-:W-:-:S05]  /*494c0*/  IMAD.WIDE R10, R166, 0x4, R4 ;  /* 0x00000004a60a7825 */ /* 0x002fca00078e0204 */
[----:B------:R1:W-:Y:S01]  /*494d0*/  @P3 STG.E desc[UR6][R10.64], R15 ;  /* 0x0000000f0a003986 */ /* 0x0003e2000c101906 */
[----:B------:R-:W-:-:S03]  /*494e0*/  IMAD.WIDE R12, R229, 0x4, R2 ;  /* 0x00000004e50c7825 */ /* 0x000fc600078e0202 */
[----:B------:R-:W4:Y:S04]  /*494f0*/  LDL.LU R23, [R1+0xe70] ;  /* 0x000e700001177983 */ /* 0x000f280000300800 */
[----:B------:R-:W4:Y:S01]  /*49500*/  LDL.LU R166, [R1+0x13b4] ;  /* 0x0013b40001a67983 */ /* 0x000f220000300800 */
[----:B-1----:R-:W-:-:S03]  /*49510*/  IMAD.WIDE R10, R229, 0x4, R4 ;  /* 0x00000004e50a7825 */ /* 0x002fc600078e0204 */
[----:B---3--:R1:W-:Y:S04]  /*49520*/  @P4 STG.E desc[UR6][R12.64], R22 ;  /* 0x000000160c004986 */ /* 0x0083e8000c101906 */
[----:B-1----:R-:W3:Y:S04]  /*49530*/  LDL.LU R22, [R1+0xa30] ;  /* 0x000a300001167983 */ /* 0x002ee80000300800 */
[----:B------:R-:W3:Y:S01]  /*49540*/  LDL.LU R229, [R1+0x220] ;  /* 0x0002200001e57983 */ /* 0x000ee20000300800 */
[----:B------:R-:W-:Y:S01]  /*49550*/  VIADD R0, R6, 0x117 ;  /* 0x0000011706007836 */ /* 0x000fe20000000000 */
[----:B------:R-:W-:-:S04]  /*49560*/  ISETP.LT.AND P5, PT, R8, UR4, !P5 ;  /* 0x0000000408007c0c */ /* 0x000fc8000efa1270 */
[----:B------:R-:W-:Y:S01]  /*49570*/  ISETP.GE.AND P0, PT, R0, UR8, PT ;  /* 0x0000000800007c0c */ /* 0x000fe2000bf06270 */
[----:B------:R-:W-:Y:S01]  /*49580*/  VIADD R0, R6, 0x118 ;  /* 0x0000011806007836 */ /* 0x000fe20000000000 */
[----:B------:R-:W-:Y:S02]  /*49590*/  ULDC UR8, c[0x0][0x22c] ;  /* 0x00008b0000087ab9 */ /* 0x000fe40000000800 */
[----:B------:R-:W-:Y:S02]  /*495a0*/  ISETP.LT.AND P6, PT, R7, UR4, !P0 ;  /* 0x0000000407007c0c */ /* 0x000fe4000c7c1270 */
[----:B------:R-:W-:-:S03]  /*495b0*/  ISETP.LT.AND P0, PT, R8, UR4, !P0 ;  /* 0x0000000408007c0c */ /* 0x000fc6000c701270 */
[----:B------:R1:W-:Y:S01]  /*495c0*/  @P5 STG.E desc[UR6][R10.64], R228 ;  /* 0x000000e40a005986 */ /* 0x0003e2000c101906 */
[----:B------:R-:W-:Y:S01]  /*495d0*/  ISETP.GE.AND P3, PT, R0, UR8, PT ;  /* 0x0000000800007c0c */ /* 0x000fe2000bf66270 */
[----:B------:R-:W-:Y:S01]  /*495e0*/  VIADD R0, R6, 0x119 ;  /* 0x0000011906007836 */ /* 0x000fe20000000000 */
[----:B------:R-:W-:Y:S01]  /*495f0*/  ULDC UR8, c[0x0][0x22c] ;  /* 0x00008b0000087ab9 */ /* 0x000fe20000000800 */
[C---:B--2---:R-:W-:Y:S01]  /*49600*/  IMAD.WIDE R12, R164.reuse, 0x4, R2 ;  /* 0x00000004a40c7825 */ /* 0x044fe200078e0202 */
[----:B-1----:R-:W2:Y:S03]  /*49610*/  LDL.LU R228, [R1+0x13b8] ;  /* 0x0013b80001e47983 */ /* 0x002ea60000300800 */
[----:B------:R-:W-:Y:S01]  /*49620*/  IMAD.WIDE R10, R164, 0x4, R4 ;  /* 0x00000004a40a7825 */ /* 0x000fe200078e0204 */
[----:B------:R-:W2:Y:S01]  /*49630*/  LDL.LU R15, [R1+0x630] ;  /* 0x00063000010f7983 */ /* 0x000ea20000300800 */
[----:B------:R-:W-:-:S03]  /*49640*/  ISETP.LT.AND P4, PT, R7, UR4, !P3 ;  /* 0x0000000407007c0c */ /* 0x000fc6000df81270 */
[----:B------:R-:W2:Y:S01]  /*49650*/  LDL.LU R164, [R1+0xe74] ;  /* 0x000e740001a47983 */ /* 0x000ea20000300800 */
[----:B------:R-:W-:Y:S02]  /*49660*/  ISETP.GE.AND P5, PT, R0, UR8, PT ;  /* 0x0000000800007c0c */ /* 0x000fe4000bfa6270 */
[----:B------:R-:W-:Y:S01]  /*49670*/  ISETP.LT.AND P3, PT, R8, UR4, !P3 ;  /* 0x0000000408007c0c */ /* 0x000fe2000df61270 */
[----:B------:R-:W-:Y:S01]  /*49680*/  @P6 STG.E desc[UR6][R12.64], R16 ;  /* 0x000000100c006986 */ /* 0x000fe2000c101906 */
[----:B------:R-:W-:Y:S01]  /*49690*/  VIADD R0, R6, 0x11a ;  /* 0x0000011a06007836 */ /* 0x000fe20000000000 */
[----:B------:R-:W-:Y:S02]  /*496a0*/  ULDC UR8, c[0x0][0x22c] ;  /* 0x00008b0000087ab9 */ /* 0x000fe40000000800 */
[----:B----4-:R1:W-:Y:S01]  /*496b0*/  @P0 STG.E desc[UR6][R10.64], R165 ;  /* 0x000000a50a000986 */ /* 0x0103e2000c101906 */
[----:B------:R-:W-:-:S03]  /*496c0*/  ISETP.LT.AND P6, PT, R7, UR4, !P5 ;  /* 0x0000000407007c0c */ /* 0x000fc6000efc1270 */
[----:B-1----:R-:W4:Y:S04]  /*496d0*/  LDL.LU R165, [R1+0x13bc] ;  /* 0x0013bc0001a57983 */ /* 0x002f280000300800 */
[----:B------:R-:W4:Y:S01]  /*496e0*/  LDL.LU R16, [R1+0xa34] ;  /* 0x000a340001107983 */ /* 0x000f220000300800 */
[----:B------:R-:W-:-:S04]  /*496f0*/  IMAD.WIDE R12, R167, 0x4, R2 ;  /* 0x00000004a70c7825 */ /* 0x000fc800078e0202 */
[----:B------:R-:W-:Y:S01]  /*49700*/  IMAD.WIDE R10, R167, 0x4, R4 ;  /* 0x00000004a70a7825 */ /* 0x000fe200078e0204 */
        /* <DEDUP_REMOVED lines=16> */
[----:B------:R-:W3:Y:S01]  /*49810*/  LDL.LU R14, [R1+0xa38] ;  /* 0x000a3800010e7983 */ /* 0x000ee20000300800 */
[----:B--2---:R-:W-:Y:S02]  /*49820*/  IMAD.WIDE R12, R228, 0x4, R2 ;  /* 0x00000004e40c7825 */ /* 0x004fe400078e0202 */
[----:B------:R-:W-:Y:S01]  /*49830*/  ISETP.GE.AND P3, PT, R0, UR8, PT ;  /* 0x0000000800007c0c */ /* 0x000fe2000bf66270 */
[----:B------:R-:W-:-:S02]  /*49840*/  ULDC UR8, c[0x0][0x22c] ;  /* 0x00008b0000087ab9 */ /* 0x000fc40000000800 */
[----:B------:R1:W-:Y:S01]  /*49850*/  @P5 STG.E desc[UR6][R10.64], R15 ;  /* 0x0000000f0a005986 */ /* 0x0003e2000c101906 */
[----:B------:R-:W-:-:S03]  /*49860*/  VIADD R0, R6, 0x11c ;  /* 0x0000011c06007836 */ /* 0x000fc60000000000 */
[----:B------:R2:W-:Y:S01]  /*49870*/  @P4 STG.E desc[UR6][R12.64], R164 ;  /* 0x000000a40c004986 */ /* 0x0005e2000c101906 */
[----:B------:R-:W-:Y:S02]  /*49880*/  ISETP.LT.AND P6, PT, R7, UR4, !P3 ;  /* 0x0000000407007c0c */ /* 0x000fe4000dfc1270 */
        /* <DEDUP_REMOVED lines=36> */
[----:B--2---:R2:W-:Y:S03]  /*49ad0*/  @P6 STG.E desc[UR6][R12.64], R164 ;  /* 0x000000a40c006986 */ /* 0x0045e6000c101906 */
[----:B------:R-:W-:Y:S01]  /*49ae0*/  ISETP.GE.AND P5, PT, R0, UR8, PT ;  /* 0x0000000800007c0c */ /* 0x000fe2000bfa6270 */
[----:B-1----:R-:W-:Y:S01]  /*49af0*/  IMAD.WIDE R10, R166, 0x4, R4 ;  /* 0x00000004a60a7825 */ /* 0x002fe200078e0204 */
[----:B--2---:R-:W2:Y:S03]  /*49b00*/  LDL.LU R164, [R1+0xe80] ;  /* 0x000e800001a47983 */ /* 0x004ea60000300800 */
[----:B----4-:R-:W-:Y:S01]  /*49b10*/  IMAD.WIDE R12, R228, 0x4, R2 ;  /* 0x00000004e40c7825 */ /* 0x010fe200078e0202 */
[----:B------:R-:W4:Y:S01]  /*49b20*/  LDL.LU R166, [R1+0x13d4] ;  /* 0x0013d40001a67983 */ /* 0x000f220000300800 */
[----:B------:R-:W-:Y:S01]  /*49b30*/  ISETP.LT.AND P6, PT, R7, UR4, !P5 ;  /* 0x0000000407007c0c */ /* 0x000fe2000efc1270 */
[----:B------:R-:W-:-:S02]  /*49b40*/  ULDC UR8, c[0x0][0x22c] ;  /* 0x00008b0000087ab9 */ /* 0x000fc40000000800 */
[----:B------:R1:W-:Y:S01]  /*49b50*/  @P0 STG.E desc[UR6][R10.64], R15 ;  /* 0x0000000f0a000986 */ /* 0x0003e2000c101906 */
[----:B------:R-:W-:-:S03]  /*49b60*/  ISETP.LT.AND P5, PT, R8, UR4, !P5 ;  /* 0x0000000408007c0c */ /* 0x000fc6000efa1270 */
[----:B------:R1:W-:Y:S02]  /*49b70*/  @P4 STG.E desc[UR6][R12.64], R16 ;  /* 0x000000100c004986 */ /* 0x0003e4000c101906 */
[----:B-1----:R-:W-:Y:S02]  /*49b80*/  IMAD.WIDE R10, R228, 0x4, R4 ;  /* 0x00000004e40a7825 */ /* 0x002fe400078e0204 */
[----:B------:R-:W4:Y:S04]  /*49b90*/  LDL.LU R16, [R1+0x640] ;  /* 0x0006400001107983 */ /* 0x000f280000300800 */
[----:B------:R-:W4:Y:S04]  /*49ba0*/  LDL.LU R228, [R1+0x240] ;  /* 0x0002400001e47983 */ /* 0x000f280000300800 */
[----:B------:R1:W-:Y:S01]  /*49bb0*/  @P3 STG.E desc[UR6][R10.64], R165 ;  /* 0x000000a50a003986 */ /* 0x0003e2000c101906 */
[----:B------:R-:W-:-:S03]  /*49bc0*/  IMAD.WIDE R12, R23, 0x4, R2 ;  /* 0x00000004170c7825 */ /* 0x000fc600078e0202 */
[----:B-1----:R-:W4:Y:S01]  /*49bd0*/  LDL.LU R165, [R1+0x13d8] ;  /* 0x0013d80001a57983 */ /* 0x002f220000300800 */
[----:B------:R-:W-:-:S03]  /*49be0*/  IMAD.WIDE R10, R23, 0x4, R4 ;  /* 0x00000004170a7825 */ /* 0x000fc600078e0204 */
[----:B------:R-:W4:Y:S04]  /*49bf0*/  LDL.LU R15, [R1+0x230] ;  /* 0x00023000010f7983 */ /* 0x000f280000300800 */
        /* <DEDUP_REMOVED lines=18> */
[----:B------:R-:W-:Y:S01]  /*49d20*/  ISETP.LT.AND P3, PT, R8, UR4, !P3 ;  /* 0x0000000408007c0c */ /* 0x000fe2000df61270 */
[----:B--2---:R1:W-:Y:S01]  /*49d30*/  @P4 STG.E desc[UR6][R12.64], R164 ;  /* 0x000000a40c004986 */ /* 0x0043e2000c101906 */
[----:B------:R-:W-:Y:S01]  /*49d40*/  ISETP.LT.AND P4, PT, R7, UR4, !P5 ;  /* 0x0000000407007c0c */ /* 0x000fe2000ef81270 */
[----:B------:R-:W-:Y:S01]  /*49d50*/  VIADD R0, R6, 0x123 ;  /* 0x0000012306007836 */ /* 0x000fe20000000000 */
[----:B------:R-:W-:Y:S01]  /*49d60*/  ISETP.LT.AND P5, PT, R8, UR4, !P5 ;  /* 0x0000000408007c0c */ /* 0x000fe2000efa1270 */
[----:B------:R-:W-:Y:S01]  /*49d70*/  ULDC UR8, c[0x0][0x22c] ;  /* 0x00008b0000087ab9 */ /* 0x000fe20000000800 */
[----:B-1----:R-:W2:Y:S04]  /*49d80*/  LDL.LU R164, [R1+0x244] ;  /* 0x0002440001a47983 */ /* 0x002ea80000300800 */
[----:B------:R-:W2:Y:S01]  /*49d90*/  LDL.LU R167, [R1+0x13e0] ;  /* 0x0013e00001a77983 */ /* 0x000ea20000300800 */
[----:B----4-:R-:W-:-:S03]  /*49da0*/  IMAD.WIDE R12, R166, 0x4, R2 ;  /* 0x00000004a60c7825 */ /* 0x010fc600078e0202 */
[----:B------:R1:W-:Y:S04]  /*49db0*/  @P0 STG.E desc[UR6][R10.64], R16 ;  /* 0x000000100a000986 */ /* 0x0003e8000c101906 */
[----:B------:R4:W-:Y:S04]  /*49dc0*/  @P6 STG.E desc[UR6][R12.64], R228 ;  /* 0x000000e40c006986 */ /* 0x0009e8000c101906 */
[----:B-1----:R-:W2:Y:S04]  /*49dd0*/  LDL.LU R16, [R1+0x234] ;  /* 0x0002340001107983 */ /* 0x002ea80000300800 */
[----:B----4-:R-:W4:Y:S01]  /*49de0*/  LDL.LU R228, [R1+0xe88] ;  /* 0x000e880001e47983 */ /* 0x010f220000300800 */
[----:B------:R-:W-:-:S03]  /*49df0*/  IMAD.WIDE R10, R166, 0x4, R4 ;  /* 0x00000004a60a7825 */ /* 0x000fc600078e0204 */
[----:B------:R-:W4:Y:S01]  /*49e00*/  LDL.LU R166, [R1+0x13e4] ;  /* 0x0013e40001a67983 */ /* 0x000f220000300800 */
[----:B------:R-:W-:-:S03]  /*49e10*/  IMAD.WIDE R12, R165, 0x4, R2 ;  /* 0x00000004a50c7825 */ /* 0x000fc600078e0202 */
[----:B------:R1:W-:Y:S04]  /*49e20*/  @P3 STG.E desc[UR6][R10.64], R15 ;  /* 0x0000000f0a003986 */ /* 0x0003e8000c101906 */
[----:B------:R1:W-:Y:S04]  /*49e30*/  @P4 STG.E desc[UR6][R12.64], R23 ;  /* 0x000000170c004986 */ /* 0x0003e8000c101906 */
[----:B------:R-:W4:Y:S01]  /*49e40*/  LDL.LU R14, [R1+0x648] ;  /* 0x00064800010e7983 */ /* 0x000f220000300800 */
[----:B-1----:R-:W-:-:S03]  /*49e50*/  IMAD.WIDE R10, R165, 0x4, R4 ;  /* 0x00000004a50a7825 */ /* 0x002fc600078e0204 */
[----:B------:R-:W4:Y:S04]  /*49e60*/  LDL.LU R23, [R1+0x248] ;  /* 0x0002480001177983 */ /* 0x000f280000300800 */
[----:B------:R-:W4:Y:S04]  /*49e70*/  LDL.LU R165, [R1+0x13e8] ;  /* 0x0013e80001a57983 */ /* 0x000f280000300800 */
[----:B------:R-:W4:Y:S04]  /*49e80*/  LDL.LU R15, [R1+0x238] ;  /* 0x00023800010f7983 */ /* 0x000f280000300800 */
[----:B---3--:R1:W-:Y:S04]  /*49e90*/  @P5 STG.E desc[UR6][R10.64], R22 ;  /* 0x000000160a005986 */ /* 0x0083e8000c101906 */
[----:B-1----:R-:W3:Y:S01]  /*49ea0*/  LDL.LU R22, [R1+0xe8c] ;  /* 0x000e8c0001167983 */ /* 0x002ee20000300800 */
[----:B------:R-:W-:Y:S01]  /*49eb0*/  ISETP.GE.AND P0, PT, R0, UR8, PT ;  /* 0x0000000800007c0c */ /* 0x000fe2000bf06270 */
[----:B------:R-:W-:Y:S01]  /*49ec0*/  VIADD R0, R6, 0x124 ;  /* 0x0000012406007836 */ /* 0x000fe20000000000 */
[----:B------:R-:W-:-:S02]  /*49ed0*/  ULDC UR8, c[0x0][0x22c] ;  /* 0x00008b0000087ab9 */ /* 0x000fc40000000800 */
        /* <DEDUP_REMOVED lines=12> */
[----:B------:R-:W-:Y:S01]  /*49fa0*/  ULDC UR8, c[0x0][0x22c] ;  /* 0x00008b0000087ab9 */ /* 0x000fe20000000800 */
[----:B--2---:R1:W-:Y:S01]  /*49fb0*/  @P6 STG.E desc[UR6][R12.64], R164 ;  /* 0x000000a40c006986 */ /* 0x0043e2000c101906 */
[----:B------:R-:W-:Y:S02]  /*49fc0*/  ISETP.LT.AND P6, PT, R7, UR4, !P5 ;  /* 0x0000000407007c0c */ /* 0x000fe4000efc1270 */
        /* <DEDUP_REMOVED lines=15> */
[----:B-1----:R-:W-:-:S04]  /*4a0c0*/  IMAD.WIDE R10, R166, 0x4, R4 ;  /* 0x00000004a60a7825 */ /* 0x002fc800078e0204 */
[C---:B------:R-:W-:Y:S01]  /*4a0d0*/  IMAD.WIDE R12, R165.reuse, 0x4, R2 ;  /* 0x00000004a50c7825 */ /* 0x040fe200078e0202 */
[----:B------:R-:W4:Y:S04]  /*4a0e0*/  LDL.LU R23, [R1+0xe90] ;  /* 0x000e900001177983 */ /* 0x000f280000300800 */
[----:B------:R-:W4:Y:S04]  /*4a0f0*/  LDL.LU R166, [R1+0x13f4] ;  /* 0x0013f40001a67983 */ /* 0x000f280000300800 */
[----:B------:R1:W-:Y:S02]  /*4a100*/  @P5 STG.E desc[UR6][R10.64], R15 ;  /* 0x0000000f0a005986 */ /* 0x0003e4000c101906 */
[----:B-1----:R-:W-:-:S02]  /*4a110*/  IMAD.WIDE R10, R165, 0x4, R4 ;  /* 0x00000004a50a7825 */ /* 0x002fc400078e0204 */
        /* <DEDUP_REMOVED lines=783> */
[----:B------:R-:W-:Y:S01]  /*4d210*/  ISETP.LT.AND P4, PT, R7, UR4, !P0 ;  /* 0x0000000407007c0c */ /* 0x000fe2000c781270 */
[----:B-1----:R-:W2:Y:S02]  /*4d220*/  LDL.LU R165, [R1+0x14fc] ;  /* 0x0014fc0001a57983 */ /* 0x002ea40000300800 */
[----:B------:R-:W-:Y:S02]  /*4d230*/  IMAD.WIDE R10, R164, 0x4, R4 ;  /* 0x00000004a40a7825 */ /* 0x000fe400078e0204 */
[----:B------:R-:W2:Y:S04]  /*4d240*/  LDL.LU R15, [R1+0x2c0] ;  /* 0x0002c000010f7983 */ /* 0x000ea80000300800 */
[----:B------:R-:W2:Y:S01]  /*4d250*/  LDL.LU R164, [R1+0xf14] ;  /* 0x000f140001a47983 */ /* 0x000ea20000300800 */
[----:B------:R-:W-:-:S02]  /*4d260*/  ISETP.GE.AND P3, PT, R0, UR8, PT ;  /* 0x0000000800007c0c */ /* 0x000fc4000bf66270 */
        /* <DEDUP_REMOVED lines=33> */
[----:B------:R-:W-:Y:S01]  /*4d480*/  ISETP.LT.AND P6, PT, R7, UR4, !P0 ;  /* 0x0000000407007c0c */ /* 0x000fe2000c7c1270 */
[----:B-1----:R-:W-:Y:S02]  /*4d490*/  IMAD.WIDE R10, R165, 0x4, R4 ;  /* 0x00000004a50a7825 */ /* 0x002fe400078e0204 */
[----:B------:R-:W3:Y:S04]  /*4d4a0*/  LDL.LU R165, [R1+0x2d8] ;  /* 0x0002d80001a57983 */ /* 0x000ee80000300800 */
[----:B--2---:R-:W2:Y:S01]  /*4d4b0*/  LDL.LU R164, [R1+0x150c] ;  /* 0x00150c0001a47983 */ /* 0x004ea20000300800 */
[----:B------:R-:W-:-:S03]  /*4d4c0*/  ISETP.GE.AND P3, PT, R0, UR8, PT ;  /* 0x0000000800007c0c */ /* 0x000fc6000bf66270 */
[----:B------:R-:W2:Y:S01]  /*4d4d0*/  LDL.LU R15, [R1+0x2c8] ;  /* 0x0002c800010f7983 */ /* 0x000ea20000300800 */
[----:B------:R-:W-:-:S03]  /*4d4e0*/  ISETP.LT.AND P0, PT, R8, UR4, !P0 ;  /* 0x0000000408007c0c */ /* 0x000fc6000c701270 */
[----:B----4-:R1:W-:Y:S01]  /*4d4f0*/  @P5 STG.E desc[UR6][R10.64], R16 ;  /* 0x000000100a005986 */ /* 0x0103e2000c101906 */
[----:B------:R-:W-:Y:S01]  /*4d500*/  ISETP.LT.AND P4, PT, R7, UR4, !P3 ;  /* 0x0000000407007c0c */ /* 0x000fe2000df81270 */
[C---:B------:R-:W-:Y:S01]  /*4d510*/  IMAD.WIDE R12, R229.reuse, 0x4, R2 ;  /* 0x00000004e50c7825 */ /* 0x040fe200078e0202 */
[----:B------:R-:W-:Y:S01]  /*4d520*/  ULDC UR8, c[0x0][0x22c] ;  /* 0x00008b0000087ab9 */ /* 0x000fe20000000800 */
[----:B-1----:R-:W4:Y:S02]  /*4d530*/  LDL.LU R16, [R1+0xf1c] ;  /* 0x000f1c0001107983 */ /* 0x002f240000300800 */
[----:B------:R-:W-:Y:S02]  /*4d540*/  IMAD.WIDE R10, R229, 0x4, R4 ;  /* 0x00000004e50a7825 */ /* 0x000fe400078e0204 */
        /* <DEDUP_REMOVED lines=24> */
[----:B------:R2:W-:Y:S03]  /*4d6d0*/  @P6 STG.E desc[UR6][R12.64], R165 ;  /* 0x000000a50c006986 */ /* 0x0005e6000c101906 */
[----:B------:R-:W-:Y:S01]  /*4d6e0*/  ISETP.GE.AND P3, PT, R0, UR8, PT ;  /* 0x0000000800007c0c */ /* 0x000fe2000bf66270 */
[----:B-1----:R-:W-:-:S04]  /*4d6f0*/  IMAD.WIDE R10, R166, 0x4, R4 ;  /* 0x00000004a60a7825 */ /* 0x002fc800078e0204 */
[----:B--2---:R-:W-:Y:S01]  /*4d700*/  IMAD.WIDE R12, R164, 0x4, R2 ;  /* 0x00000004a40c7825 */ /* 0x004fe200078e0202 */
[----:B------:R-:W2:Y:S01]  /*4d710*/  LDL.LU R165, [R1+0xf20] ;  /* 0x000f200001a57983 */ /* 0x000ea20000300800 */
[----:B------:R-:W-:-:S03]  /*4d720*/  ULDC UR8, c[0x0][0x22c] ;  /* 0x00008b0000087ab9 */ /* 0x000fc60000000800 */
[----:B------:R1:W-:Y:S01]  /*4d730*/  @P5 STG.E desc[UR6][R10.64], R15 ;  /* 0x0000000f0a005986 */ /* 0x0003e2000c101906 */
[----:B------:R-:W-:-:S03]  /*4d740*/  ISETP.LT.AND P6, PT, R7, UR4, !P3 ;  /* 0x0000000407007c0c */ /* 0x000fc6000dfc1270 */
[----:B------:R-:W2:Y:S01]  /*4d750*/  LDL.LU R166, [R1+0x151c] ;  /* 0x00151c0001a67983 */ /* 0x000ea20000300800 */
[----:B------:R-:W-:Y:S01]  /*4d760*/  ISETP.LT.AND P3, PT, R8, UR4, !P3 ;  /* 0x0000000408007c0c */ /* 0x000fe2000df61270 */
[----:B-1----:R-:W-:Y:S02]  /*4d770*/  IMAD.WIDE R10, R164, 0x4, R4 ;  /* 0x00000004a40a7825 */ /* 0x002fe400078e0204 */
[----:B----4-:R1:W-:Y:S04]  /*4d780*/  @P4 STG.E desc[UR6][R12.64], R16 ;  /* 0x000000100c004986 */ /* 0x0103e8000c101906 */
[----:B------:R4:W-:Y:S04]  /*4d790*/  @P0 STG.E desc[UR6][R10.64], R229 ;  /* 0x000000e50a000986 */ /* 0x0009e8000c101906 */
[----:B-1----:R-:W2:Y:S04]  /*4d7a0*/  LDL.LU R16, [R1+0xae0] ;  /* 0x000ae00001107983 */ /* 0x002ea80000300800 */
[----:B------:R-:W2:Y:S04]  /*4d7b0*/  LDL.LU R164, [R1+0x6e0] ;  /* 0x0006e00001a47983 */ /* 0x000ea80000300800 */
[----:B----4-:R-:W4:Y:S01]  /*4d7c0*/  LDL.LU R229, [R1+0x1520] ;  /* 0x0015200001e57983 */ /* 0x010f220000300800 */
[----:B------:R-:W-:-:S03]  /*4d7d0*/  IMAD.WIDE R12, R23, 0x4, R2 ;  /* 0x00000004170c7825 */ /* 0x000fc600078e0202 */
[----:B------:R-:W4:Y:S01]  /*4d7e0*/  LDL.LU R15, [R1+0xad0] ;  /* 0x000ad000010f7983 */ /* 0x000f220000300800 */
[----:B------:R-:W-:-:S03]  /*4d7f0*/  IMAD.WIDE R10, R23, 0x4, R4 ;  /* 0x00000004170a7825 */ /* 0x000fc600078e0204 */
        /* <DEDUP_REMOVED lines=24> */
[----:B-1----:R-:W2:Y:S01]  /*4d980*/  LDL.LU R165, [R1+0x6e4] ;  /* 0x0006e40001a57983 */ /* 0x002ea20000300800 */
[----:B------:R-:W-:-:S03]  /*4d990*/  IMAD.WIDE R12, R166, 0x4, R2 ;  /* 0x00000004a60c7825 */ /* 0x000fc600078e0202 */
[----:B------:R-:W2:Y:S04]  /*4d9a0*/  LDL.LU R167, [R1+0x1530] ;  /* 0x0015300001a77983 */ /* 0x000ea80000300800 */
[----:B------:R1:W-:Y:S04]  /*4d9b0*/  @P5 STG.E desc[UR6][R10.64], R16 ;  /* 0x000000100a005986 */ /* 0x0003e8000c101906 */
[----:B------:R4:W-:Y:S04]  /*4d9c0*/  @P6 STG.E desc[UR6][R12.64], R164 ;  /* 0x000000a40c006986 */ /* 0x0009e8000c101906 */
[----:B-1----:R-:W2:Y:S01]  /*4d9d0*/  LDL.LU R16, [R1+0xad4] ;  /* 0x000ad40001107983 */ /* 0x002ea20000300800 */
[----:B------:R-:W-:-:S03]  /*4d9e0*/  IMAD.WIDE R10, R166, 0x4, R4 ;  /* 0x00000004a60a7825 */ /* 0x000fc600078e0204 */
[----:B----4-:R-:W4:Y:S01]  /*4d9f0*/  LDL.LU R164, [R1+0xf28] ;  /* 0x000f280001a47983 */ /* 0x010f220000300800 */
[----:B------:R-:W-:-:S03]  /*4da00*/  IMAD.WIDE R12, R229, 0x4, R2 ;  /* 0x00000004e50c7825 */ /* 0x000fc600078e0202 */
[----:B------:R-:W4:Y:S04]  /*4da10*/  LDL.LU R166, [R1+0x1538] ;  /* 0x0015380001a67983 */ /* 0x000f280000300800 */
        /* <DEDUP_REMOVED lines=18> */
[----:B------:R-:W-:Y:S02]  /*4db40*/  ULDC UR8, c[0x0][0x22c] ;  /* 0x00008b0000087ab9 */ /* 0x000fe40000000800 */
[----:B------:R-:W-:Y:S01]  /*4db50*/  ISETP.GE.AND P3, PT, R0, UR8, PT ;  /* 0x0000000800007c0c */ /* 0x000fe2000bf66270 */
[----:B------:R-:W-:Y:S01]  /*4db60*/  IMAD.WIDE R10, R228, 0x4, R4 ;  /* 0x00000004e40a7825 */ /* 0x000fe200078e0204 */
[----:B------:R-:W-:Y:S01]  /*4db70*/  ISETP.LT.AND P0, PT, R8, UR4, !P0 ;  /* 0x0000000408007c0c */ /* 0x000fe2000c701270 */
[----:B------:R-:W-:Y:S01]  /*4db80*/  ULDC UR8, c[0x0][0x22c] ;  /* 0x00008b0000087ab9 */ /* 0x000fe20000000800 */
[----:B------:R-:W3:Y:S01]  /*4db90*/  LDL.LU R228, [R1+0xaec] ;  /* 0x000aec0001e47983 */ /* 0x000ee20000300800 */
[----:B------:R-:W-:-:S03]  /*4dba0*/  VIADD R0, R6, 0x176 ;  /* 0x0000017606007836 */ /* 0x000fc60000000000 */
[----:B--2---:R1:W-:Y:S01]  /*4dbb0*/  @P6 STG.E desc[UR6][R12.64], R165 ;  /* 0x000000a50c006986 */ /* 0x0043e2000c101906 */
[----:B------:R-:W-:Y:S02]  /*4dbc0*/  ISETP.LT.AND P6, PT, R7, UR4, !P3 ;  /* 0x0000000407007c0c */ /* 0x000fe4000dfc1270 */
[----:B------:R-:W-:Y:S01]  /*4dbd0*/  ISETP.LT.AND P3, PT, R8, UR4, !P3 ;  /* 0x0000000408007c0c */ /* 0x000fe2000df61270 */
[----:B-1----:R-:W-:Y:S01]  /*4dbe0*/  IMAD.WIDE R12, R167, 0x4, R2 ;  /* 0x00000004a70c7825 */ /* 0x002fe200078e0202 */
[----:B------:R-:W2:Y:S04]  /*4dbf0*/  LDL.LU R165, [R1+0x1544] ;  /* 0x0015440001a57983 */ /* 0x000ea80000300800 */
[----:B------:R1:W-:Y:S01]  /*4dc00*/  @P5 STG.E desc[UR6][R10.64], R16 ;  /* 0x000000100a005986 */ /* 0x0003e2000c101906 */
[----:B------:R-:W-:-:S03]  /*4dc10*/  ISETP.GE.AND P5, PT, R0, UR8, PT ;  /* 0x0000000800007c0c */ /* 0x000fc6000bfa6270 */
[----:B----4-:R4:W-:Y:S01]  /*4dc20*/  @P4 STG.E desc[UR6][R12.64], R164 ;  /* 0x000000a40c004986 */ /* 0x0109e2000c101906 */
[----:B------:R-:W-:Y:S01]  /*4dc30*/  ISETP.LT.AND P4, PT, R7, UR4, !P5 ;  /* 0x0000000407007c0c */ /* 0x000fe2000ef81270 */
[----:B-1----:R-:W-:Y:S02]  /*4dc40*/  IMAD.WIDE R10, R167, 0x4, R4 ;  /* 0x00000004a70a7825 */ /* 0x002fe400078e0204 */
[----:B------:R-:W2:Y:S01]  /*4dc50*/  LDL.LU R16, [R1+0x6ec] ;  /* 0x0006ec0001107983 */ /* 0x000ea20000300800 */
[----:B------:R-:W-:Y:S01]  /*4dc60*/  ULDC UR8, c[0x0][0x22c] ;  /* 0x00008b0000087ab9 */ /* 0x000fe20000000800 */
[C---:B----4-:R-:W-:Y:S02]  /*4dc70*/  IMAD.WIDE R12, R166.reuse, 0x4, R2 ;  /* 0x00000004a60c7825 */ /* 0x050fe400078e0202 */
[----:B------:R-:W4:Y:S04]  /*4dc80*/  LDL.LU R164, [R1+0xadc] ;  /* 0x000adc0001a47983 */ /* 0x000f280000300800 */
[----:B------:R-:W4:Y:S04]  /*4dc90*/  LDL.LU R167, [R1+0x154c] ;  /* 0x00154c0001a77983 */ /* 0x000f280000300800 */
[----:B------:R1:W-:Y:S04]  /*4dca0*/  @P0 STG.E desc[UR6][R10.64], R14 ;  /* 0x0000000e0a000986 */ /* 0x0003e8000c101906 */
[----:B------:R1:W-:Y:S02]  /*4dcb0*/  @P6 STG.E desc[UR6][R12.64], R23 ;  /* 0x000000170c006986 */ /* 0x0003e4000c101906 */
[----:B-1----:R-:W-:-:S04]  /*4dcc0*/  IMAD.WIDE R10, R166, 0x4, R4 ;  /* 0x00000004a60a7825 */ /* 0x002fc800078e0204 */
[----:B------:R-:W-:Y:S01]  /*4dcd0*/  IMAD.WIDE R12, R229, 0x4, R2 ;  /* 0x00000004e50c7825 */ /* 0x000fe200078e0202 */
[----:B------:R-:W4:Y:S04]  /*4dce0*/  LDL.LU R23, [R1+0xf30] ;  /* 0x000f300001177983 */ /* 0x000f280000300800 */
[----:B------:R-:W-:Y:S04]  /*4dcf0*/  @P3 STG.E desc[UR6][R10.64], R15 ;  /* 0x0000000f0a003986 */ /* 0x000fe8000c101906 */
[----:B------:R-:W4:Y:S04]  /*4dd00*/  LDL.LU R166, [R1+0x1554] ;  /* 0x0015540001a67983 */ /* 0x000f280000300800 */
[----:B---3--:R1:W-:Y:S04]  /*4dd10*/  @P4 STG.E desc[UR6][R12.64], R22 ;  /* 0x000000160c004986 */ /* 0x0083e8000c101906 */
[----:B-1----:R-:W3:Y:S01]  /*4dd20*/  LDL.LU R22, [R1+0xaf0] ;  /* 0x000af00001167983 */ /* 0x002ee20000300800 */
[----:B------:R-:W-:Y:S01]  /*4dd30*/  VIADD R0, R6, 0x177 ;  /* 0x0000017706007836 */ /* 0x000fe20000000000 */
[----:B------:R-:W-:-:S04]  /*4dd40*/  ISETP.LT.AND P5, PT, R8, UR4, !P5 ;  /* 0x0000000408007c0c */ /* 0x000fc8000efa1270 */
[----:B------:R-:W-:Y:S01]  /*4dd50*/  ISETP.GE.AND P0, PT, R0, UR8, PT ;  /* 0x0000000800007c0c */ /* 0x000fe2000bf06270 */
[----:B------:R-:W-:Y:S01]  /*4dd60*/  VIADD R0, R6, 0x178 ;  /* 0x0000017806007836 */ /* 0x000fe20000000000 */
[----:B------:R-:W-:Y:S02]  /*4dd70*/  ULDC UR8, c[0x0][0x22c] ;  /* 0x00008b0000087ab9 */ /* 0x000fe40000000800 */
[----:B------:R-:W-:Y:S02]  /*4dd80*/  ISETP.LT.AND P6, PT, R7, UR4, !P0 ;  /* 0x0000000407007c0c */ /* 0x000fe4000c7c1270 */
[----:B------:R-:W-:Y:S01]  /*4dd90*/  ISETP.LT.AND P0, PT, R8, UR4, !P0 ;  /* 0x0000000408007c0c */ /* 0x000fe2000c701270 */
[----:B------:R-:W-:Y:S01]  /*4dda0*/  IMAD.WIDE R10, R229, 0x4, R4 ;  /* 0x00000004e50a7825 */ /* 0x000fe200078e0204 */
[----:B------:R-:W-:Y:S01]  /*4ddb0*/  ISETP.GE.AND P3, PT, R0, UR8, PT ;  /* 0x0000000800007c0c */ /* 0x000fe2000bf66270 */
[----:B------:R-:W3:Y:S01]  /*4ddc0*/  LDL.LU R229, [R1+0x2e0] ;  /* 0x0002e00001e57983 */ /* 0x000ee20000300800 */
[----:B------:R-:W-:-:S02]  /*4ddd0*/  ULDC UR8, c[0x0][0x22c] ;  /* 0x00008b0000087ab9 */ /* 0x000fc40000000800 */
[----:B------:R-:W-:Y:S01]  /*4dde0*/  ISETP.LT.AND P4, PT, R7, UR4, !P3 ;  /* 0x0000000407007c0c */ /* 0x000fe2000df81270 */
[----:B------:R1:W-:Y:S01]  /*4ddf0*/  @P5 STG.E desc[UR6][R10.64], R228 ;  /* 0x000000e40a005986 */ /* 0x0003e2000c101906 */
[----:B------:R-:W-:Y:S01]  /*4de00*/  ISETP.LT.AND P3, PT, R8, UR4, !P3 ;  /* 0x0000000408007c0c */ /* 0x000fe2000df61270 */
[C---:B--2---:R-:W-:Y:S02]  /*4de10*/  IMAD.WIDE R12, R165.reuse, 0x4, R2 ;  /* 0x00000004a50c7825 */ /* 0x044fe400078e0202 */
[----:B-1----:R-:W2:Y:S02]  /*4de20*/  LDL.LU R228, [R1+0x155c] ;  /* 0x00155c0001e47983 */ /* 0x002ea40000300800 */
[----:B------:R-:W-:Y:S02]  /*4de30*/  IMAD.WIDE R10, R165, 0x4, R4 ;  /* 0x00000004a50a7825 */ /* 0x000fe400078e0204 */
[----:B------:R-:W2:Y:S04]  /*4de40*/  LDL.LU R15, [R1+0x6f0] ;  /* 0x0006f000010f7983 */ /* 0x000ea80000300800 */
[----:B------:R-:W2:Y:S04]  /*4de50*/  LDL.LU R165, [R1+0xf34] ;  /* 0x000f340001a57983 */ /* 0x000ea80000300800 */
[----:B------:R1:W-:Y:S04]  /*4de60*/  @P6 STG.E desc[UR6][R12.64], R16 ;  /* 0x000000100c006986 */ /* 0x0003e8000c101906 */
[----:B----4-:R4:W-:Y:S01]  /*4de70*/  @P0 STG.E desc[UR6][R10.64], R164 ;  /* 0x000000a40a000986 */ /* 0x0109e2000c101906 */
[----:B-1----:R-:W-:-:S03]  /*4de80*/  IMAD.WIDE R12, R167, 0x4, R2 ;  /* 0x00000004a70c7825 */ /* 0x002fc600078e0202 */
[----:B----4-:R-:W4:Y:S01]  /*4de90*/  LDL.LU R164, [R1+0x1560] ;  /* 0x0015600001a47983 */ /* 0x010f220000300800 */
[----:B------:R-:W-:-:S03]  /*4dea0*/  IMAD.WIDE R10, R167, 0x4, R4 ;  /* 0x00000004a70a7825 */ /* 0x000fc600078e0204 */
[----:B------:R-:W4:Y:S04]  /*4deb0*/  LDL.LU R16, [R1+0xaf4] ;  /* 0x000af40001107983 */ /* 0x000f280000300800 */
[----:B------:R1:W-:Y:S04]  /*4dec0*/  @P4 STG.E desc[UR6][R12.64], R23 ;  /* 0x000000170c004986 */ /* 0x0003e8000c101906 */
[----:B-1----:R-:W4:Y:S04]  /*4ded0*/  LDL.LU R23, [R1+0x2e4] ;  /* 0x0002e40001177983 */ /* 0x002f280000300800 */
        /* <DEDUP_REMOVED lines=8> */
[----:B------:R-:W-:Y:S01]  /*4df60*/  ISETP.GE.AND P0, PT, R0, UR8, PT ;  /* 0x0000000800007c0c */ /* 0x000fe2000bf06270 */
[----:B------:R-:W-:Y:S01]  /*4df70*/  VIADD R0, R6, 0x17b ;  /* 0x0000017b06007836 */ /* 0x000fe20000000000 */
[----:B------:R-:W-:Y:S01]  /*4df80*/  ISETP.LT.AND P5, PT, R8, UR4, !P5 ;  /* 0x0000000408007c0c */ /* 0x000fe2000efa1270 */
[----:B------:R-:W-:Y:S01]  /*4df90*/  IMAD.WIDE R12, R166, 0x4, R2 ;  /* 0x00000004a60c7825 */ /* 0x000fe200078e0202 */
[----:B------:R-:W-:Y:S01]  /*4dfa0*/  ISETP.LT.AND P4, PT, R7, UR4, !P0 ;  /* 0x0000000407007c0c */ /* 0x000fe2000c781270 */
[----:B------:R-:W-:-:S02]  /*4dfb0*/  ULDC UR8, c[0x0][0x22c] ;  /* 0x00008b0000087ab9 */ /* 0x000fc40000000800 */
[----:B------:R-:W-:Y:S01]  /*4dfc0*/  ISETP.GE.AND P3, PT, R0, UR8, PT ;  /* 0x0000000800007c0c */ /* 0x000fe2000bf66270 */
[----:B------:R-:W-:Y:S01]  /*4dfd0*/  IMAD.WIDE R10, R166, 0x4, R4 ;  /* 0x00000004a60a7825 */ /* 0x000fe200078e0204 */
[----:B------:R-:W-:Y:S01]  /*4dfe0*/  ISETP.LT.AND P0, PT, R8, UR4, !P0 ;  /* 0x0000000408007c0c */ /* 0x000fe2000c701270 */
[----:B------:R-:W-:Y:S01]  /*4dff0*/  ULDC UR8, c[0x0][0x22c] ;  /* 0x00008b0000087ab9 */ /* 0x000fe20000000800 */
[----:B------:R1:W-:Y:S01]  /*4e000*/  @P6 STG.E desc[UR6][R12.64], R229 ;  /* 0x000000e50c006986 */ /* 0x0003e2000c101906 */
[----:B------:R-:W-:-:S03]  /*4e010*/  ISETP.LT.AND P6, PT, R7, UR4, !P3 ;  /* 0x0000000407007c0c */ /* 0x000fc6000dfc1270 */
[----:B--2---:R2:W-:Y:S01]  /*4e020*/  @P5 STG.E desc[UR6][R10.64], R15 ;  /* 0x0000000f0a005986 */ /* 0x0045e2000c101906 */
[----:B------:R-:W-:-:S03]  /*4e030*/  ISETP.LT.AND P3, PT, R8, UR4, !P3 ;  /* 0x0000000408007c0c */ /* 0x000fc6000df61270 */
[----:B-1----:R-:W3:Y:S01]  /*4e040*/  LDL.LU R229, [R1+0xf38] ;  /* 0x000f380001e57983 */ /* 0x002ee20000300800 */
[----:B------:R-:W-:-:S03]  /*4e050*/  IMAD.WIDE R12, R228, 0x4, R2 ;  /* 0x00000004e40c7825 */ /* 0x000fc600078e0202 */
[----:B------:R-:W3:Y:S01]  /*4e060*/  LDL.LU R166, [R1+0x156c] ;  /* 0x00156c0001a67983 */ /* 0x000ee20000300800 */
[----:B--2---:R-:W-:-:S03]  /*4e070*/  IMAD.WIDE R10, R228, 0x4, R4 ;  /* 0x00000004e40a7825 */ /* 0x004fc600078e0204 */
[----:B------:R-:W2:Y:S04]  /*4e080*/  LDL.LU R14, [R1+0xaf8] ;  /* 0x000af800010e7983 */ /* 0x000ea80000300800 */
[----:B------:R-:W2:Y:S04]  /*4e090*/  LDL.LU R228, [R1+0x2e8] ;  /* 0x0002e80001e47983 */ /* 0x000ea80000300800 */
[----:B------:R1:W-:Y:S04]  /*4e0a0*/  @P4 STG.E desc[UR6][R12.64], R165 ;  /* 0x000000a50c004986 */ /* 0x0003e8000c101906 */
[----:B-1----:R-:W2:Y:S04]  /*4e0b0*/  LDL.LU R165, [R1+0x1578] ;  /* 0x0015780001a57983 */ /* 0x002ea80000300800 */
[----:B------:R-:W2:Y:S01]  /*4e0c0*/  LDL.LU R15, [R1+0x6f8] ;  /* 0x0006f800010f7983 */ /* 0x000ea20000300800 */
[----:B----4-:R-:W-:-:S03]  /*4e0d0*/  IMAD.WIDE R12, R164, 0x4, R2 ;  /* 0x00000004a40c7825 */ /* 0x010fc600078e0202 */
[----:B------:R1:W-:Y:S02]  /*4e0e0*/  @P0 STG.E desc[UR6][R10.64], R16 ;  /* 0x000000100a000986 */ /* 0x0003e4000c101906 */
[----:B-1----:R-:W-:Y:S02]  /*4e0f0*/  IMAD.WIDE R10, R164, 0x4, R4 ;  /* 0x00000004a40a7825 */ /* 0x002fe400078e0204 */
[----:B------:R-:W4:Y:S04]  /*4e100*/  LDL.LU R16, [R1+0xf3c] ;  /* 0x000f3c0001107983 */ /* 0x000f280000300800 */
[----:B------:R-:W4:Y:S04]  /*4e110*/  LDL.LU R164, [R1+0xafc] ;  /* 0x000afc0001a47983 */ /* 0x000f280000300800 */
[----:B------:R1:W-:Y:S04]  /*4e120*/  @P6 STG.E desc[UR6][R12.64], R23 ;  /* 0x000000170c006986 */ /* 0x0003e8000c101906 */
[----:B-1----:R-:W4:Y:S04]  /*4e130*/  LDL.LU R23, [R1+0x157c] ;  /* 0x00157c0001177983 */ /* 0x002f280000300800 */
        /* <DEDUP_REMOVED lines=16> */
[----:B------:R1:W-:Y:S02]  /*4e240*/  @P4 STG.E desc[UR6][R12.64], R229 ;  /* 0x000000e50c004986 */ /* 0x0003e4000c101906 */
[----:B------:R-:W-:Y:S01]  /*4e250*/  VIADD R0, R6, 0x17f ;  /* 0x0000017f06007836 */ /* 0x000fe20000000000 */
[----:B------:R-:W-:Y:S01]  /*4e260*/  ISETP.LT.AND P4, PT, R7, UR4, !P3 ;  /* 0x0000000407007c0c */ /* 0x000fe2000df81270 */
[----:B------:R-:W-:Y:S01]  /*4e270*/  ULDC UR8, c[0x0][0x22c] ;  /* 0x00008b0000087ab9 */ /* 0x000fe20000000800 */
[----:B------:R-:W3:Y:S04]  /*4e280*/  LDL.LU R167, [R1+0x6fc] ;  /* 0x0006fc0001a77983 */ /* 0x000ee80000300800 */
[----:B--2---:R2:W-:Y:S01]  /*4e290*/  @P5 STG.E desc[UR6][R10.64], R14 ;  /* 0x0000000e0a005986 */ /* 0x0045e2000c101906 */
[----:B------:R-:W-:Y:S01]  /*4e2a0*/  ISETP.GE.AND P5, PT, R0, UR8, PT ;  /* 0x0000000800007c0c */ /* 0x000fe2000bfa6270 */
[----:B-1----:R-:W-:-:S02]  /*4e2b0*/  IMAD.WIDE R12, R166, 0x4, R2 ;  /* 0x00000004a60c7825 */ /* 0x002fc400078e0202 */
[----:B------:R-:W3:Y:S01]  /*4e2c0*/  LDL.LU R229, [R1+0x1584] ;  /* 0x0015840001e57983 */ /* 0x000ee20000300800 */
[----:B------:R-:W-:Y:S01]  /*4e2d0*/  ISETP.LT.AND P3, PT, R8, UR4, !P3 ;  /* 0x0000000408007c0c */ /* 0x000fe2000df61270 */
[----:B------:R-:W-:Y:S02]  /*4e2e0*/  ULDC UR8, c[0x0][0x22c] ;  /* 0x00008b0000087ab9 */ /* 0x000fe40000000800 */
[----:B------:R1:W-:Y:S01]  /*4e2f0*/  @P6 STG.E desc[UR6][R12.64], R228 ;  /* 0x000000e40c006986 */ /* 0x0003e2000c101906 */
[----:B------:R-:W-:Y:S01]  /*4e300*/  ISETP.LT.AND P6, PT, R7, UR4, !P5 ;  /* 0x0000000407007c0c */ /* 0x000fe2000efc1270 */
[----:B--2---:R-:W-:Y:S02]  /*4e310*/  IMAD.WIDE R10, R166, 0x4, R4 ;  /* 0x00000004a60a7825 */ /* 0x004fe400078e0204 */
[----:B-1----:R-:W2:Y:S02]  /*4e320*/  LDL.LU R228, [R1+0xf40] ;  /* 0x000f400001e47983 */ /* 0x002ea40000300800 */
[----:B------:R-:W-:-:S02]  /*4e330*/  IMAD.WIDE R12, R165, 0x4, R2 ;  /* 0x00000004a50c7825 */ /* 0x000fc400078e0202 */
[----:B------:R-:W2:Y:S04]  /*4e340*/  LDL.LU R166, [R1+0x1588] ;  /* 0x0015880001a67983 */ /* 0x000ea80000300800 */
[----:B------:R1:W-:Y:S02]  /*4e350*/  @P0 STG.E desc[UR6][R10.64], R15 ;  /* 0x0000000f0a000986 */ /* 0x0003e4000c101906 */
[----:B-1----:R-:W-:Y:S02]  /*4e360*/  IMAD.WIDE R10, R165, 0x4, R4 ;  /* 0x00000004a50a7825 */ /* 0x002fe400078e0204 */
[----:B------:R-:W2:Y:S04]  /*4e370*/  LDL.LU R15, [R1+0x700] ;  /* 0x00070000010f7983 */ /* 0x000ea80000300800 */
[----:B------:R-:W2:Y:S04]  /*4e380*/  LDL.LU R165, [R1+0x300] ;  /* 0x0003000001a57983 */ /* 0x000ea80000300800 */
[----:B----4-:R-:W-:Y:S04]  /*4e390*/  @P4 STG.E desc[UR6][R12.64], R16 ;  /* 0x000000100c004986 */ /* 0x010fe8000c101906 */
[----:B------:R1:W-:Y:S04]  /*4e3a0*/  @P3 STG.E desc[UR6][R10.64], R164 ;  /* 0x000000a40a003986 */ /* 0x0003e8000c101906 */
[----:B-1----:R-:W4:Y:S01]  /*4e3b0*/  LDL.LU R164, [R1+0x1590] ;  /* 0x0015900001a47983 */ /* 0x002f220000300800 */
[----:B------:R-:W-:-:S05]  /*4e3c0*/  IMAD.WIDE R12, R23, 0x4, R2 ;  /* 0x00000004170c7825 */ /* 0x000fca00078e0202 */
[----:B---3--:R1:W-:Y:S04]  /*4e3d0*/  @P6 STG.E desc[UR6][R12.64], R22 ;  /* 0x000000160c006986 */ /* 0x0083e8000c101906 */
[----:B-1----:R-:W3:Y:S01]  /*4e3e0*/  LDL.LU R22, [R1+0x2f0] ;  /* 0x0002f00001167983 */ /* 0x002ee20000300800 */
[----:B------:R-:W-:Y:S01]  /*4e3f0*/  VIADD R0, R6, 0x180 ;  /* 0x0000018006007836 */ /* 0x000fe20000000000 */
[----:B------:R-:W-:-:S04]  /*4e400*/  ISETP.LT.AND P5, PT, R8, UR4, !P5 ;  /* 0x0000000408007c0c */ /* 0x000fc8000efa1270 */
[----:B------:R-:W-:Y:S01]  /*4e410*/  ISETP.GE.AND P0, PT, R0, UR8, PT ;  /* 0x0000000800007c0c */ /* 0x000fe2000bf06270 */
[----:B------:R-:W-:Y:S01]  /*4e420*/  VIADD R0, R6, 0x181 ;  /* 0x0000018106007836 */ /* 0x000fe20000000000 */
[----:B------:R-:W-:Y:S02]  /*4e430*/  ULDC UR8, c[0x0][0x22c] ;  /* 0x00008b0000087ab9 */ /* 0x000fe40000000800 */
[----:B------:R-:W-:Y:S01]  /*4e440*/  ISETP.LT.AND P4, PT, R7, UR4, !P0 ;  /* 0x0000000407007c0c */ /* 0x000fe2000c781270 */
[----:B------:R-:W-:Y:S01]  /*4e450*/  IMAD.WIDE R10, R23, 0x4, R4 ;  /* 0x00000004170a7825 */ /* 0x000fe200078e0204 */
[----:B------:R-:W-:Y:S01]  /*4e460*/  ISETP.GE.AND P3, PT, R0, UR8, PT ;  /* 0x0000000800007c0c */ /* 0x000fe2000bf66270 */
[----:B------:R-:W4:Y:S01]  /*4e470*/  LDL.LU R23, [R1+0xf44] ;  /* 0x000f440001177983 */ /* 0x000f220000300800 */
[----:B------:R-:W-:-:S03]  /*4e480*/  ISETP.LT.AND P0, PT, R8, UR4, !P0 ;  /* 0x0000000408007c0c */ /* 0x000fc6000c701270 */
[----:B------:R1:W-:Y:S01]  /*4e490*/  @P5 STG.E desc[UR6][R10.64], R167 ;  /* 0x000000a70a005986 */ /* 0x0003e2000c101906 */
[----:B------:R-:W-:Y:S01]  /*4e4a0*/  ISETP.LT.AND P6, PT, R7, UR4, !P3 ;  /* 0x0000000407007c0c */ /* 0x000fe2000dfc1270 */
[C---:B------:R-:W-:Y:S01]  /*4e4b0*/  IMAD.WIDE R12, R229.reuse, 0x4, R2 ;  /* 0x00000004e50c7825 */ /* 0x040fe200078e0202 */
[----:B------:R-:W-:Y:S01]  /*4e4c0*/  ISETP.LT.AND P3, PT, R8, UR4, !P3 ;  /* 0x0000000408007c0c */ /* 0x000fe2000df61270 */
[----:B------:R-:W-:Y:S01]  /*4e4d0*/  ULDC UR8, c[0x0][0x22c] ;  /* 0x00008b0000087ab9 */ /* 0x000fe20000000800 */
[----:B-1----:R-:W4:Y:S01]  /*4e4e0*/  LDL.LU R167, [R1+0x1598] ;  /* 0x0015980001a77983 */ /* 0x002f220000300800 */
[----:B------:R-:W-:-:S03]  /*4e4f0*/  IMAD.WIDE R10, R229, 0x4, R4 ;  /* 0x00000004e50a7825 */ /* 0x000fc600078e0204 */
[----:B------:R-:W4:Y:S04]  /*4e500*/  LDL.LU R16, [R1+0x704] ;  /* 0x0007040001107983 */ /* 0x000f280000300800 */
[----:B--2---:R1:W-:Y:S04]  /*4e510*/  @P4 STG.E desc[UR6][R12.64], R228 ;  /* 0x000000e40c004986 */ /* 0x0043e8000c101906 */
[----:B-1----:R-:W2:Y:S01]  /*4e520*/  LDL.LU R228, [R1+0x304] ;  /* 0x0003040001e47983 */ /* 0x002ea20000300800 */
[----:B------:R-:W-:-:S03]  /*4e530*/  IMAD.WIDE R12, R166, 0x4, R2 ;  /* 0x00000004a60c7825 */ /* 0x000fc600078e0202 */
[----:B------:R-:W2:Y:S04]  /*4e540*/  LDL.LU R229, [R1+0x15a0] ;  /* 0x0015a00001e57983 */ /* 0x000ea80000300800 */
[----:B------:R-:W2:Y:S04]  /*4e550*/  LDL.LU R14, [R1+0x2f4] ;  /* 0x0002f400010e7983 */ /* 0x000ea80000300800 */
[----:B------:R1:W-:Y:S04]  /*4e560*/  @P0 STG.E desc[UR6][R10.64], R15 ;  /* 0x0000000f0a000986 */ /* 0x0003e8000c101906 */
[----:B------:R1:W-:Y:S02]  /*4e570*/  @P6 STG.E desc[UR6][R12.64], R165 ;  /* 0x000000a50c006986 */ /* 0x0003e4000c101906 */
[----:B-1----:R-:W-:-:S02]  /*4e580*/  IMAD.WIDE R10, R166, 0x4, R4 ;  /* 0x00000004a60a7825 */ /* 0x002fc400078e0204 */
[----:B------:R-:W2:Y:S04]  /*4e590*/  LDL.LU R165, [R1+0xf48] ;  /* 0x000f480001a57983 */ /* 0x000ea80000300800 */
[----:B------:R-:W2:Y:S04]  /*4e5a0*/  LDL.LU R166, [R1+0x15a8] ;  /* 0x0015a80001a67983 */ /* 0x000ea80000300800 */
        /* <DEDUP_REMOVED lines=10> */
[----:B----4-:R-:W-:Y:S01]  /*4e650*/  IMAD.WIDE R12, R164, 0x4, R2 ;  /* 0x00000004a40c7825 */ /* 0x010fe200078e0202 */
[----:B------:R-:W-:Y:S01]  /*4e660*/  ISETP.LT.AND P6, PT, R7, UR4, !P0 ;  /* 0x0000000407007c0c */ /* 0x000fe2000c7c1270 */
[----:B------:R-:W-:-:S02]  /*4e670*/  ULDC UR8, c[0x0][0x22c] ;  /* 0x00008b0000087ab9 */ /* 0x000fc40000000800 */
[----:B------:R-:W-:Y:S02]  /*4e680*/  ISETP.GE.AND P3, PT, R0, UR8, PT ;  /* 0x0000000800007c0c */ /* 0x000fe4000bf66270 */
[----:B------:R-:W-:Y:S01]  /*4e690*/  ISETP.LT.AND P0, PT, R8, UR4, !P0 ;  /* 0x0000000408007c0c */ /* 0x000fe2000c701270 */
[----:B------:R-:W-:Y:S01]  /*4e6a0*/  IMAD.WIDE R10, R164, 0x4, R4 ;  /* 0x00000004a40a7825 */ /* 0x000fe200078e0204 */
[----:B------:R1:W-:Y:S01]  /*4e6b0*/  @P4 STG.E desc[UR6][R12.64], R23 ;  /* 0x000000170c004986 */ /* 0x0003e2000c101906 */
[----:B------:R-:W-:Y:S02]  /*4e6c0*/  ISETP.LT.AND P4, PT, R7, UR4, !P3 ;  /* 0x0000000407007c0c */ /* 0x000fe4000df81270 */
[----:B------:R-:W-:Y:S01]  /*4e6d0*/  ISETP.LT.AND P3, PT, R8, UR4, !P3 ;  /* 0x0000000408007c0c */ /* 0x000fe2000df61270 */
[----:B------:R-:W-:Y:S01]  /*4e6e0*/  VIADD R0, R6, 0x185 ;  /* 0x0000018506007836 */ /* 0x000fe20000000000 */
[----:B------:R4:W-:Y:S01]  /*4e6f0*/  @P5 STG.E desc[UR6][R10.64], R16 ;  /* 0x000000100a005986 */ /* 0x0009e2000c101906 */
[----:B------:R-:W-:-:S03]  /*4e700*/  ULDC UR8, c[0x0][0x22c] ;  /* 0x00008b0000087ab9 */ /* 0x000fc60000000800 */
[----:B-1----:R-:W3:Y:S04]  /*4e710*/  LDL.LU R23, [R1+0x308] ;  /* 0x0003080001177983 */ /* 0x002ee80000300800 */
[----:B------:R-:W3:Y:S01]  /*4e720*/  LDL.LU R164, [R1+0x15ac] ;  /* 0x0015ac0001a47983 */ /* 0x000ee20000300800 */
[----:B------:R-:W-:-:S03]  /*4e730*/  IMAD.WIDE R12, R167, 0x4, R2 ;  /* 0x00000004a70c7825 */ /* 0x000fc600078e0202 */
[----:B------:R-:W3:Y:S01]  /*4e740*/  LDL.LU R15, [R1+0x2f8] ;  /* 0x0002f800010f7983 */ /* 0x000ee20000300800 */
[----:B----4-:R-:W-:-:S03]  /*4e750*/  IMAD.WIDE R10, R167, 0x4, R4 ;  /* 0x00000004a70a7825 */ /* 0x010fc600078e0204 */
[----:B------:R-:W4:Y:S04]  /*4e760*/  LDL.LU R16, [R1+0xf4c] ;  /* 0x000f4c0001107983 */ /* 0x000f280000300800 */
[----:B--2---:R1:W-:Y:S04]  /*4e770*/  @P6 STG.E desc[UR6][R12.64], R228 ;  /* 0x000000e40c006986 */ /* 0x0043e8000c101906 */
[----:B------:R-:W2:Y:S04]  /*4e780*/  LDL.LU R167, [R1+0x70c] ;  /* 0x00070c0001a77983 */ /* 0x000ea80000300800 */
[----:B------:R1:W-:Y:S02]  /*4e790*/  @P0 STG.E desc[UR6][R10.64], R14 ;  /* 0x0000000e0a000986 */ /* 0x0003e4000c101906 */
[----:B-1----:R-:W-:-:S02]  /*4e7a0*/  IMAD.WIDE R12, R229, 0x4, R2 ;  /* 0x00000004e50c7825 */ /* 0x002fc400078e0202 */
[----:B------:R-:W2:Y:S02]  /*4e7b0*/  LDL.LU R228, [R1+0x15b4] ;  /* 0x0015b40001e47983 */ /* 0x000ea40000300800 */
[----:B------:R-:W-:Y:S02]  /*4e7c0*/  IMAD.WIDE R10, R229, 0x4, R4 ;  /* 0x00000004e50a7825 */ /* 0x000fe400078e0204 */
[----:B------:R1:W-:Y:S04]  /*4e7d0*/  @P4 STG.E desc[UR6][R12.64], R165 ;  /* 0x000000a50c004986 */ /* 0x0003e8000c101906 */
[----:B-1----:R-:W2:Y:S04]  /*4e7e0*/  LDL.LU R165, [R1+0x30c] ;  /* 0x00030c0001a57983 */ /* 0x002ea80000300800 */
[----:B------:R-:W2:Y:S04]  /*4e7f0*/  LDL.LU R229, [R1+0x15b8] ;  /* 0x0015b80001e57983 */ /* 0x000ea80000300800 */
[----:B---3--:R1:W-:Y:S04]  /*4e800*/  @P3 STG.E desc[UR6][R10.64], R22 ;  /* 0x000000160a003986 */ /* 0x0083e8000c101906 */
[----:B-1----:R-:W3:Y:S01]  /*4e810*/  LDL.LU R22, [R1+0x2fc] ;  /* 0x0002fc0001167983 */ /* 0x002ee20000300800 */
[----:B------:R-:W-:Y:S01]  /*4e820*/  ISETP.GE.AND P5, PT, R0, UR8, PT ;  /* 0x0000000800007c0c */ /* 0x000fe2000bfa6270 */
[----:B------:R-:W-:Y:S01]  /*4e830*/  VIADD R0, R6, 0x186 ;  /* 0x0000018606007836 */ /* 0x000fe20000000000 */
[----:B------:R-:W-:-:S02]  /*4e840*/  ULDC UR8, c[0x0][0x22c] ;  /* 0x00008b0000087ab9 */ /* 0x000fc40000000800 */
[C---:B------:R-:W-:Y:S02]  /*4e850*/  ISETP.LT.AND P6, PT, R7.reuse, UR4, !P5 ;  /* 0x0000000407007c0c */ /* 0x040fe4000efc1270 */
[----:B------:R-:W-:Y:S02]  /*4e860*/  ISETP.LT.AND P5, PT, R8, UR4, !P5 ;  /* 0x0000000408007c0c */ /* 0x000fe4000efa1270 */
[----:B------:R-:W-:Y:S01]  /*4e870*/  ISETP.GE.AND P0, PT, R0, UR8, PT ;  /* 0x0000000800007c0c */ /* 0x000fe2000bf06270 */
[----:B------:R-:W-:Y:S02]  /*4e880*/  VIADD R0, R6, 0x187 ;  /* 0x0000018706007836 */ /* 0x000fe40000000000 */
[----:B------:R-:W-:Y:S01]  /*4e890*/  IMAD.WIDE R12, R166, 0x4, R2 ;  /* 0x00000004a60c7825 */ /* 0x000fe200078e0202 */
[----:B------:R-:W-:Y:S01]  /*4e8a0*/  ULDC UR8, c[0x0][0x22c] ;  /* 0x00008b0000087ab9 */ /* 0x000fe20000000800 */
[----:B------:R-:W-:Y:S02]  /*4e8b0*/  ISETP.LT.AND P4, PT, R7, UR4, !P0 ;  /* 0x0000000407007c0c */ /* 0x000fe4000c781270 */
[----:B------:R-:W-:-:S02]  /*4e8c0*/  ISETP.LT.AND P0, PT, R8, UR4, !P0 ;  /* 0x0000000408007c0c */ /* 0x000fc4000c701270 */
[----:B------:R-:W-:Y:S01]  /*4e8d0*/  ISETP.GE.AND P3, PT, R0, UR8, PT ;  /* 0x0000000800007c0c */ /* 0x000fe2000bf66270 */
[----:B------:R-:W-:Y:S01]  /*4e8e0*/  IMAD.WIDE R10, R166, 0x4, R4 ;  /* 0x00000004a60a7825 */ /* 0x000fe200078e0204 */
[----:B------:R1:W-:Y:S02]  /*4e8f0*/  @P6 STG.E desc[UR6][R12.64], R23 ;  /* 0x000000170c006986 */ /* 0x0003e4000c101906 */
[----:B------:R-:W-:Y:S02]  /*4e900*/  ISETP.LT.AND P6, PT, R7, UR4, !P3 ;  /* 0x0000000407007c0c */ /* 0x000fe4000dfc1270 */
[----:B------:R4:W-:Y:S01]  /*4e910*/  @P5 STG.E desc[UR6][R10.64], R15 ;  /* 0x0000000f0a005986 */ /* 0x0009e2000c101906 */
[----:B------:R-:W-:Y:S01]  /*4e920*/  ISETP.LT.AND P3, PT, R8, UR4, !P3 ;  /* 0x0000000408007c0c */ /* 0x000fe2000df61270 */
[----:B------:R-:W-:Y:S01]  /*4e930*/  VIADD R0, R6, 0x188 ;  /* 0x0000018806007836 */ /* 0x000fe20000000000 */
[----:B------:R-:W-:Y:S01]  /*4e940*/  ULDC UR8, c[0x0][0x22c] ;  /* 0x00008b0000087ab9 */ /* 0x000fe20000000800 */
[----:B-1----:R-:W3:Y:S04]  /*4e950*/  LDL.LU R23, [R1+0xb00] ;  /* 0x000b000001177983 */ /* 0x002ee80000300800 */
[----:B------:R-:W3:Y:S01]  /*4e960*/  LDL.LU R166, [R1+0x15c4] ;  /* 0x0015c40001a67983 */ /* 0x000ee20000300800 */
[----:B------:R-:W-:-:S04]  /*4e970*/  IMAD.WIDE R12, R164, 0x4, R2 ;  /* 0x00000004a40c7825 */ /* 0x000fc800078e0202 */
[----:B----4-:R-:W-:Y:S01]  /*4e980*/  IMAD.WIDE R10, R164, 0x4, R4 ;  /* 0x00000004a40a7825 */ /* 0x010fe200078e0204 */
[----:B------:R-:W4:Y:S04]  /*4e990*/  LDL.LU R14, [R1+0xc0] ;  /* 0x0000c000010e7983 */ /* 0x000f280000300800 */
[----:B------:R1:W-:Y:S04]  /*4e9a0*/  @P4 STG.E desc[UR6][R12.64], R16 ;  /* 0x000000100c004986 */ /* 0x0003e8000c101906 */
[----:B------:R-:W4:Y:S04]  /*4e9b0*/  LDL.LU R164, [R1+0x80] ;  /* 0x0000800001a47983 */ /* 0x000f280000300800 */
[----:B--2---:R2:W-:Y:S01]  /*4e9c0*/  @P0 STG.E desc[UR6][R10.64], R167 ;  /* 0x000000a70a000986 */ /* 0x0045e2000c101906 */
[----:B-1----:R-:W-:-:S03]  /*4e9d0*/  IMAD.WIDE R12, R228, 0x4, R2 ;  /* 0x00000004e40c7825 */ /* 0x002fc600078e0202 */
[----:B--2---:R-:W2:Y:S04]  /*4e9e0*/  LDL.LU R167, [R1+0x15c8] ;  /* 0x0015c80001a77983 */ /* 0x004ea80000300800 */
[----:B------:R-:W2:Y:S01]  /*4e9f0*/  LDL.LU R15, [R1+0x20] ;  /* 0x00002000010f7983 */ /* 0x000ea20000300800 */
[----:B------:R-:W-:-:S03]  /*4ea00*/  IMAD.WIDE R10, R228, 0x4, R4 ;  /* 0x00000004e40a7825 */ /* 0x000fc600078e0204 */
[----:B------:R1:W-:Y:S04]  /*4ea10*/  @P6 STG.E desc[UR6][R12.64], R165 ;  /* 0x000000a50c006986 */ /* 0x0003e8000c101906 */
[----:B-1----:R-:W2:Y:S04]  /*4ea20*/  LDL.LU R165, [R1+0xb04] ;  /* 0x000b040001a57983 */ /* 0x002ea80000300800 */
[----:B------:R-:W2:Y:S04]  /*4ea30*/  LDL.LU R228, [R1+0x15d0] ;  /* 0x0015d00001e47983 */ /* 0x000ea80000300800 */
[----:B------:R-:W2:Y:S04]  /*4ea40*/  LDL.LU R16, [R1+0xc4] ;  /* 0x0000c40001107983 */ /* 0x000ea80000300800 */
[----:B---3--:R1:W-:Y:S04]  /*4ea50*/  @P3 STG.E desc[UR6][R10.64], R22 ;  /* 0x000000160a003986 */ /* 0x0083e8000c101906 */
[----:B-1----:R-:W3:Y:S01]  /*4ea60*/  LDL.LU R22, [R1+0x84] ;  /* 0x0000840001167983 */ /* 0x002ee20000300800 */
[----:B------:R-:W-:Y:S01]  /*4ea70*/  ISETP.GE.AND P5, PT, R0, UR8, PT ;  /* 0x0000000800007c0c */ /* 0x000fe2000bfa6270 */
[----:B------:R-:W-:Y:S01]  /*4ea80*/  VIADD R0, R6, 0x189 ;  /* 0x0000018906007836 */ /* 0x000fe20000000000 */
[----:B------:R-:W-:-:S02]  /*4ea90*/  ULDC UR8, c[0x0][0x22c] ;  /* 0x00008b0000087ab9 */ /* 0x000fc40000000800 */
[----:B------:R-:W-:Y:S02]  /*4eaa0*/  ISETP.LT.AND P4, PT, R7, UR4, !P5 ;  /* 0x0000000407007c0c */ /* 0x000fe4000ef81270 */
        /* <DEDUP_REMOVED lines=8> */
[----:B------:R-:W-:-:S04]  /*4eb30*/  IMAD.WIDE R10, R229, 0x4, R4 ;  /* 0x00000004e50a7825 */ /* 0x000fc800078e0204 */
[----:B------:R-:W-:Y:S01]  /*4eb40*/  VIADD R0, R6, 0x18b ;  /* 0x0000018b06007836 */ /* 0x000fe20000000000 */
[----:B------:R-:W-:Y:S01]  /*4eb50*/  ULDC UR8, c[0x0][0x22c] ;  /* 0x00008b0000087ab9 */ /* 0x000fe20000000800 */
[----:B------:R1:W-:Y:S01]  /*4eb60*/  @P4 STG.E desc[UR6][R12.64], R23 ;  /* 0x000000170c004986 */ /* 0x0003e2000c101906 */
[----:B------:R-:W-:Y:S02]  /*4eb70*/  ISETP.LT.AND P4, PT, R7, UR4, !P3 ;  /* 0x0000000407007c0c */ /* 0x000fe4000df81270 */
[----:B------:R-:W-:Y:S01]  /*4eb80*/  ISETP.LT.AND P3, PT, R8, UR4, !P3 ;  /* 0x0000000408007c0c */ /* 0x000fe2000df61270 */
[----:B----4-:R4:W-:Y:S01]  /*4eb90*/  @P5 STG.E desc[UR6][R10.64], R14 ;  /* 0x0000000e0a005986 */ /* 0x0109e2000c101906 */
[----:B------:R-:W-:Y:S01]  /*4eba0*/  ISETP.GE.AND P5, PT, R0, UR8, PT ;  /* 0x0000000800007c0c */ /* 0x000fe2000bfa6270 */
[C---:B-1----:R-:W-:Y:S02]  /*4ebb0*/  IMAD.WIDE R12, R166.reuse, 0x4, R2 ;  /* 0x00000004a60c7825 */ /* 0x042fe400078e0202 */
[----:B------:R-:W3:Y:S04]  /*4ebc0*/  LDL.LU R23, [R1+0xb08] ;  /* 0x000b080001177983 */ /* 0x000ee80000300800 */
[----:B------:R-:W3:Y:S01]  /*4ebd0*/  LDL.LU R229, [R1+0x15d4] ;  /* 0x0015d40001e57983 */ /* 0x000ee20000300800 */
[----:B----4-:R-:W-:-:S04]  /*4ebe0*/  IMAD.WIDE R10, R166, 0x4, R4 ;  /* 0x00000004a60a7825 */ /* 0x010fc800078e0204 */
[----:B------:R-:W-:Y:S01]  /*4ebf0*/  VIADD R0, R6, 0x18c ;  /* 0x0000018c06007836 */ /* 0x000fe20000000000 */
[----:B------:R1:W-:Y:S01]  /*4ec00*/  @P6 STG.E desc[UR6][R12.64], R164 ;  /* 0x000000a40c006986 */ /* 0x0003e2000c101906 */
[----:B------:R-:W-:Y:S02]  /*4ec10*/  ISETP.LT.AND P6, PT, R7, UR4, !P5 ;  /* 0x0000000407007c0c */ /* 0x000fe4000efc1270 */
[----:B------:R-:W-:Y:S01]  /*4ec20*/  ISETP.LT.AND P5, PT, R8, UR4, !P5 ;  /* 0x0000000408007c0c */ /* 0x000fe2000efa1270 */
[----:B--2---:R2:W-:Y:S01]  /*4ec30*/  @P0 STG.E desc[UR6][R10.64], R15 ;  /* 0x0000000f0a000986 */ /* 0x0045e2000c101906 */
[----:B------:R-:W-:Y:S01]  /*4ec40*/  ULDC UR8, c[0x0][0x22c] ;  /* 0x00008b0000087ab9 */ /* 0x000fe20000000800 */
[----:B-1----:R-:W-:-:S04]  /*4ec50*/  IMAD.WIDE R12, R167, 0x4, R2 ;  /* 0x00000004a70c7825 */ /* 0x002fc800078e0202 */
[----:B--2---:R-:W-:Y:S01]  /*4ec60*/  IMAD.WIDE R10, R167, 0x4, R4 ;  /* 0x00000004a70a7825 */ /* 0x004fe200078e0204 */
[----:B------:R-:W2:Y:S04]  /*4ec70*/  LDL.LU R164, [R1+0xc8] ;  /* 0x0000c80001a47983 */ /* 0x000ea80000300800 */
[----:B------:R-:W4:Y:S04]  /*4ec80*/  LDL.LU R166, [R1+0x15dc] ;  /* 0x0015dc0001a67983 */ /* 0x000f280000300800 */
[----:B------:R1:W-:Y:S04]  /*4ec90*/  @P4 STG.E desc[UR6][R12.64], R165 ;  /* 0x000000a50c004986 */ /* 0x0003e8000c101906 */
[----:B------:R1:W-:Y:S02]  /*4eca0*/  @P3 STG.E desc[UR6][R10.64], R16 ;  /* 0x000000100a003986 */ /* 0x0003e4000c101906 */
[----:B-1----:R-:W-:-:S04]  /*4ecb0*/  IMAD.WIDE R12, R228, 0x4, R2 ;  /* 0x00000004e40c7825 */ /* 0x002fc800078e0202 */
[----:B------:R-:W-:Y:S01]  /*4ecc0*/  IMAD.WIDE R10, R228, 0x4, R4 ;  /* 0x00000004e40a7825 */ /* 0x000fe200078e0204 */
[----:B------:R-:W4:Y:S04]  /*4ecd0*/  LDL.LU R165, [R1+0xb0c] ;  /* 0x000b0c0001a57983 */ /* 0x000f280000300800 */
[----:B------:R-:W4:Y:S04]  /*4ece0*/  LDL.LU R167, [R1+0x15e4] ;  /* 0x0015e40001a77983 */ /* 0x000f280000300800 */
[----:B------:R-:W4:Y:S04]  /*4ecf0*/  LDL.LU R228, [R1+0x15ec] ;  /* 0x0015ec0001e47983 */ /* 0x000f280000300800 */
[----:B---3--:R-:W-:Y:S04]  /*4ed00*/  @P6 STG.E desc[UR6][R12.64], R22 ;  /* 0x000000160c006986 */ /* 0x008fe8000c101906 */
[----:B------:R1:W-:Y:S04]  /*4ed10*/  @P5 STG.E desc[UR6][R10.64], R252 ;  /* 0x000000fc0a005986 */ /* 0x0003e8000c101906 */
[----:B-1----:R-:W3:Y:S01]  /*4ed20*/  LDL.LU R252, [R1+0x1760] ;  /* 0x0017600001fc7983 */ /* 0x002ee20000300800 */
[----:B------:R-:W-:Y:S01]  /*4ed30*/  ISETP.GE.AND P0, PT, R0, UR8, PT ;  /* 0x0000000800007c0c */ /* 0x000fe2000bf06270 */
[----:B------:R-:W-:Y:S01]  /*4ed40*/  VIADD R0, R6, 0x18d ;  /* 0x0000018d06007836 */ /* 0x000fe20000000000 */
[----:B------:R-:W-:-:S02]  /*4ed50*/  ULDC UR8, c[0x0][0x22c] ;  /* 0x00008b0000087ab9 */ /* 0x000fc40000000800 */
[----:B------:R-:W-:Y:S02]  /*4ed60*/  ISETP.LT.AND P4, PT, R7, UR4, !P0 ;  /* 0x0000000407007c0c */ /* 0x000fe4000c781270 */
[----:B------:R-:W-:Y:S02]  /*4ed70*/  ISETP.LT.AND P0, PT, R8, UR4, !P0 ;  /* 0x0000000408007c0c */ /* 0x000fe4000c701270 */
[----:B------:R-:W-:Y:S01]  /*4ed80*/  ISETP.GE.AND P3, PT, R0, UR8, PT ;  /* 0x0000000800007c0c */ /* 0x000fe2000bf66270 */
[----:B------:R-:W-:-:S03]  /*4ed90*/  IMAD.WIDE R12, R229, 0x4, R2 ;  /* 0x00000004e50c7825 */ /* 0x000fc600078e0202 */
[----:B------:R-:W-:Y:S02]  /*4eda0*/  ISETP.LT.AND P6, PT, R7, UR4, !P3 ;  /* 0x0000000407007c0c */ /* 0x000fe4000dfc1270 */
[----:B------:R-:W-:Y:S01]  /*4edb0*/  ISETP.LT.AND P3, PT, R8, UR4, !P3 ;  /* 0x0000000408007c0c */ /* 0x000fe2000df61270 */
[----:B------:R-:W-:-:S04]  /*4edc0*/  IMAD.WIDE R10, R229, 0x4, R4 ;  /* 0x00000004e50a7825 */ /* 0x000fc800078e0204 */
[----:B------:R-:W-:Y:S01]  /*4edd0*/  VIADD R0, R6, 0x18e ;  /* 0x0000018e06007836 */ /* 0x000fe20000000000 */
[----:B------:R4:W-:Y:S04]  /*4ede0*/  @P4 STG.E desc[UR6][R12.64], R23 ;  /* 0x000000170c004986 */ /* 0x0009e8000c101906 */
[----:B------:R-:W3:Y:S01]  /*4edf0*/  LDL.LU R229, [R1+0x15f4] ;  /* 0x0015f40001e57983 */ /* 0x000ee20000300800 */
[----:B------:R-:W-:-:S03]  /*4ee00*/  ULDC UR8, c[0x0][0x22c] ;  /* 0x00008b0000087ab9 */ /* 0x000fc60000000800 */
[----:B--2---:R1:W-:Y:S01]  /*4ee10*/  @P0 STG.E desc[UR6][R10.64], R164 ;  /* 0x000000a40a000986 */ /* 0x0043e2000c101906 */
[----:B----4-:R-:W-:-:S04]  /*4ee20*/  IMAD.WIDE R12, R166, 0x4, R2 ;  /* 0x00000004a60c7825 */ /* 0x010fc800078e0202 */
[----:B-1----:R-:W-:Y:S01]  /*4ee30*/  IMAD.WIDE R10, R166, 0x4, R4 ;  /* 0x00000004a60a7825 */ /* 0x002fe200078e0204 */
[----:B---3--:R1:W-:Y:S04]  /*4ee40*/  @P6 STG.E desc[UR6][R12.64], R252 ;  /* 0x000000fc0c006986 */ /* 0x0083e8000c101906 */
[----:B------:R2:W-:Y:S04]  /*4ee50*/  @P3 STG.E desc[UR6][R10.64], R231 ;  /* 0x000000e70a003986 */ /* 0x0005e8000c101906 */
[----:B-1----:R-:W3:Y:S04]  /*4ee60*/  LDL.LU R252, [R1+0x175c] ;  /* 0x00175c0001fc7983 */ /* 0x002ee80000300800 */
[----:B------:R-:W4:Y:S04]  /*4ee70*/  LDL.LU R166, [R1+0x15f8] ;  /* 0x0015f80001a67983 */ /* 0x000f280000300800 */
[----:B--2---:R-:W2:Y:S01]  /*4ee80*/  LDL.LU R231, [R1+0x1758] ;  /* 0x0017580001e77983 */ /* 0x004ea20000300800 */
[----:B------:R-:W-:-:S04]  /*4ee90*/  IMAD.WIDE R12, R167, 0x4, R2 ;  /* 0x00000004a70c7825 */ /* 0x000fc800078e0202 */
[----:B------:R-:W-:Y:S02]  /*4eea0*/  IMAD.WIDE R10, R167, 0x4, R4 ;  /* 0x00000004a70a7825 */ /* 0x000fe400078e0204 */
[----:B------:R-:W4:Y:S01]  /*4eeb0*/  LDL.LU R167, [R1+0x1600] ;  /* 0x0016000001a77983 */ /* 0x000f220000300800 */
[----:B------:R-:W-:Y:S01]  /*4eec0*/  ISETP.GE.AND P5, PT, R0, UR8, PT ;  /* 0x0000000800007c0c */ /* 0x000fe2000bfa6270 */
[----:B------:R-:W-:Y:S01]  /*4eed0*/  VIADD R0, R6, 0x18f ;  /* 0x0000018f06007836 */ /* 0x000fe20000000000 */
[----:B------:R-:W-:Y:S02]  /*4eee0*/  ULDC UR8, c[0x0][0x22c] ;  /* 0x00008b0000087ab9 */ /* 0x000fe40000000800 */
[C---:B------:R-:W-:Y:S02]  /*4eef0*/  ISETP.LT.AND P4, PT, R7.reuse, UR4, !P5 ;  /* 0x0000000407007c0c */ /* 0x040fe4000ef81270 */
[----:B------:R-:W-:Y:S02]  /*4ef00*/  ISETP.GE.AND P0, PT, R0, UR8, PT ;  /* 0x0000000800007c0c */ /* 0x000fe4000bf06270 */
[----:B------:R-:W-:Y:S01]  /*4ef10*/  ISETP.LT.AND P5, PT, R8, UR4, !P5 ;  /* 0x0000000408007c0c */ /* 0x000fe2000efa1270 */
[----:B------:R-:W-:Y:S01]  /*4ef20*/  VIADD R0, R6, 0x190 ;  /* 0x0000019006007836 */ /* 0x000fe20000000000 */
[----:B------:R-:W-:Y:S01]  /*4ef30*/  ULDC UR8, c[0x0][0x22c] ;  /* 0x00008b0000087ab9 */ /* 0x000fe20000000800 */
[----:B------:R-:W-:-:S02]  /*4ef40*/  ISETP.LT.AND P6, PT, R7, UR4, !P0 ;  /* 0x0000000407007c0c */ /* 0x000fc4000c7c1270 */
[----:B------:R-:W-:Y:S02]  /*4ef50*/  ISETP.LT.AND P0, PT, R8, UR4, !P0 ;  /* 0x0000000408007c0c */ /* 0x000fe4000c701270 */
[----:B------:R-:W-:Y:S02]  /*4ef60*/  ISETP.GE.AND P3, PT, R0, UR8, PT ;  /* 0x0000000800007c0c */ /* 0x000fe4000bf66270 */
[----:B------:R1:W-:Y:S02]  /*4ef70*/  @P4 STG.E desc[UR6][R12.64], R165 ;  /* 0x000000a50c004986 */ /* 0x0003e4000c101906 */
[----:B------:R-:W-:Y:S02]  /*4ef80*/  ISETP.LT.AND P4, PT, R7, UR4, !P3 ;  /* 0x0000000407007c0c */ /* 0x000fe4000df81270 */
[----:B------:R-:W-:Y:S01]  /*4ef90*/  ISETP.LT.AND P3, PT, R8, UR4, !P3 ;  /* 0x0000000408007c0c */ /* 0x000fe2000df61270 */
[----:B------:R-:W-:Y:S01]  /*4efa0*/  VIADD R0, R6, 0x191 ;  /* 0x0000019106007836 */ /* 0x000fe20000000000 */
[----:B------:R-:W-:Y:S01]  /*4efb0*/  ULDC UR8, c[0x0][0x22c] ;  /* 0x00008b0000087ab9 */ /* 0x000fe20000000800 */
[C---:B-1----:R-:W-:Y:S01]  /*4efc0*/  IMAD.WIDE R12, R228.reuse, 0x4, R2 ;  /* 0x00000004e40c7825 */ /* 0x042fe200078e0202 */
[----:B---3--:R1:W-:Y:S04]  /*4efd0*/  @P5 STG.E desc[UR6][R10.64], R252 ;  /* 0x000000fc0a005986 */ /* 0x0083e8000c101906 */
[----:B--2---:R2:W-:Y:S04]  /*4efe0*/  @P6 STG.E desc[UR6][R12.64], R231 ;  /* 0x000000e70c006986 */ /* 0x0045e8000c101906 */
[----:B-1----:R-:W3:Y:S04]  /*4eff0*/  LDL.LU R252, [R1+0x1754] ;  /* 0x0017540001fc7983 */ /* 0x002ee80000300800 */
[----:B--2---:R-:W2:Y:S01]  /*4f000*/  LDL.LU R231, [R1+0x1750] ;  /* 0x0017500001e77983 */ /* 0x004ea20000300800 */
[----:B------:R-:W-:-:S03]  /*4f010*/  IMAD.WIDE R10, R228, 0x4, R4 ;  /* 0x00000004e40a7825 */ /* 0x000fc600078e0204 */
[----:B------:R-:W3:Y:S04]  /*4f020*/  LDL.LU R228, [R1+0x1604] ;  /* 0x0016040001e47983 */ /* 0x000ee80000300800 */
[----:B------:R1:W-:Y:S01]  /*4f030*/  @P0 STG.E desc[UR6][R10.64], R230 ;  /* 0x000000e60a000986 */ /* 0x0003e2000c101906 */
[----:B------:R-:W-:Y:S01]  /*4f040*/  IMAD.WIDE R12, R229, 0x4, R2 ;  /* 0x00000004e50c7825 */ /* 0x000fe200078e0202 */
[----:B------:R-:W-:-:S04]  /*4f050*/  ISETP.GE.AND P5, PT, R0, UR8, PT ;  /* 0x0000000800007c0c */ /* 0x000fc8000bfa6270 */
[----:B------:R4:W-:Y:S04]  /*4f060*/  @P4 STG.E desc[UR6][R12.64], R248 ;  /* 0x000000f80c004986 */ /* 0x0009e8000c101906 */
[----:B-1----:R-:W2:Y:S01]  /*4f070*/  LDL.LU R230, [R1+0x174c] ;  /* 0x00174c0001e67983 */ /* 0x002ea20000300800 */
[----:B------:R-:W-:-:S03]  /*4f080*/  IMAD.WIDE R10, R229, 0x4, R4 ;  /* 0x00000004e50a7825 */ /* 0x000fc600078e0204 */
[----:B------:R-:W2:Y:S01]  /*4f090*/  LDL.LU R229, [R1+0x1610] ;  /* 0x0016100001e57983 */ /* 0x000ea20000300800 */
[----:B------:R-:W-:Y:S01]  /*4f0a0*/  VIADD R0, R6, 0x192 ;  /* 0x0000019206007836 */ /* 0x000fe20000000000 */
[----:B------:R-:W-:Y:S02]  /*4f0b0*/  ULDC UR8, c[0x0][0x22c] ;  /* 0x00008b0000087ab9 */ /* 0x000fe40000000800 */
[----:B------:R1:W-:Y:S01]  /*4f0c0*/  @P3 STG.E desc[UR6][R10.64], R244 ;  /* 0x000000f40a003986 */ /* 0x0003e2000c101906 */
[----:B----4-:R-:W-:Y:S01]  /*4f0d0*/  IMAD.WIDE R12, R166, 0x4, R2 ;  /* 0x00000004a60c7825 */ /* 0x010fe200078e0202 */
[----:B------:R-:W-:Y:S02]  /*4f0e0*/  ISETP.LT.AND P6, PT, R7, UR4, !P5 ;  /* 0x0000000407007c0c */ /* 0x000fe4000efc1270 */
[----:B------:R-:W-:Y:S01]  /*4f0f0*/  ISETP.LT.AND P5, PT, R8, UR4, !P5 ;  /* 0x0000000408007c0c */ /* 0x000fe2000efa1270 */
[----:B-1----:R-:W-:Y:S02]  /*4f100*/  IMAD.WIDE R10, R166, 0x4, R4 ;  /* 0x00000004a60a7825 */ /* 0x002fe400078e0204 */
[----:B------:R-:W4:Y:S08]  /*4f110*/  LDL.LU R166, [R1+0x1614] ;  /* 0x0016140001a67983 */ /* 0x000f300000300800 */
[----:B------:R1:W-:Y:S04]  /*4f120*/  @P6 STG.E desc[UR6][R12.64], R240 ;  /* 0x000000f00c006986 */ /* 0x0003e8000c101906 */
[----:B------:R1:W-:Y:S02]  /*4f130*/  @P5 STG.E desc[UR6][R10.64], R236 ;  /* 0x000000ec0a005986 */ /* 0x0003e4000c101906 */
[----:B-1----:R-:W-:-:S04]  /*4f140*/  IMAD.WIDE R12, R167, 0x4, R2 ;  /* 0x00000004a70c7825 */ /* 0x002fc800078e0202 */
[----:B------:R-:W-:Y:S02]  /*4f150*/  IMAD.WIDE R10, R167, 0x4, R4 ;  /* 0x00000004a70a7825 */ /* 0x000fe400078e0204 */
[----:B------:R-:W4:Y:S01]  /*4f160*/  LDL.LU R167, [R1+0x161c] ;  /* 0x00161c0001a77983 */ /* 0x000f220000300800 */
[----:B------:R-:W-:Y:S01]  /*4f170*/  ISETP.GE.AND P0, PT, R0, UR8, PT ;  /* 0x0000000800007c0c */ /* 0x000fe2000bf06270 */
[----:B------:R-:W-:Y:S01]  /*4f180*/  VIADD R0, R6, 0x193 ;  /* 0x0000019306007836 */ /* 0x000fe20000000000 */
[----:B------:R-:W-:Y:S02]  /*4f190*/  ULDC UR8, c[0x0][0x22c] ;  /* 0x00008b0000087ab9 */ /* 0x000fe40000000800 */
[----:B------:R-:W-:Y:S02]  /*4f1a0*/  ISETP.LT.AND P4, PT, R7, UR4, !P0 ;  /* 0x0000000407007c0c */ /* 0x000fe4000c781270 */
[----:B------:R-:W-:Y:S02]  /*4f1b0*/  ISETP.LT.AND P0, PT, R8, UR4, !P0 ;  /* 0x0000000408007c0c */ /* 0x000fe4000c701270 */
[----:B------:R-:W-:Y:S01]  /*4f1c0*/  ISETP.GE.AND P3, PT, R0, UR8, PT ;  /* 0x0000000800007c0c */ /* 0x000fe2000bf66270 */
[----:B------:R-:W-:Y:S01]  /*4f1d0*/  VIADD R0, R6, 0x194 ;  /* 0x0000019406007836 */ /* 0x000fe20000000000 */
[----:B------:R-:W-:-:S02]  /*4f1e0*/  ULDC UR8, c[0x0][0x22c] ;  /* 0x00008b0000087ab9 */ /* 0x000fc40000000800 */
[C---:B------:R-:W-:Y:S02]  /*4f1f0*/  ISETP.LT.AND P6, PT, R7.reuse, UR4, !P3 ;  /* 0x0000000407007c0c */ /* 0x040fe4000dfc1270 */
[----:B------:R-:W-:Y:S02]  /*4f200*/  ISETP.LT.AND P3, PT, R8, UR4, !P3 ;  /* 0x0000000408007c0c */ /* 0x000fe4000df61270 */
[----:B------:R-:W-:Y:S01]  /*4f210*/  ISETP.GE.AND P5, PT, R0, UR8, PT ;  /* 0x0000000800007c0c */ /* 0x000fe2000bfa6270 */
[----:B------:R3:W-:Y:S03]  /*4f220*/  @P4 STG.E desc[UR6][R12.64], R249 ;  /* 0x000000f90c004986 */ /* 0x0007e6000c101906 */
[----:B------:R-:W-:Y:S01]  /*4f230*/  ISETP.LT.AND P4, PT, R7, UR4, !P5 ;  /* 0x0000000407007c0c */ /* 0x000fe2000ef81270 */
[----:B------:R1:W-:Y:S01]  /*4f240*/  @P0 STG.E desc[UR6][R10.64], R245 ;  /* 0x000000f50a000986 */ /* 0x0003e2000c101906 */
[----:B------:R-:W-:Y:S01]  /*4f250*/  ISETP.LT.AND P5, PT, R8, UR4, !P5 ;  /* 0x0000000408007c0c */ /* 0x000fe2000efa1270 */
[----:B------:R-:W-:Y:S01]  /*4f260*/  VIADD R0, R6, 0x195 ;  /* 0x0000019506007836 */ /* 0x000fe20000000000 */
[----:B------:R-:W-:-:S04]  /*4f270*/  ULDC UR8, c[0x0][0x22c] ;  /* 0x00008b0000087ab9 */ /* 0x000fc80000000800 */
[----:B------:R-:W-:Y:S01]  /*4f280*/  ISETP.GE.AND P0, PT, R0, UR8, PT ;  /* 0x0000000800007c0c */ /* 0x000fe2000bf06270 */
[----:B---3--:R-:W-:-:S04]  /*4f290*/  IMAD.WIDE R12, R228, 0x4, R2 ;  /* 0x00000004e40c7825 */ /* 0x008fc800078e0202 */
[----:B-1----:R-:W-:-:S04]  /*4f2a0*/  IMAD.WIDE R10, R228, 0x4, R4 ;  /* 0x00000004e40a7825 */ /* 0x002fc800078e0204 */
[----:B------:R-:W-:Y:S01]  /*4f2b0*/  VIADD R0, R6, 0x196 ;  /* 0x0000019606007836 */ /* 0x000fe20000000000 */
[----:B------:R-:W3:Y:S04]  /*4f2c0*/  LDL.LU R228, [R1+0x1620] ;  /* 0x0016200001e47983 */ /* 0x000ee80000300800 */
[----:B------:R2:W-:Y:S04]  /*4f2d0*/  @P6 STG.E desc[UR6][R12.64], R241 ;  /* 0x000000f10c006986 */ /* 0x0005e8000c101906 */
[----:B------:R1:W-:Y:S01]  /*4f2e0*/  @P3 STG.E desc[UR6][R10.64], R237 ;  /* 0x000000ed0a003986 */ /* 0x0003e2000c101906 */
[----:B------:R-:W-:Y:S01]  /*4f2f0*/  ULDC UR8, c[0x0][0x22c] ;  /* 0x00008b0000087ab9 */ /* 0x000fe20000000800 */
[----:B--2---:R-:W-:-:S04]  /*4f300*/  IMAD.WIDE R12, R229, 0x4, R2 ;  /* 0x00000004e50c7825 */ /* 0x004fc800078e0202 */
[----:B-1----:R-:W-:Y:S02]  /*4f310*/  IMAD.WIDE R10, R229, 0x4, R4 ;  /* 0x00000004e50a7825 */ /* 0x002fe400078e0204 */
[----:B------:R-:W2:Y:S04]  /*4f320*/  LDL.LU R229, [R1+0x1624] ;  /* 0x0016240001e57983 */ /* 0x000ea80000300800 */
[----:B------:R4:W-:Y:S04]  /*4f330*/  @P4 STG.E desc[UR6][R12.64], R250 ;  /* 0x000000fa0c004986 */ /* 0x0009e8000c101906 */
[----:B------:R1:W-:Y:S01]  /*4f340*/  @P5 STG.E desc[UR6][R10.64], R246 ;  /* 0x000000f60a005986 */ /* 0x0003e2000c101906 */
[----:B------:R-:W-:-:S02]  /*4f350*/  ISETP.LT.AND P6, PT, R7, UR4, !P0 ;  /* 0x0000000407007c0c */ /* 0x000fc4000c7c1270 */
[----:B------:R-:W-:Y:S01]  /*4f360*/  ISETP.LT.AND P0, PT, R8, UR4, !P0 ;  /* 0x0000000408007c0c */ /* 0x000fe2000c701270 */
[----:B----4-:R-:W-:-:S04]  /*4f370*/  IMAD.WIDE R12, R166, 0x4, R2 ;  /* 0x00000004a60c7825 */ /* 0x010fc800078e0202 */
[----:B-1----:R-:W-:Y:S02]  /*4f380*/  IMAD.WIDE R10, R166, 0x4, R4 ;  /* 0x00000004a60a7825 */ /* 0x002fe400078e0204 */
[----:B------:R-:W4:Y:S04]  /*4f390*/  LDL.LU R166, [R1+0x162c] ;  /* 0x00162c0001a67983 */ /* 0x000f280000300800 */
        /* <DEDUP_REMOVED lines=417> */
[----:B------:R-:W-:Y:S02]  /*50db0*/  ISETP.LT.AND P4, PT, R7, UR4, !P3 ;  /* 0x0000000407007c0c */ /* 0x000fe4000df81270 */
[----:B------:R-:W-:Y:S01]  /*50dc0*/  ISETP.LT.AND P3, PT, R8, UR4, !P3 ;  /* 0x0000000408007c0c */ /* 0x000fe2000df61270 */
[----:B------:R1:W-:Y:S01]  /*50dd0*/  @P5 STG.E desc[UR6][R10.64], R27 ;  /* 0x0000001b0a005986 */ /* 0x0003e2000c101906 */
[C---:B------:R-:W-:Y:S01]  /*50de0*/  VIADD R0, R6.reuse, 0x1c1 ;  /* 0x000001c106007836 */ /* 0x040fe20000000000 */
[----:B------:R-:W-:Y:S01]  /*50df0*/  ULDC UR8, c[0x0][0x22c] ;  /* 0x00008b0000087ab9 */ /* 0x000fe20000000800 */
[----:B------:R-:W-:Y:S01]  /*50e00*/  VIADD R9, R6, 0x1ea ;  /* 0x000001ea06097836 */ /* 0x000fe20000000000 */
[----:B------:R-:W4:Y:S02]  /*50e10*/  LDS.128 R24, [R21] ;  /* 0x0000000015187984 */ /* 0x000f240000000c00 */
        /* <DEDUP_REMOVED lines=31> */
[----:B------:R-:W-:Y:S02]  /*51010*/  ISETP.LT.AND P6, PT, R7, UR4, !P3 ;  /* 0x0000000407007c0c */ /* 0x000fe4000dfc1270 */
[----:B------:R-:W-:-:S03]  /*51020*/  ISETP.LT.AND P3, PT, R8, UR4, !P3 ;  /* 0x0000000408007c0c */ /* 0x000fc6000df61270 */
[----:B------:R3:W-:Y:S04]  /*51030*/  @P4 STG.E desc[UR6][R12.64], R33 ;  /* 0x000000210c004986 */ /* 0x0007e8000c101906 */
[----:B------:R1:W-:Y:S01]  /*51040*/  @P0 STG.E desc[UR6][R10.64], R45 ;  /* 0x0000002d0a000986 */ /* 0x0003e2000c101906 */
[----:B------:R-:W-:Y:S01]  /*51050*/  ISETP.GE.AND P5, PT, R0, UR8, PT ;  /* 0x0000000800007c0c */ /* 0x000fe2000bfa6270 */
[----:B---3--:R-:W-:-:S04]  /*51060*/  IMAD.WIDE R12, R228, 0x4, R2 ;  /* 0x00000004e40c7825 */ /* 0x008fc800078e0202 */
[----:B-1----:R-:W-:-:S04]  /*51070*/  IMAD.WIDE R10, R228, 0x4, R4 ;  /* 0x00000004e40a7825 */ /* 0x002fc800078e0204 */
[----:B--2---:R-:W-:Y:S01]  /*51080*/  IMAD.WIDE R14, R229, 0x4, R4 ;  /* 0x00000004e50e7825 */ /* 0x004fe200078e0204 */
[----:B------:R-:W2:Y:S04]  /*51090*/  LDL.LU R228, [R1+0x1728] ;  /* 0x0017280001e47983 */ /* 0x000ea80000300800 */
[----:B------:R1:W-:Y:S04]  /*510a0*/  @P6 STG.E desc[UR6][R12.64], R57 ;  /* 0x000000390c006986 */ /* 0x0003e8000c101906 */
[----:B------:R3:W-:Y:S01]  /*510b0*/  @P3 STG.E desc[UR6][R10.64], R53 ;  /* 0x000000350a003986 */ /* 0x0007e2000c101906 */
[----:B------:R-:W-:-:S02]  /*510c0*/  ISETP.LT.AND P4, PT, R7, UR4, !P5 ;  /* 0x0000000407007c0c */ /* 0x000fc4000ef81270 */
[----:B------:R-:W-:Y:S01]  /*510d0*/  ISETP.LT.AND P5, PT, R8, UR4, !P5 ;  /* 0x0000000408007c0c */ /* 0x000fe2000efa1270 */
[----:B----4-:R-:W-:-:S04]  /*510e0*/  IMAD.WIDE R16, R166, 0x4, R2 ;  /* 0x00000004a6107825 */ /* 0x010fc800078e0202 */
[----:B-1----:R-:W-:-:S04]  /*510f0*/  IMAD.WIDE R12, R229, 0x4, R2 ;  /* 0x00000004e50c7825 */ /* 0x002fc800078e0202 */
[----:B---3--:R-:W-:Y:S01]  /*51100*/  IMAD.WIDE R10, R166, 0x4, R4 ;  /* 0x00000004a60a7825 */ /* 0x008fe200078e0204 */
[----:B------:R-:W3:Y:S04]  /*51110*/  LDL.LU R229, [R1+0x1718] ;  /* 0x0017180001e57983 */ /* 0x000ee80000300800 */
[----:B------:R-:W4:Y:S04]  /*51120*/  LDL.LU R166, [R1+0x170c] ;  /* 0x00170c0001a67983 */ /* 0x000f280000300800 */
[----:B------:R1:W-:Y:S04]  /*51130*/  @P4 STG.E desc[UR6][R12.64], R34 ;  /* 0x000000220c004986 */ /* 0x0003e8000c101906 */
[----:B------:R1:W-:Y:S01]  /*51140*/  @P5 STG.E desc[UR6][R14.64], R46 ;  /* 0x0000002e0e005986 */ /* 0x0003e2000c101906 */
[----:B------:R-:W-:Y:S01]  /*51150*/  VIADD R0, R6, 0x1c5 ;  /* 0x000001c506007836 */ /* 0x000fe20000000000 */
[----:B------:R-:W-:Y:S01]  /*51160*/  ULDC UR8, c[0x0][0x22c] ;  /* 0x00008b0000087ab9 */ /* 0x000fe20000000800 */
[----:B-1----:R-:W-:-:S04]  /*51170*/  IMAD.WIDE R12, R167, 0x4, R2 ;  /* 0x00000004a70c7825 */ /* 0x002fc800078e0202 */
[----:B------:R-:W-:Y:S02]  /*51180*/  IMAD.WIDE R14, R167, 0x4, R4 ;  /* 0x00000004a70e7825 */ /* 0x000fe400078e0204 */
[----:B------:R-:W4:Y:S01]  /*51190*/  LDL.LU R167, [R1+0x1708] ;  /* 0x0017080001a77983 */ /* 0x000f220000300800 */
[----:B------:R-:W-:Y:S01]  /*511a0*/  ISETP.GE.AND P0, PT, R0, UR8, PT ;  /* 0x0000000800007c0c */ /* 0x000fe2000bf06270 */
[----:B------:R-:W-:Y:S01]  /*511b0*/  VIADD R0, R6, 0x1c6 ;  /* 0x000001c606007836 */ /* 0x000fe20000000000 */
[----:B------:R-:W-:Y:S02]  /*511c0*/  ULDC UR8, c[0x0][0x22c] ;  /* 0x00008b0000087ab9 */ /* 0x000fe40000000800 */
[C---:B------:R-:W-:Y:S02]  /*511d0*/  ISETP.LT.AND P6, PT, R7.reuse, UR4, !P0 ;  /* 0x0000000407007c0c */ /* 0x040fe4000c7c1270 */
[----:B------:R-:W-:Y:S01]  /*511e0*/  ISETP.GE.AND P3, PT, R0, UR8, PT ;  /* 0x0000000800007c0c */ /* 0x000fe2000bf66270 */
[----:B------:R-:W-:Y:S01]  /*511f0*/  VIADD R0, R6, 0x1c7 ;  /* 0x000001c706007836 */ /* 0x000fe20000000000 */
[----:B------:R-:W-:Y:S01]  /*51200*/  ISETP.LT.AND P0, PT, R8, UR4, !P0 ;  /* 0x0000000408007c0c */ /* 0x000fe2000c701270 */
[----:B------:R-:W-:Y:S01]  /*51210*/  ULDC UR8, c[0x0][0x22c] ;  /* 0x00008b0000087ab9 */ /* 0x000fe20000000800 */
[----:B------:R-:W-:-:S02]  /*51220*/  ISETP.LT.AND P4, PT, R7, UR4, !P3 ;  /* 0x0000000407007c0c */ /* 0x000fc4000df81270 */
[----:B------:R-:W-:Y:S02]  /*51230*/  ISETP.GE.AND P5, PT, R0, UR8, PT ;  /* 0x0000000800007c0c */ /* 0x000fe4000bfa6270 */
[----:B------:R-:W-:-:S03]  /*51240*/  ISETP.LT.AND P3, PT, R8, UR4, !P3 ;  /* 0x0000000408007c0c */ /* 0x000fc6000df61270 */
[----:B------:R2:W-:Y:S01]  /*51250*/  @P6 STG.E desc[UR6][R16.64], R58 ;  /* 0x0000003a10006986 */ /* 0x0005e2000c101906 */
[----:B------:R-:W-:Y:S02]  /*51260*/  ISETP.LT.AND P6, PT, R7, UR4, !P5 ;  /* 0x0000000407007c0c */ /* 0x000fe4000efc1270 */
[----:B------:R-:W-:Y:S01]  /*51270*/  ISETP.LT.AND P5, PT, R8, UR4, !P5 ;  /* 0x0000000408007c0c */ /* 0x000fe2000efa1270 */
[----:B------:R-:W-:Y:S01]  /*51280*/  VIADD R0, R6, 0x1c8 ;  /* 0x000001c806007836 */ /* 0x000fe20000000000 */
[----:B------:R1:W-:Y:S04]  /*51290*/  @P0 STG.E desc[UR6][R10.64], R54 ;  /* 0x000000360a000986 */ /* 0x0003e8000c101906 */
[----:B------:R3:W-:Y:S01]  /*512a0*/  @P4 STG.E desc[UR6][R12.64], R35 ;  /* 0x000000230c004986 */ /* 0x0007e2000c101906 */
[----:B------:R-:W-:-:S03]  /*512b0*/  ULDC UR8, c[0x0][0x22c] ;  /* 0x00008b0000087ab9 */ /* 0x000fc60000000800 */
[----:B------:R3:W-:Y:S01]  /*512c0*/  @P3 STG.E desc[UR6][R14.64], R47 ;  /* 0x0000002f0e003986 */ /* 0x0007e2000c101906 */
[----:B------:R-:W-:Y:S01]  /*512d0*/  ISETP.GE.AND P0, PT, R0, UR8, PT ;  /* 0x0000000800007c0c */ /* 0x000fe2000bf06270 */
[----:B--2---:R-:W-:-:S04]  /*512e0*/  IMAD.WIDE R16, R228, 0x4, R2 ;  /* 0x00000004e4107825 */ /* 0x004fc800078e0202 */
[----:B-1----:R-:W-:-:S04]  /*512f0*/  IMAD.WIDE R10, R228, 0x4, R4 ;  /* 0x00000004e40a7825 */ /* 0x002fc800078e0204 */
[C---:B---3--:R-:W-:Y:S01]  /*51300*/  IMAD.WIDE R12, R229.reuse, 0x4, R2 ;  /* 0x00000004e50c7825 */ /* 0x048fe200078e0202 */
[----:B------:R-:W2:Y:S04]  /*51310*/  LDL.LU R228, [R1+0x16fc] ;  /* 0x0016fc0001e47983 */ /* 0x000ea80000300800 */
[----:B------:R4:W-:Y:S01]  /*51320*/  @P6 STG.E desc[UR6][R16.64], R59 ;  /* 0x0000003b10006986 */ /* 0x0009e2000c101906 */
[----:B------:R-:W-:-:S03]  /*51330*/  IMAD.WIDE R14, R229, 0x4, R4 ;  /* 0x00000004e50e7825 */ /* 0x000fc600078e0204 */
[----:B------:R1:W-:Y:S04]  /*51340*/  @P5 STG.E desc[UR6][R10.64], R55 ;  /* 0x000000370a005986 */ /* 0x0003e8000c101906 */
[----:B------:R-:W3:Y:S01]  /*51350*/  LDL.LU R229, [R1+0x16ec] ;  /* 0x0016ec0001e57983 */ /* 0x000ee20000300800 */
[----:B------:R-:W-:Y:S02]  /*51360*/  ISETP.LT.AND P4, PT, R7, UR4, !P0 ;  /* 0x0000000407007c0c */ /* 0x000fe4000c781270 */
[----:B------:R-:W-:Y:S01]  /*51370*/  ISETP.LT.AND P0, PT, R8, UR4, !P0 ;  /* 0x0000000408007c0c */ /* 0x000fe2000c701270 */
[----:B------:R-:W-:Y:S01]  /*51380*/  VIADD R0, R6, 0x1c9 ;  /* 0x000001c906007836 */ /* 0x000fe20000000000 */
[----:B------:R-:W-:Y:S01]  /*51390*/  ULDC UR8, c[0x0][0x22c] ;  /* 0x00008b0000087ab9 */ /* 0x000fe20000000800 */
        /* <DEDUP_REMOVED lines=172> */
[----:B------:R-:W-:Y:S01]  /*51e60*/  ISETP.GE.AND P0, PT, R0, UR8, PT ;  /* 0x0000000800007c0c */ /* 0x000fe2000bf06270 */
[----:B------:R-:W-:Y:S01]  /*51e70*/  VIADD R0, R6, 0x1db ;  /* 0x000001db06007836 */ /* 0x000fe20000000000 */
[----:B------:R-:W-:Y:S01]  /*51e80*/  ULDC UR8, c[0x0][0x22c] ;  /* 0x00008b0000087ab9 */ /* 0x000fe20000000800 */
[----:B------:R-:W-:-:S02]  /*51e90*/  ISETP.LT.AND P5, PT, R8, UR4, !P5 ;  /* 0x0000000408007c0c */ /* 0x000fc4000efa1270 */
[C---:B------:R-:W-:Y:S02]  /*51ea0*/  ISETP.LT.AND P4, PT, R7.reuse, UR4, !P0 ;  /* 0x0000000407007c0c */ /* 0x040fe4000c781270 */
[----:B------:R-:W-:Y:S02]  /*51eb0*/  ISETP.GE.AND P3, PT, R0, UR8, PT ;  /* 0x0000000800007c0c */ /* 0x000fe4000bf66270 */
[C---:B------:R-:W-:Y:S02]  /*51ec0*/  ISETP.LT.AND P0, PT, R8.reuse, UR4, !P0 ;  /* 0x0000000408007c0c */ /* 0x040fe4000c701270 */
[----:B------:R2:W-:Y:S01]  /*51ed0*/  @P6 STG.E desc[UR6][R16.64], R104 ;  /* 0x0000006810006986 */ /* 0x0005e2000c101906 */
[----:B------:R-:W-:Y:S02]  /*51ee0*/  ISETP.LT.AND P6, PT, R7, UR4, !P3 ;  /* 0x0000000407007c0c */ /* 0x000fe4000dfc1270 */
[----:B------:R-:W-:Y:S01]  /*51ef0*/  ISETP.LT.AND P3, PT, R8, UR4, !P3 ;  /* 0x0000000408007c0c */ /* 0x000fe2000df61270 */
[----:B------:R-:W-:Y:S01]  /*51f00*/  VIADD R0, R6, 0x1dc ;  /* 0x000001dc06007836 */ /* 0x000fe20000000000 */
[----:B------:R-:W-:Y:S01]  /*51f10*/  ULDC UR8, c[0x0][0x22c] ;  /* 0x00008b0000087ab9 */ /* 0x000fe20000000800 */
[----:B------:R1:W-:Y:S04]  /*51f20*/  @P5 STG.E desc[UR6][R10.64], R100 ;  /* 0x000000640a005986 */ /* 0x0003e8000c101906 */
[----:B------:R3:W-:Y:S04]  /*51f30*/  @P4 STG.E desc[UR6][R12.64], R81 ;  /* 0x000000510c004986 */ /* 0x0007e8000c101906 */
        /* <DEDUP_REMOVED lines=24> */
[----:B------:R-:W-:Y:S01]  /*520c0*/  ULDC UR8, c[0x0][0x22c] ;  /* 0x00008b0000087ab9 */ /* 0x000fe20000000800 */
[----:B------:R-:W4:Y:S01]  /*520d0*/  LDL.LU R165, [R1+0x15fc] ;  /* 0x0015fc0001a57983 */ /* 0x000f220000300800 */
[----:B------:R-:W-:Y:S02]  /*520e0*/  ISETP.LT.AND P6, PT, R7, UR4, !P0 ;  /* 0x0000000407007c0c */ /* 0x000fe4000c7c1270 */
[----:B------:R-:W-:Y:S01]  /*520f0*/  ISETP.GE.AND P3, PT, R0, UR8, PT ;  /* 0x0000000800007c0c */ /* 0x000fe2000bf66270 */
[----:B------:R-:W-:Y:S01]  /*52100*/  VIADD R0, R6, 0x1df ;  /* 0x000001df06007836 */ /* 0x000fe20000000000 */
[----:B------:R-:W-:Y:S01]  /*52110*/  ULDC UR8, c[0x0][0x22c] ;  /* 0x00008b0000087ab9 */ /* 0x000fe20000000800 */
[----:B------:R-:W-:-:S02]  /*52120*/  ISETP.LT.AND P0, PT, R8, UR4, !P0 ;  /* 0x0000000408007c0c */ /* 0x000fc4000c701270 */
[C---:B------:R-:W-:Y:S02]  /*52130*/  ISETP.LT.AND P4, PT, R7.reuse, UR4, !P3 ;  /* 0x0000000407007c0c */ /* 0x040fe4000df81270 */
[----:B------:R-:W-:Y:S02]  /*52140*/  ISETP.GE.AND P5, PT, R0, UR8, PT ;  /* 0x0000000800007c0c */ /* 0x000fe4000bfa6270 */
[----:B------:R-:W-:Y:S02]  /*52150*/  ISETP.LT.AND P3, PT, R8, UR4, !P3 ;  /* 0x0000000408007c0c */ /* 0x000fe4000df61270 */
[----:B------:R2:W-:Y:S01]  /*52160*/  @P6 STG.E desc[UR6][R16.64], R106 ;  /* 0x0000006a10006986 */ /* 0x0005e2000c101906 */
[----:B------:R-:W-:Y:S01]  /*52170*/  ISETP.LT.AND P6, PT, R7, UR4, !P5 ;  /* 0x0000000407007c0c */ /* 0x000fe2000efc1270 */
[----:B------:R-:W-:Y:S01]  /*52180*/  VIADD R0, R6, 0x1e0 ;  /* 0x000001e006007836 */ /* 0x000fe20000000000 */
[----:B------:R-:W-:Y:S02]  /*52190*/  ULDC UR8, c[0x0][0x22c] ;  /* 0x00008b0000087ab9 */ /* 0x000fe40000000800 */
[----:B------:R3:W-:Y:S04]  /*521a0*/  @P0 STG.E desc[UR6][R10.64], R102 ;  /* 0x000000660a000986 */ /* 0x0007e8000c101906 */
[----:B------:R1:W-:Y:S04]  /*521b0*/  @P4 STG.E desc[UR6][R12.64], R83 ;  /* 0x000000530c004986 */ /* 0x0003e8000c101906 */
[----:B------:R4:W-:Y:S01]  /*521c0*/  @P3 STG.E desc[UR6][R14.64], R95 ;  /* 0x0000005f0e003986 */ /* 0x0009e2000c101906 */
[----:B------:R-:W-:-:S02]  /*521d0*/  ISETP.GE.AND P0, PT, R0, UR8, PT ;  /* 0x0000000800007c0c */ /* 0x000fc4000bf06270 */
[----:B------:R-:W-:Y:S01]  /*521e0*/  ISETP.LT.AND P5, PT, R8, UR4, !P5 ;  /* 0x0000000408007c0c */ /* 0x000fe2000efa1270 */
[----:B--2---:R-:W-:-:S04]  /*521f0*/  IMAD.WIDE R16, R228, 0x4, R2 ;  /* 0x00000004e4107825 */ /* 0x004fc800078e0202 */
[----:B---3--:R-:W-:-:S04]  /*52200*/  IMAD.WIDE R10, R229, 0x4, R2 ;  /* 0x00000004e50a7825 */ /* 0x008fc800078e0202 */
[----:B-1----:R-:W-:Y:S01]  /*52210*/  IMAD.WIDE R12, R229, 0x4, R4 ;  /* 0x00000004e50c7825 */ /* 0x002fe200078e0204 */
[----:B------:R1:W-:Y:S04]  /*52220*/  @P6 STG.E desc[UR6][R16.64], R107 ;  /* 0x0000006b10006986 */ /* 0x0003e8000c101906 */
[----:B------:R-:W2:Y:S01]  /*52230*/  LDL.LU R229, [R1+0x15f0] ;  /* 0x0015f00001e57983 */ /* 0x000ea20000300800 */
[----:B------:R-:W-:Y:S01]  /*52240*/  ISETP.LT.AND P4, PT, R7, UR4, !P0 ;  /* 0x0000000407007c0c */ /* 0x000fe2000c781270 */
[----:B----4-:R-:W-:-:S04]  /*52250*/  IMAD.WIDE R14, R166, 0x4, R2 ;  /* 0x00000004a60e7825 */ /* 0x010fc800078e0202 */
[----:B-1----:R-:W-:-:S04]  /*52260*/  IMAD.WIDE R16, R166, 0x4, R4 ;  /* 0x00000004a6107825 */ /* 0x002fc800078e0204 */
[--C-:B------:R-:W-:Y:S01]  /*52270*/  IMAD.WIDE R18, R228, 0x4, R4.reuse ;  /* 0x00000004e4127825 */ /* 0x100fe200078e0204 */
[----:B------:R-:W3:Y:S04]  /*52280*/  LDL.LU R166, [R1+0x15e8] ;  /* 0x0015e80001a67983 */ /* 0x000ee80000300800 */
[----:B------:R-:W4:Y:S01]  /*52290*/  LDL.LU R228, [R1+0x15e0] ;  /* 0x0015e00001e47983 */ /* 0x000f220000300800 */
[----:B------:R-:W-:Y:S01]  /*522a0*/  VIADD R0, R6, 0x1e1 ;  /* 0x000001e106007836 */ /* 0x000fe20000000000 */
[----:B------:R-:W-:Y:S02]  /*522b0*/  ULDC UR8, c[0x0][0x22c] ;  /* 0x00008b0000087ab9 */ /* 0x000fe40000000800 */
[----:B------:R1:W-:Y:S04]  /*522c0*/  @P5 STG.E desc[UR6][R18.64], R103 ;  /* 0x0000006712005986 */ /* 0x0003e8000c101906 */
[----:B------:R1:W-:Y:S02]  /*522d0*/  @P4 STG.E desc[UR6][R10.64], R96 ;  /* 0x000000600a004986 */ /* 0x0003e4000c101906 */
[----:B-1----:R-:W-:-:S04]  /*522e0*/  IMAD.WIDE R18, R167, 0x4, R4 ;  /* 0x00000004a7127825 */ /* 0x002fc800078e0204 */
[----:B------:R-:W-:Y:S02]  /*522f0*/  IMAD.WIDE R10, R167, 0x4, R2 ;  /* 0x00000004a70a7825 */ /* 0x000fe400078e0202 */
[----:B------:R-:W4:Y:S01]  /*52300*/  LDL.LU R167, [R1+0x15d8] ;  /* 0x0015d80001a77983 */ /* 0x000f220000300800 */
[----:B------:R-:W-:Y:S02]  /*52310*/  ISETP.GE.AND P3, PT, R0, UR8, PT ;  /* 0x0000000800007c0c */ /* 0x000fe4000bf66270 */
[----:B------:R-:W-:Y:S01]  /*52320*/  ISETP.LT.AND P0, PT, R8, UR4, !P0 ;  /* 0x0000000408007c0c */ /* 0x000fe2000c701270 */
[----:B------:R-:W-:Y:S01]  /*52330*/  VIADD R0, R6, 0x1e2 ;  /* 0x000001e206007836 */ /* 0x000fe20000000000 */
[----:B------:R-:W-:Y:S01]  /*52340*/  ULDC UR8, c[0x0][0x22c] ;  /* 0x00008b0000087ab9 */ /* 0x000fe20000000800 */
[----:B------:R-:W-:-:S03]  /*52350*/  ISETP.LT.AND P5, PT, R7, UR4, !P3 ;  /* 0x0000000407007c0c */ /* 0x000fc6000dfa1270 */
[----:B------:R-:W-:Y:S01]  /*52360*/  ISETP.GE.AND P6, PT, R0, UR8, PT ;  /* 0x0000000800007c0c */ /* 0x000fe2000bfc6270 */
[----:B------:R-:W-:Y:S01]  /*52370*/  VIADD R0, R6, 0x1e3 ;  /* 0x000001e306007836 */ /* 0x000fe20000000000 */
[----:B------:R-:W-:Y:S01]  /*52380*/  ULDC UR8, c[0x0][0x22c] ;  /* 0x00008b0000087ab9 */ /* 0x000fe20000000800 */
[----:B------:R-:W-:Y:S02]  /*52390*/  ISETP.LT.AND P3, PT, R8, UR4, !P3 ;  /* 0x0000000408007c0c */ /* 0x000fe4000df61270 */
[C---:B------:R-:W-:Y:S02]  /*523a0*/  ISETP.LT.AND P4, PT, R7.reuse, UR4, !P6 ;  /* 0x0000000407007c0c */ /* 0x040fe4000f781270 */
[----:B------:R1:W-:Y:S01]  /*523b0*/  @P0 STG.E desc[UR6][R12.64], R108 ;  /* 0x0000006c0c000986 */ /* 0x0003e2000c101906 */
[----:B------:R-:W-:Y:S02]  /*523c0*/  ISETP.GE.AND P0, PT, R0, UR8, PT ;  /* 0x0000000800007c0c */ /* 0x000fe4000bf06270 */
[----:B------:R-:W-:Y:S01]  /*523d0*/  ISETP.LT.AND P6, PT, R8, UR4, !P6 ;  /* 0x0000000408007c0c */ /* 0x000fe2000f7c1270 */
[----:B------:R1:W-:Y:S01]  /*523e0*/  @P5 STG.E desc[UR6][R14.64], R120 ;  /* 0x000000780e005986 */ /* 0x0003e2000c101906 */
[----:B------:R-:W-:Y:S01]  /*523f0*/  VIADD R0, R6, 0x1e4 ;  /* 0x000001e406007836 */ /* 0x000fe20000000000 */
[----:B------:R-:W-:-:S02]  /*52400*/  ISETP.LT.AND P5, PT, R7, UR4, !P0 ;  /* 0x0000000407007c0c */ /* 0x000fc4000c7a1270 */
[----:B------:R-:W-:Y:S01]  /*52410*/  ISETP.LT.AND P0, PT, R8, UR4, !P0 ;  /* 0x0000000408007c0c */ /* 0x000fe2000c701270 */
[----:B------:R-:W-:Y:S01]  /*52420*/  ULDC UR8, c[0x0][0x22c] ;  /* 0x00008b0000087ab9 */ /* 0x000fe20000000800 */
[----:B------:R-:W-:Y:S01]  /*52430*/  @P3 STG.E desc[UR6][R16.64], R116 ;  /* 0x0000007410003986 */ /* 0x000fe2000c101906 */
[----:B-1----:R-:W-:-:S04]  /*52440*/  IMAD.WIDE R12, R165, 0x4, R2 ;  /* 0x00000004a50c7825 */ /* 0x002fc800078e0202 */
[----:B------:R-:W-:Y:S01]  /*52450*/  IMAD.WIDE R14, R165, 0x4, R4 ;  /* 0x00000004a50e7825 */ /* 0x000fe200078e0204 */
[----:B------:R2:W-:Y:S04]  /*52460*/  @P4 STG.E desc[UR6][R10.64], R97 ;  /* 0x000000610a004986 */ /* 0x0005e8000c101906 */
[----:B------:R-:W4:Y:S04]  /*52470*/  LDL.LU R165, [R1+0x15cc] ;  /* 0x0015cc0001a57983 */ /* 0x000f280000300800 */
[----:B------:R-:W-:Y:S04]  /*52480*/  @P6 STG.E desc[UR6][R18.64], R109 ;  /* 0x0000006d12006986 */ /* 0x000fe8000c101906 */
[----:B------:R3:W-:Y:S01]  /*52490*/  @P5 STG.E desc[UR6][R12.64], R121 ;  /* 0x000000790c005986 */ /* 0x0007e2000c101906 */
[----:B------:R-:W-:-:S03]  /*524a0*/  ISETP.GE.AND P3, PT, R0, UR8, PT ;  /* 0x0000000800007c0c */ /* 0x000fc6000bf66270 */
[----:B------:R1:W-:Y:S01]  /*524b0*/  @P0 STG.E desc[UR6][R14.64], R117 ;  /* 0x000000750e000986 */ /* 0x0003e2000c101906 */
[----:B--2---:R-:W-:-:S04]  /*524c0*/  IMAD.WIDE R10, R229, 0x4, R2 ;  /* 0x00000004e50a7825 */ /* 0x004fc800078e0202 */
[----:B------:R-:W-:-:S04]  /*524d0*/  IMAD.WIDE R16, R229, 0x4, R4 ;  /* 0x00000004e5107825 */ /* 0x000fc800078e0204 */
[C---:B---3--:R-:W-:Y:S01]  /*524e0*/  IMAD.WIDE R12, R166.reuse, 0x4, R2 ;  /* 0x00000004a60c7825 */ /* 0x048fe200078e0202 */
[----:B------:R-:W2:Y:S03]  /*524f0*/  LDL.LU R229, [R1+0x15c0] ;  /* 0x0015c00001e57983 */ /* 0x000ea60000300800 */
[--C-:B-1----:R-:W-:Y:S02]  /*52500*/  IMAD.WIDE R14, R166, 0x4, R4.reuse ;  /* 0x00000004a60e7825 */ /* 0x102fe400078e0204 */
[----:B------:R-:W3:Y:S01]  /*52510*/  LDL.LU R166, [R1+0x15bc] ;  /* 0x0015bc0001a67983 */ /* 0x000ee20000300800 */
[----:B------:R-:W-:Y:S02]  /*52520*/  ISETP.LT.AND P6, PT, R7, UR4, !P3 ;  /* 0x0000000407007c0c */ /* 0x000fe4000dfc1270 */
[----:B------:R-:W-:Y:S01]  /*52530*/  ISETP.LT.AND P3, PT, R8, UR4, !P3 ;  /* 0x0000000408007c0c */ /* 0x000fe2000df61270 */
[----:B----4-:R-:W-:-:S10]  /*52540*/  IMAD.WIDE R22, R167, 0x4, R4 ;  /* 0x00000004a7167825 */ /* 0x010fd400078e0204 */
[----:B------:R-:W-:Y:S04]  /*52550*/  @P6 STG.E desc[UR6][R10.64], R98 ;  /* 0x000000620a006986 */ /* 0x000fe8000c101906 */
[----:B------:R1:W-:Y:S01]  /*52560*/  @P3 STG.E desc[UR6][R16.64], R110 ;  /* 0x0000006e10003986 */ /* 0x0003e2000c101906 */
[----:B------:R-:W-:Y:S01]  /*52570*/  VIADD R0, R6, 0x1e5 ;  /* 0x000001e506007836 */ /* 0x000fe20000000000 */
[----:B------:R-:W-:Y:S01]  /*52580*/  ULDC UR8, c[0x0][0x22c] ;  /* 0x00008b0000087ab9 */ /* 0x000fe20000000800 */
[----:B-1----:R-:W-:Y:S02]  /*52590*/  IMAD.WIDE R16, R167, 0x4, R2 ;  /* 0x00000004a7107825 */ /* 0x002fe400078e0202 */
[----:B------:R-:W4:Y:S01]  /*525a0*/  LDL.LU R167, [R1+0x15b0] ;  /* 0x0015b00001a77983 */ /* 0x000f220000300800 */
[----:B------:R-:W-:Y:S01]  /*525b0*/  ISETP.GE.AND P4, PT, R0, UR8, PT ;  /* 0x0000000800007c0c */ /* 0x000fe2000bf86270 */
[----:B------:R-:W-:Y:S01]  /*525c0*/  VIADD R0, R6, 0x1e6 ;  /* 0x000001e606007836 */ /* 0x000fe20000000000 */
[----:B------:R-:W-:-:S02]  /*525d0*/  ULDC UR8, c[0x0][0x22c] ;  /* 0x00008b0000087ab9 */ /* 0x000fc40000000800 */
[C---:B------:R-:W-:Y:S02]  /*525e0*/  ISETP.LT.AND P0, PT, R7.reuse, UR4, !P4 ;  /* 0x0000000407007c0c */ /* 0x040fe4000e701270 */
[----:B------:R-:W-:Y:S02]  /*525f0*/  ISETP.GE.AND P5, PT, R0, UR8, PT ;  /* 0x0000000800007c0c */ /* 0x000fe4000bfa6270 */
[----:B------:R-:W-:Y:S01]  /*52600*/  ISETP.LT.AND P4, PT, R8, UR4, !P4 ;  /* 0x0000000408007c0c */ /* 0x000fe2000e781270 */
[----:B------:R-:W-:Y:S01]  /*52610*/  VIADD R0, R6, 0x1e7 ;  /* 0x000001e706007836 */ /* 0x000fe20000000000 */
[----:B------:R-:W-:Y:S01]  /*52620*/  ULDC UR8, c[0x0][0x22c] ;  /* 0x00008b0000087ab9 */ /* 0x000fe20000000800 */
[----:B------:R-:W-:Y:S01]  /*52630*/  ISETP.LT.AND P6, PT, R7, UR4, !P5 ;  /* 0x0000000407007c0c */ /* 0x000fe2000efc1270 */
[----:B------:R-:W-:Y:S02]  /*52640*/  IMAD.WIDE R18, R228, 0x4, R2 ;  /* 0x00000004e4127825 */ /* 0x000fe400078e0202 */
[----:B------:R-:W-:-:S02]  /*52650*/  ISETP.GE.AND P3, PT, R0, UR8, PT ;  /* 0x0000000800007c0c */ /* 0x000fc4000bf66270 */
[----:B------:R-:W-:Y:S01]  /*52660*/  ISETP.LT.AND P5, PT, R8, UR4, !P5 ;  /* 0x0000000408007c0c */ /* 0x000fe2000efa1270 */
[----:B------:R1:W-:Y:S01]  /*52670*/  @P0 STG.E desc[UR6][R12.64], R122 ;  /* 0x0000007a0c000986 */ /* 0x0003e2000c101906 */
[----:B------:R-:W-:-:S03]  /*52680*/  ISETP.LT.AND P0, PT, R7, UR4, !P3 ;  /* 0x0000000407007c0c */ /* 0x000fc6000df01270 */
[----:B------:R-:W-:Y:S01]  /*52690*/  @P4 STG.E desc[UR6][R14.64], R118 ;  /* 0x000000760e004986 */ /* 0x000fe2000c101906 */
[----:B------:R-:W-:-:S03]  /*526a0*/  ISETP.LT.AND P3, PT, R8, UR4, !P3 ;  /* 0x0000000408007c0c */ /* 0x000fc6000df61270 */
[----:B------:R-:W-:Y:S01]  /*526b0*/  @P6 STG.E desc[UR6][R18.64], R99 ;  /* 0x0000006312006986 */ /* 0x000fe2000c101906 */
[----:B------:R-:W-:Y:S01]  /*526c0*/  ISETP.LT.AND P6, PT, R7, UR4, !P1 ;  /* 0x0000000407007c0c */ /* 0x000fe2000cfc1270 */
[----:B------:R-:W-:Y:S02]  /*526d0*/  IMAD.WIDE R10, R228, 0x4, R4 ;  /* 0x00000004e40a7825 */ /* 0x000fe400078e0204 */
[----:B------:R-:W4:Y:S02]  /*526e0*/  LDL.LU R228, [R1+0x15a4] ;  /* 0x0015a40001e47983 */ /* 0x000f240000300800 */
[C---:B-1----:R-:W-:Y:S02]  /*526f0*/  IMAD.WIDE R12, R165.reuse, 0x4, R2 ;  /* 0x00000004a50c7825 */ /* 0x042fe400078e0202 */
[----:B------:R1:W-:Y:S04]  /*52700*/  @P5 STG.E desc[UR6][R10.64], R111 ;  /* 0x0000006f0a005986 */ /* 0x0003e8000c101906 */
[----:B------:R2:W-:Y:S04]  /*52710*/  @P0 STG.E desc[UR6][R16.64], R123 ;  /* 0x0000007b10000986 */ /* 0x0005e8000c101906 */
[----:B------:R-:W-:Y:S04]  /*52720*/  @P3 STG.E desc[UR6][R22.64], R119 ;  /* 0x0000007716003986 */ /* 0x000fe8000c101906 */
[----:B------:R3:W-:Y:S01]  /*52730*/  @P6 STG.E desc[UR6][R12.64], R112 ;  /* 0x000000700c006986 */ /* 0x0007e2000c101906 */
[----:B-1----:R-:W-:Y:S01]  /*52740*/  IMAD.WIDE R10, R165, 0x4, R4 ;  /* 0x00000004a50a7825 */ /* 0x002fe200078e0204 */
[----:B------:R-:W-:-:S02]  /*52750*/  ISETP.LT.AND P1, PT, R8, UR4, !P1 ;  /* 0x0000000408007c0c */ /* 0x000fc4000cf21270 */
[----:B------:R-:W-:-:S11]  /*52760*/  ISETP.LT.AND P0, PT, R7, UR4, !P2 ;  /* 0x0000000407007c0c */ /* 0x000fd6000d701270 */
[----:B------:R4:W-:Y:S01]  /*52770*/  @P1 STG.E desc[UR6][R10.64], R124 ;  /* 0x0000007c0a001986 */ /* 0x0009e2000c101906 */
[----:B--2---:R-:W-:-:S04]  /*52780*/  IMAD.WIDE R14, R229, 0x4, R2 ;  /* 0x00000004e50e7825 */ /* 0x004fc800078e0202 */
[----:B------:R-:W-:-:S04]  /*52790*/  IMAD.WIDE R16, R229, 0x4, R4 ;  /* 0x00000004e5107825 */ /* 0x000fc800078e0204 */
[C---:B---3--:R-:W-:Y:S01]  /*527a0*/  IMAD.WIDE R18, R166.reuse, 0x4, R2 ;  /* 0x00000004a6127825 */ /* 0x048fe200078e0202 */
[----:B------:R-:W2:Y:S03]  /*527b0*/  LDL.LU R229, [R1+0x159c] ;  /* 0x00159c0001e57983 */ /* 0x000ea60000300800 */
[----:B------:R-:W-:Y:S01]  /*527c0*/  IMAD.WIDE R12, R166, 0x4, R4 ;  /* 0x00000004a60c7825 */ /* 0x000fe200078e0204 */
[----:B------:R-:W3:Y:S04]  /*527d0*/  LDL.LU R165, [R1+0x1594] ;  /* 0x0015940001a57983 */ /* 0x000ee80000300800 */
[----:B------:R-:W3:Y:S04]  /*527e0*/  LDL.LU R166, [R1+0x158c] ;  /* 0x00158c0001a67983 */ /* 0x000ee80000300800 */
[----:B------:R1:W-:Y:S01]  /*527f0*/  @P0 STG.E desc[UR6][R14.64], R136 ;  /* 0x000000880e000986 */ /* 0x0003e2000c101906 */
[----:B----4-:R-:W-:-:S04]  /*52800*/  IMAD.WIDE R10, R167, 0x4, R2 ;  /* 0x00000004a70a7825 */ /* 0x010fc800078e0202 */
[----:B-1----:R-:W-:Y:S02]  /*52810*/  IMAD.WIDE R14, R167, 0x4, R4 ;  /* 0x00000004a70e7825 */ /* 0x002fe400078e0204 */
[----:B------:R-:W4:Y:S01]  /*52820*/  LDL.LU R167, [R1+0x1580] ;  /* 0x0015800001a77983 */ /* 0x000f220000300800 */
[----:B------:R-:W-:Y:S02]  /*52830*/  ISETP.GE.AND P4, PT, R9, UR5, PT ;  /* 0x0000000509007c0c */ /* 0x000fe4000bf86270 */
[----:B------:R-:W-:Y:S01]  /*52840*/  ISETP.LT.AND P2, PT, R8, UR4, !P2 ;  /* 0x0000000408007c0c */ /* 0x000fe2000d741270 */
[----:B------:R-:W-:Y:S01]  /*52850*/  VIADD R0, R6, 0x1eb ;  /* 0x000001eb06007836 */ /* 0x000fe20000000000 */
[----:B------:R-:W-:-:S04]  /*52860*/  ISETP.LT.AND P3, PT, R7, UR4, !P4 ;  /* 0x0000000407007c0c */ /* 0x000fc8000e761270 */
[----:B------:R-:W-:Y:S01]  /*52870*/  ISETP.GE.AND P5, PT, R0, UR5, PT ;  /* 0x0000000500007c0c */ /* 0x000fe2000bfa6270 */
[----:B------:R-:W-:Y:S01]  /*52880*/  VIADD R0, R6, 0x1ec ;  /* 0x000001ec06007836 */ /* 0x000fe20000000000 */
[----:B------:R-:W-:-:S04]  /*52890*/  ISETP.LT.AND P4, PT, R8, UR4, !P4 ;  /* 0x0000000408007c0c */ /* 0x000fc8000e781270 */
[----:B------:R-:W-:Y:S01]  /*528a0*/  ISETP.GE.AND P6, PT, R0, UR5, PT ;  /* 0x0000000500007c0c */ /* 0x000fe2000bfc6270 */
[----:B------:R1:W-:Y:S01]  /*528b0*/  @P2 STG.E desc[UR6][R16.64], R132 ;  /* 0x0000008410002986 */ /* 0x0003e2000c101906 */
[----:B------:R-:W-:-:S03]  /*528c0*/  ISETP.LT.AND P2, PT, R7, UR4, !P5 ;  /* 0x0000000407007c0c */ /* 0x000fc6000ef41270 */
[----:B------:R-:W-:Y:S01]  /*528d0*/  @P3 STG.E desc[UR6][R18.64], R113 ;  /* 0x0000007112003986 */ /* 0x000fe2000c101906 */
[----:B------:R-:W-:Y:S02]  /*528e0*/  ISETP.LT.AND P5, PT, R8, UR4, !P5 ;  /* 0x0000000408007c0c */ /* 0x000fe4000efa1270 */
[----:B------:R-:W-:Y:S01]  /*528f0*/  ISETP.LT.AND P3, PT, R7, UR4, !P6 ;  /* 0x0000000407007c0c */ /* 0x000fe2000f761270 */
[C---:B------:R-:W-:Y:S02]  /*52900*/  VIADD R0, R6.reuse, 0x1ed ;  /* 0x000001ed06007836 */ /* 0x040fe40000000000 */
[----:B------:R-:W-:Y:S01]  /*52910*/  VIADD R9, R6, 0x1ee ;  /* 0x000001ee06097836 */ /* 0x000fe20000000000 */
[----:B------:R1:W-:Y:S02]  /*52920*/  @P4 STG.E desc[UR6][R12.64], R125 ;  /* 0x0000007d0c004986 */ /* 0x0003e4000c101906 */
[----:B-1----:R-:W-:Y:S02]  /*52930*/  IMAD.WIDE R16, R228, 0x4, R2 ;  /* 0x00000004e4107825 */ /* 0x002fe400078e0202 */
[----:B------:R-:W-:Y:S04]  /*52940*/  @P2 STG.E desc[UR6][R10.64], R137 ;  /* 0x000000890a002986 */ /* 0x000fe8000c101906 */
[----:B------:R3:W-:Y:S01]  /*52950*/  @P5 STG.E desc[UR6][R14.64], R133 ;  /* 0x000000850e005986 */ /* 0x0007e2000c101906 */
[----:B------:R-:W-:-:S03]  /*52960*/  ISETP.GE.AND P1, PT, R0, UR5, PT ;  /* 0x0000000500007c0c */ /* 0x000fc6000bf26270 */
[----:B------:R1:W-:Y:S01]  /*52970*/  @P3 STG.E desc[UR6][R16.64], R114 ;  /* 0x0000007210003986 */ /* 0x0003e2000c101906 */
[----:B------:R-:W-:Y:S01]  /*52980*/  IMAD.WIDE R12, R228, 0x4, R4 ;  /* 0x00000004e40c7825 */ /* 0x000fe200078e0204 */
[----:B------:R-:W-:Y:S02]  /*52990*/  ISETP.GE.AND P0, PT, R9, UR5, PT ;  /* 0x0000000509007c0c */ /* 0x000fe4000bf06270 */
[C---:B------:R-:W-:Y:S02]  /*529a0*/  ISETP.LT.AND P6, PT, R8.reuse, UR4, !P6 ;  /* 0x0000000408007c0c */ /* 0x040fe4000f7c1270 */
[C---:B------:R-:W-:Y:S02]  /*529b0*/  ISETP.LT.AND P2, PT, R7.reuse, UR4, !P1 ;  /* 0x0000000407007c0c */ /* 0x040fe4000cf41270 */
[----:B------:R-:W-:Y:S02]  /*529c0*/  ISETP.LT.AND P1, PT, R8, UR4, !P1 ;  /* 0x0000000408007c0c */ /* 0x000fe4000cf21270 */
[----:B------:R-:W-:-:S07]  /*529d0*/  ISETP.LT.AND P5, PT, R7, UR4, !P0 ;  /* 0x0000000407007c0c */ /* 0x000fce000c7a1270 */
[----:B------:R-:W-:Y:S01]  /*529e0*/  @P6 STG.E desc[UR6][R12.64], R126 ;  /* 0x0000007e0c006986 */ /* 0x000fe2000c101906 */
[----:B--2---:R-:W-:-:S04]  /*529f0*/  IMAD.WIDE R18, R229, 0x4, R2 ;  /* 0x00000004e5127825 */ /* 0x004fc800078e0202 */
[----:B------:R-:W-:-:S04]  /*52a00*/  IMAD.WIDE R22, R229, 0x4, R4 ;  /* 0x00000004e5167825 */ /* 0x000fc800078e0204 */
[C---:B---3--:R-:W-:Y:S01]  /*52a10*/  IMAD.WIDE R14, R166.reuse, 0x4, R2 ;  /* 0x00000004a60e7825 */ /* 0x048fe200078e0202 */
[----:B------:R-:W2:Y:S04]  /*52a20*/  LDL.LU R229, [R1+0x1574] ;  /* 0x0015740001e57983 */ /* 0x000ea80000300800 */
[----:B------:R-:W3:Y:S01]  /*52a30*/  LDL.LU R228, [R1+0x1570] ;  /* 0x0015700001e47983 */ /* 0x000ee20000300800 */
[----:B-1----:R-:W-:-:S03]  /*52a40*/  IMAD.WIDE R16, R166, 0x4, R4 ;  /* 0x00000004a6107825 */ /* 0x002fc600078e0204 */
[----:B------:R-:W3:Y:S01]  /*52a50*/  LDL.LU R166, [R1+0x1564] ;  /* 0x0015640001a67983 */ /* 0x000ee20000300800 */
[----:B------:R-:W-:-:S03]  /*52a60*/  IMAD.WIDE R10, R165, 0x4, R2 ;  /* 0x00000004a50a7825 */ /* 0x000fc600078e0202 */
[----:B------:R4:W-:Y:S04]  /*52a70*/  @P2 STG.E desc[UR6][R18.64], R138 ;  /* 0x0000008a12002986 */ /* 0x0009e8000c101906 */
[----:B------:R-:W-:Y:S04]  /*52a80*/  @P1 STG.E desc[UR6][R22.64], R134 ;  /* 0x0000008616001986 */ /* 0x000fe8000c101906 */
[----:B------:R1:W-:Y:S01]  /*52a90*/  @P5 STG.E desc[UR6][R10.64], R115 ;  /* 0x000000730a005986 */ /* 0x0003e2000c101906 */
[----:B----4-:R-:W-:-:S04]  /*52aa0*/  IMAD.WIDE R18, R167, 0x4, R2 ;  /* 0x00000004a7127825 */ /* 0x010fc800078e0202 */
[----:B-1----:R-:W-:Y:S02]  /*52ab0*/  IMAD.WIDE R10, R167, 0x4, R4 ;  /* 0x00000004a70a7825 */ /* 0x002fe400078e0204 */
[----:B------:R-:W4:Y:S02]  /*52ac0*/  LDL.LU R167, [R1+0x1558] ;  /* 0x0015580001a77983 */ /* 0x000f240000300800 */
[C---:B------:R-:W-:Y:S02]  /*52ad0*/  VIADD R0, R6.reuse, 0x1ef ;  /* 0x000001ef06007836 */ /* 0x040fe40000000000 */
[----:B------:R-:W-:Y:S01]  /*52ae0*/  VIADD R9, R6, 0x1f0 ;  /* 0x000001f006097836 */ /* 0x000fe20000000000 */
[----:B------:R-:W-:Y:S02]  /*52af0*/  ISETP.LT.AND P0, PT, R8, UR4, !P0 ;  /* 0x0000000408007c0c */ /* 0x000fe4000c701270 */
[----:B------:R-:W-:Y:S02]  /*52b00*/  ISETP.GE.AND P4, PT, R0, UR5, PT ;  /* 0x0000000500007c0c */ /* 0x000fe4000bf86270 */
[----:B------:R-:W-:-:S02]  /*52b10*/  ISETP.GE.AND P3, PT, R9, UR5, PT ;  /* 0x0000000509007c0c */ /* 0x000fc4000bf66270 */
[C---:B------:R-:W-:Y:S02]  /*52b20*/  ISETP.LT.AND P1, PT, R7.reuse, UR4, !P4 ;  /* 0x0000000407007c0c */ /* 0x040fe4000e721270 */
[----:B------:R-:W-:Y:S02]  /*52b30*/  ISETP.LT.AND P4, PT, R8, UR4, !P4 ;  /* 0x0000000408007c0c */ /* 0x000fe4000e781270 */
[----:B------:R-:W-:Y:S01]  /*52b40*/  ISETP.LT.AND P2, PT, R7, UR4, !P3 ;  /* 0x0000000407007c0c */ /* 0x000fe2000df41270 */
[----:B------:R-:W-:Y:S02]  /*52b50*/  VIADD R0, R6, 0x1f1 ;  /* 0x000001f106007836 */ /* 0x000fe40000000000 */
[----:B------:R-:W-:Y:S02]  /*52b60*/  IMAD.WIDE R12, R165, 0x4, R4 ;  /* 0x00000004a50c7825 */ /* 0x000fe400078e0204 */
[----:B------:R-:W4:Y:S01]  /*52b70*/  LDL.LU R165, [R1+0x1550] ;  /* 0x0015500001a57983 */ /* 0x000f220000300800 */
[----:B------:R-:W-:Y:S01]  /*52b80*/  ISETP.GE.AND P6, PT, R0, UR5, PT ;  /* 0x0000000500007c0c */ /* 0x000fe2000bfc6270 */
[----:B------:R-:W-:-:S02]  /*52b90*/  VIADD R0, R6, 0x1f2 ;  /* 0x000001f206007836 */ /* 0x000fc40000000000 */
[----:B------:R2:W-:Y:S04]  /*52ba0*/  @P0 STG.E desc[UR6][R12.64], R127 ;  /* 0x0000007f0c000986 */ /* 0x0005e8000c101906 */
[----:B------:R1:W-:Y:S01]  /*52bb0*/  @P1 STG.E desc[UR6][R14.64], R139 ;  /* 0x0000008b0e001986 */ /* 0x0003e2000c101906 */
[----:B------:R-:W-:-:S03]  /*52bc0*/  ISETP.LT.AND P3, PT, R8, UR4, !P3 ;  /* 0x0000000408007c0c */ /* 0x000fc6000df61270 */
[----:B------:R-:W-:Y:S04]  /*52bd0*/  @P4 STG.E desc[UR6][R16.64], R135 ;  /* 0x0000008710004986 */ /* 0x000fe8000c101906 */
[----:B------:R3:W-:Y:S01]  /*52be0*/  @P2 STG.E desc[UR6][R18.64], R128 ;  /* 0x0000008012002986 */ /* 0x0007e2000c101906 */
[----:B------:R-:W-:Y:S02]  /*52bf0*/  ISETP.GE.AND P5, PT, R0, UR5, PT ;  /* 0x0000000500007c0c */ /* 0x000fe4000bfa6270 */
[C---:B------:R-:W-:Y:S02]  /*52c00*/  ISETP.LT.AND P2, PT, R7.reuse, UR4, !P6 ;  /* 0x0000000407007c0c */ /* 0x040fe4000f741270 */
[----:B------:R-:W-:Y:S02]  /*52c10*/  ISETP.LT.AND P6, PT, R8, UR4, !P6 ;  /* 0x0000000408007c0c */ /* 0x000fe4000f7c1270 */
[----:B------:R-:W-:-:S02]  /*52c20*/  ISETP.LT.AND P4, PT, R7, UR4, !P5 ;  /* 0x0000000407007c0c */ /* 0x000fc4000ef81270 */
[----:B------:R-:W-:Y:S01]  /*52c30*/  ISETP.LT.AND P5, PT, R8, UR4, !P5 ;  /* 0x0000000408007c0c */ /* 0x000fe2000efa1270 */
[----:B------:R3:W-:Y:S01]  /*52c40*/  @P3 STG.E desc[UR6][R10.64], R140 ;  /* 0x0000008c0a003986 */ /* 0x0007e2000c101906 */
[----:B--2---:R-:W-:-:S04]  /*52c50*/  IMAD.WIDE R12, R229, 0x4, R2 ;  /* 0x00000004e50c7825 */ /* 0x004fc800078e0202 */
[----:B-1----:R-:W-:-:S04]  /*52c60*/  IMAD.WIDE R14, R229, 0x4, R4 ;  /* 0x00000004e50e7825 */ /* 0x002fc800078e0204 */
[C---:B---3--:R-:W-:Y:S01]  /*52c70*/  IMAD.WIDE R18, R166.reuse, 0x4, R2 ;  /* 0x00000004a6127825 */ /* 0x048fe200078e0202 */
[----:B------:R-:W2:Y:S03]  /*52c80*/  LDL.LU R229, [R1+0x1548] ;  /* 0x0015480001e57983 */ /* 0x000ea60000300800 */
[----:B------:R-:W-:Y:S02]  /*52c90*/  IMAD.WIDE R22, R166, 0x4, R4 ;  /* 0x00000004a6167825 */ /* 0x000fe400078e0204 */
[----:B------:R-:W3:Y:S02]  /*52ca0*/  LDL.LU R166, [R1+0x1540] ;  /* 0x0015400001a67983 */ /* 0x000ee40000300800 */
[----:B------:R-:W-:-:S04]  /*52cb0*/  IMAD.WIDE R16, R228, 0x4, R2 ;  /* 0x00000004e4107825 */ /* 0x000fc800078e0202 */
[----:B------:R-:W-:Y:S01]  /*52cc0*/  IMAD.WIDE R10, R228, 0x4, R4 ;  /* 0x00000004e40a7825 */ /* 0x000fe200078e0204 */
[----:B------:R4:W-:Y:S04]  /*52cd0*/  @P2 STG.E desc[UR6][R12.64], R152 ;  /* 0x000000980c002986 */ /* 0x0009e8000c101906 */
[----:B------:R-:W-:Y:S04]  /*52ce0*/  @P6 STG.E desc[UR6][R14.64], R156 ;  /* 0x0000009c0e006986 */ /* 0x000fe8000c101906 */
[----:B------:R-:W-:Y:S04]  /*52cf0*/  @P4 STG.E desc[UR6][R16.64], R129 ;  /* 0x0000008110004986 */ /* 0x000fe8000c101906 */
[----:B------:R-:W3:Y:S04]  /*52d00*/  LDL.LU R228, [R1+0x1534] ;  /* 0x0015340001e47983 */ /* 0x000ee80000300800 */
[----:B------:R1:W-:Y:S01]  /*52d10*/  @P5 STG.E desc[UR6][R10.64], R141 ;  /* 0x0000008d0a005986 */ /* 0x0003e2000c101906 */
[----:B----4-:R-:W-:-:S04]  /*52d20*/  IMAD.WIDE R12, R167, 0x4, R2 ;  /* 0x00000004a70c7825 */ /* 0x010fc800078e0202 */
[----:B-1----:R-:W-:Y:S02]  /*52d30*/  IMAD.WIDE R10, R167, 0x4, R4 ;  /* 0x00000004a70a7825 */ /* 0x002fe400078e0204 */
[----:B------:R-:W4:Y:S02]  /*52d40*/  LDL.LU R167, [R1+0x1528] ;  /* 0x0015280001a77983 */ /* 0x000f240000300800 */
[----:B------:R-:W-:-:S05]  /*52d50*/  VIADD R0, R6, 0x1f3 ;  /* 0x000001f306007836 */ /* 0x000fca0000000000 */
[----:B------:R-:W-:Y:S01]  /*52d60*/  ISETP.GE.AND P0, PT, R0, UR5, PT ;  /* 0x0000000500007c0c */ /* 0x000fe2000bf06270 */
[----:B------:R-:W-:-:S03]  /*52d70*/  VIADD R9, R6, 0x1f4 ;  /* 0x000001f406097836 */ /* 0x000fc60000000000 */
[----:B------:R-:W-:Y:S01]  /*52d80*/  ISETP.LT.AND P2, PT, R7, UR4, !P0 ;  /* 0x0000000407007c0c */ /* 0x000fe2000c741270 */
[----:B------:R-:W-:Y:S01]  /*52d90*/  VIADD R0, R6, 0x1f5 ;  /* 0x000001f506007836 */ /* 0x000fe20000000000 */
[----:B------:R-:W-:Y:S02]  /*52da0*/  ISETP.GE.AND P1, PT, R9, UR5, PT ;  /* 0x0000000509007c0c */ /* 0x000fe4000bf26270 */
[----:B------:R-:W-:Y:S02]  /*52db0*/  ISETP.LT.AND P0, PT, R8, UR4, !P0 ;  /* 0x0000000408007c0c */ /* 0x000fe4000c701270 */
[----:B------:R-:W-:Y:S02]  /*52dc0*/  ISETP.GE.AND P3, PT, R0, UR5, PT ;  /* 0x0000000500007c0c */ /* 0x000fe4000bf66270 */
[----:B------:R-:W-:Y:S02]  /*52dd0*/  ISETP.LT.AND P6, PT, R7, UR4, !P1 ;  /* 0x0000000407007c0c */ /* 0x000fe4000cfc1270 */
[----:B------:R-:W-:-:S03]  /*52de0*/  ISETP.LT.AND P1, PT, R8, UR4, !P1 ;  /* 0x0000000408007c0c */ /* 0x000fc6000cf21270 */
[----:B------:R2:W-:Y:S01]  /*52df0*/  @P2 STG.E desc[UR6][R18.64], R153 ;  /* 0x0000009912002986 */ /* 0x0005e2000c101906 */
[----:B------:R-:W-:Y:S01]  /*52e00*/  ISETP.LT.AND P2, PT, R7, UR4, !P3 ;  /* 0x0000000407007c0c */ /* 0x000fe2000df41270 */
[----:B------:R-:W-:-:S04]  /*52e10*/  IMAD.WIDE R14, R165, 0x4, R2 ;  /* 0x00000004a50e7825 */ /* 0x000fc800078e0202 */
[----:B------:R-:W-:Y:S01]  /*52e20*/  VIADD R9, R6, 0x1f6 ;  /* 0x000001f606097836 */ /* 0x000fe20000000000 */
[----:B------:R-:W-:Y:S04]  /*52e30*/  @P0 STG.E desc[UR6][R22.64], R157 ;  /* 0x0000009d16000986 */ /* 0x000fe8000c101906 */
[----:B------:R1:W-:Y:S04]  /*52e40*/  @P6 STG.E desc[UR6][R12.64], R130 ;  /* 0x000000820c006986 */ /* 0x0003e8000c101906 */
[----:B------:R3:W-:Y:S01]  /*52e50*/  @P1 STG.E desc[UR6][R10.64], R142 ;  /* 0x0000008e0a001986 */ /* 0x0007e2000c101906 */
[----:B------:R-:W-:-:S03]  /*52e60*/  ISETP.GE.AND P4, PT, R9, UR5, PT ;  /* 0x0000000509007c0c */ /* 0x000fc6000bf86270 */
[----:B------:R3:W-:Y:S01]  /*52e70*/  @P2 STG.E desc[UR6][R14.64], R154 ;  /* 0x0000009a0e002986 */ /* 0x0007e2000c101906 */
[----:B------:R-:W-:Y:S02]  /*52e80*/  ISETP.LT.AND P3, PT, R8, UR4, !P3 ;  /* 0x0000000408007c0c */ /* 0x000fe4000df61270 */
[----:B------:R-:W-:Y:S01]  /*52e90*/  ISETP.LT.AND P6, PT, R7, UR4, !P4 ;  /* 0x0000000407007c0c */ /* 0x000fe2000e7c1270 */
[----:B------:R-:W-:-:S10]  /*52ea0*/  IMAD.WIDE R16, R165, 0x4, R4 ;  /* 0x00000004a5107825 */ /* 0x000fd400078e0204 */
[----:B------:R-:W-:Y:S01]  /*52eb0*/  @P3 STG.E desc[UR6][R16.64], R158 ;  /* 0x0000009e10003986 */ /* 0x000fe2000c101906 */
[----:B--2---:R-:W-:-:S04]  /*52ec0*/  IMAD.WIDE R18, R229, 0x4, R2 ;  /* 0x00000004e5127825 */ /* 0x004fc800078e0202 */
[----:B-1----:R-:W-:-:S04]  /*52ed0*/  IMAD.WIDE R12, R229, 0x4, R4 ;  /* 0x00000004e50c7825 */ /* 0x002fc800078e0204 */
[C---:B---3--:R-:W-:Y:S01]  /*52ee0*/  IMAD.WIDE R10, R166.reuse, 0x4, R2 ;  /* 0x00000004a60a7825 */ /* 0x048fe200078e0202 */
[----:B------:R-:W2:Y:S03]  /*52ef0*/  LDL.LU R229, [R1+0x1524] ;  /* 0x0015240001e57983 */ /* 0x000ea60000300800 */
[----:B------:R-:W-:Y:S02]  /*52f00*/  IMAD.WIDE R14, R166, 0x4, R4 ;  /* 0x00000004a60e7825 */ /* 0x000fe400078e0204 */
[----:B------:R-:W3:Y:S04]  /*52f10*/  LDL.LU R166, [R1+0x1518] ;  /* 0x0015180001a67983 */ /* 0x000ee80000300800 */
[----:B------:R4:W-:Y:S02]  /*52f20*/  @P6 STG.E desc[UR6][R18.64], R131 ;  /* 0x0000008312006986 */ /* 0x0009e4000c101906 */
[----:B----4-:R-:W-:-:S04]  /*52f30*/  IMAD.WIDE R18, R167, 0x4, R2 ;  /* 0x00000004a7127825 */ /* 0x010fc800078e0202 */
[----:B------:R-:W-:Y:S02]  /*52f40*/  IMAD.WIDE R20, R167, 0x4, R4 ;  /* 0x00000004a7147825 */ /* 0x000fe400078e0204 */
[----:B------:R-:W4:Y:S02]  /*52f50*/  LDL.LU R167, [R1+0x1748] ;  /* 0x0017480001a77983 */ /* 0x000f240000300800 */
[----:B------:R-:W-:Y:S01]  /*52f60*/  VIADD R0, R6, 0x1f7 ;  /* 0x000001f706007836 */ /* 0x000fe20000000000 */
[----:B------:R-:W-:-:S04]  /*52f70*/  ISETP.LT.AND P4, PT, R8, UR4, !P4 ;  /* 0x0000000408007c0c */ /* 0x000fc8000e781270 */
[----:B------:R-:W-:Y:S01]  /*52f80*/  ISETP.GE.AND P5, PT, R0, UR5, PT ;  /* 0x0000000500007c0c */ /* 0x000fe2000bfa6270 */
[----:B------:R-:W-:-:S05]  /*52f90*/  VIADD R0, R6, 0x1f8 ;  /* 0x000001f806007836 */ /* 0x000fca0000000000 */
[----:B------:R-:W-:Y:S01]  /*52fa0*/  ISETP.GE.AND P0, PT, R0, UR5, PT ;  /* 0x0000000500007c0c */ /* 0x000fe2000bf06270 */
[----:B------:R-:W-:Y:S01]  /*52fb0*/  VIADD R0, R6, 0x1f9 ;  /* 0x000001f906007836 */ /* 0x000fe20000000000 */
[C---:B------:R-:W-:Y:S02]  /*52fc0*/  ISETP.LT.AND P2, PT, R7.reuse, UR4, !P5 ;  /* 0x0000000407007c0c */ /* 0x040fe4000ef41270 */
[----:B------:R-:W-:Y:S02]  /*52fd0*/  ISETP.LT.AND P5, PT, R8, UR4, !P5 ;  /* 0x0000000408007c0c */ /* 0x000fe4000efa1270 */
[----:B------:R-:W-:Y:S02]  /*52fe0*/  ISETP.LT.AND P6, PT, R7, UR4, !P0 ;  /* 0x0000000407007c0c */ /* 0x000fe4000c7c1270 */
[----:B------:R-:W-:Y:S01]  /*52ff0*/  ISETP.GE.AND P1, PT, R0, UR5, PT ;  /* 0x0000000500007c0c */ /* 0x000fe2000bf26270 */
[----:B------:R-:W-:Y:S01]  /*53000*/  VIADD R0, R6, 0x1fa ;  /* 0x000001fa06007836 */ /* 0x000fe20000000000 */
[----:B------:R1:W-:Y:S01]  /*53010*/  @P4 STG.E desc[UR6][R12.64], R143 ;  /* 0x0000008f0c004986 */ /* 0x0003e2000c101906 */
[----:B------:R-:W-:-:S02]  /*53020*/  ISETP.LT.AND P0, PT, R8, UR4, !P0 ;  /* 0x0000000408007c0c */ /* 0x000fc4000c701270 */
[----:B------:R-:W-:Y:S02]  /*53030*/  ISETP.LT.AND P4, PT, R7, UR4, !P1 ;  /* 0x0000000407007c0c */ /* 0x000fe4000cf81270 */
[----:B------:R-:W-:Y:S02]  /*53040*/  ISETP.LT.AND P1, PT, R8, UR4, !P1 ;  /* 0x0000000408007c0c */ /* 0x000fe4000cf21270 */
[----:B------:R-:W-:Y:S01]  /*53050*/  ISETP.GE.AND P3, PT, R0, UR5, PT ;  /* 0x0000000500007c0c */ /* 0x000fe2000bf66270 */
[----:B------:R-:W-:Y:S02]  /*53060*/  VIADD R0, R6, 0x1fb ;  /* 0x000001fb06007836 */ /* 0x000fe40000000000 */
[----:B------:R-:W-:Y:S01]  /*53070*/  IMAD.WIDE R16, R228, 0x4, R2 ;  /* 0x00000004e4107825 */ /* 0x000fe200078e0202 */
[----:B------:R-:W-:Y:S04]  /*53080*/  @P2 STG.E desc[UR6][R10.64], R155 ;  /* 0x0000009b0a002986 */ /* 0x000fe8000c101906 */
[----:B------:R-:W-:Y:S01]  /*53090*/  @P5 STG.E desc[UR6][R14.64], R159 ;  /* 0x0000009f0e005986 */ /* 0x000fe2000c101906 */
[----:B------:R-:W-:Y:S01]  /*530a0*/  ISETP.GE.AND P2, PT, R0, UR5, PT ;  /* 0x0000000500007c0c */ /* 0x000fe2000bf46270 */
[----:B-1----:R-:W-:-:S04]  /*530b0*/  IMAD.WIDE R12, R228, 0x4, R4 ;  /* 0x00000004e40c7825 */ /* 0x002fc800078e0204 */
[----:B------:R-:W-:Y:S01]  /*530c0*/  VIADD R0, R6, 0x1fc ;  /* 0x000001fc06007836 */ /* 0x000fe20000000000 */
[----:B------:R-:W-:Y:S04]  /*530d0*/  @P6 STG.E desc[UR6][R16.64], R144 ;  /* 0x0000009010006986 */ /* 0x000fe8000c101906 */
[----:B------:R-:W-:Y:S01]  /*530e0*/  @P0 STG.E desc[UR6][R12.64], R160 ;  /* 0x000000a00c000986 */ /* 0x000fe2000c101906 */
[----:B------:R-:W-:-:S03]  /*530f0*/  ISETP.LT.AND P6, PT, R7, UR4, !P3 ;  /* 0x0000000407007c0c */ /* 0x000fc6000dfc1270 */
[----:B------:R1:W-:Y:S01]  /*53100*/  @P4 STG.E desc[UR6][R18.64], R148 ;  /* 0x0000009412004986 */ /* 0x0003e2000c101906 */
[----:B------:R-:W-:-:S03]  /*53110*/  ISETP.GE.AND P5, PT, R0, UR5, PT ;  /* 0x0000000500007c0c */ /* 0x000fc6000bfa6270 */
[----:B------:R-:W-:Y:S01]  /*53120*/  @P1 STG.E desc[UR6][R20.64], R24 ;  /* 0x0000001814001986 */ /* 0x000fe2000c101906 */
[C---:B------:R-:W-:Y:S02]  /*53130*/  ISETP.LT.AND P3, PT, R8.reuse, UR4, !P3 ;  /* 0x0000000408007c0c */ /* 0x040fe4000df61270 */
[C---:B------:R-:W-:Y:S02]  /*53140*/  ISETP.LT.AND P1, PT, R7.reuse, UR4, !P2 ;  /* 0x0000000407007c0c */ /* 0x040fe4000d721270 */
[----:B------:R-:W-:Y:S02]  /*53150*/  ISETP.LT.AND P2, PT, R8, UR4, !P2 ;  /* 0x0000000408007c0c */ /* 0x000fe4000d741270 */
[----:B------:R-:W-:Y:S01]  /*53160*/  ISETP.LT.AND P4, PT, R7, UR4, !P5 ;  /* 0x0000000407007c0c */ /* 0x000fe2000ef81270 */
[C---:B------:R-:W-:Y:S02]  /*53170*/  VIADD R9, R6.reuse, 0x1fd ;  /* 0x000001fd06097836 */ /* 0x040fe40000000000 */
[----:B------:R-:W-:-:S02]  /*53180*/  VIADD R0, R6, 0x1fe ;  /* 0x000001fe06007836 */ /* 0x000fc40000000000 */
[----:B------:R-:W-:Y:S01]  /*53190*/  VIADD R6, R6, 0x1ff ;  /* 0x000001ff06067836 */ /* 0x000fe20000000000 */
[----:B------:R-:W-:Y:S01]  /*531a0*/  ISETP.GE.AND P0, PT, R9, UR5, PT ;  /* 0x0000000509007c0c */ /* 0x000fe2000bf06270 */
[----:B-1----:R-:W-:Y:S01]  /*531b0*/  IMAD.WIDE R18, R252, 0x4, R2 ;  /* 0x00000004fc127825 */ /* 0x002fe200078e0202 */
[----:B------:R-:W-:-:S03]  /*531c0*/  ISETP.LT.AND P5, PT, R8, UR4, !P5 ;  /* 0x0000000408007c0c */ /* 0x000fc6000efa1270 */
[----:B--2---:R-:W-:-:S04]  /*531d0*/  IMAD.WIDE R10, R229, 0x4, R2 ;  /* 0x00000004e50a7825 */ /* 0x004fc800078e0202 */
[----:B------:R-:W-:-:S04]  /*531e0*/  IMAD.WIDE R12, R229, 0x4, R4 ;  /* 0x00000004e50c7825 */ /* 0x000fc800078e0204 */
[----:B---3--:R-:W-:-:S04]  /*531f0*/  IMAD.WIDE R14, R166, 0x4, R2 ;  /* 0x00000004a60e7825 */ /* 0x008fc800078e0202 */
[----:B------:R-:W-:Y:S01]  /*53200*/  IMAD.WIDE R16, R166, 0x4, R4 ;  /* 0x00000004a6107825 */ /* 0x000fe200078e0204 */
[----:B------:R1:W-:Y:S04]  /*53210*/  @P6 STG.E desc[UR6][R10.64], R145 ;  /* 0x000000910a006986 */ /* 0x0003e8000c101906 */
[----:B------:R2:W-:Y:S01]  /*53220*/  @P3 STG.E desc[UR6][R12.64], R161 ;  /* 0x000000a10c003986 */ /* 0x0005e2000c101906 */
[----:B------:R-:W-:-:S03]  /*53230*/  ISETP.GE.AND P6, PT, R0, UR5, PT ;  /* 0x0000000500007c0c */ /* 0x000fc6000bfc6270 */
[----:B------:R3:W-:Y:S04]  /*53240*/  @P1 STG.E desc[UR6][R14.64], R149 ;  /* 0x000000950e001986 */ /* 0x0007e8000c101906 */
[----:B------:R3:W-:Y:S01]  /*53250*/  @P2 STG.E desc[UR6][R16.64], R25 ;  /* 0x0000001910002986 */ /* 0x0007e2000c101906 */
[----:B------:R-:W-:Y:S02]  /*53260*/  ISETP.GE.AND P3, PT, R6, UR5, PT ;  /* 0x0000000506007c0c */ /* 0x000fe4000bf66270 */
[C---:B------:R-:W-:Y:S01]  /*53270*/  ISETP.LT.AND P2, PT, R7.reuse, UR4, !P0 ;  /* 0x0000000407007c0c */ /* 0x040fe2000c741270 */
[----:B------:R3:W-:Y:S01]  /*53280*/  @P4 STG.E desc[UR6][R18.64], R146 ;  /* 0x0000009212004986 */ /* 0x0007e2000c101906 */
[----:B------:R-:W-:Y:S02]  /*53290*/  ISETP.LT.AND P0, PT, R8, UR4, !P0 ;  /* 0x0000000408007c0c */ /* 0x000fe4000c701270 */
[----:B------:R-:W-:-:S02]  /*532a0*/  ISETP.LT.AND P4, PT, R7, UR4, !P6 ;  /* 0x0000000407007c0c */ /* 0x000fc4000f781270 */
[C---:B------:R-:W-:Y:S02]  /*532b0*/  ISETP.LT.AND P6, PT, R8.reuse, UR4, !P6 ;  /* 0x0000000408007c0c */ /* 0x040fe4000f7c1270 */
[----:B------:R-:W-:Y:S02]  /*532c0*/  ISETP.LT.AND P1, PT, R7, UR4, !P3 ;  /* 0x0000000407007c0c */ /* 0x000fe4000df21270 */
[----:B------:R-:W-:Y:S01]  /*532d0*/  ISETP.LT.AND P3, PT, R8, UR4, !P3 ;  /* 0x0000000408007c0c */ /* 0x000fe2000df61270 */
[----:B------:R-:W-:-:S04]  /*532e0*/  IMAD.WIDE R6, R252, 0x4, R4 ;  /* 0x00000004fc067825 */ /* 0x000fc800078e0204 */
[----:B------:R-:W-:-:S04]  /*532f0*/  IMAD.WIDE R8, R231, 0x4, R2 ;  /* 0x00000004e7087825 */ /* 0x000fc800078e0202 */
[----:B-1----:R-:W-:-:S04]  /*53300*/  IMAD.WIDE R10, R231, 0x4, R4 ;  /* 0x00000004e70a7825 */ /* 0x002fc800078e0204 */
[----:B--2---:R-:W-:-:S04]  /*53310*/  IMAD.WIDE R12, R230, 0x4, R2 ;  /* 0x00000004e60c7825 */ /* 0x004fc800078e0202 */
[----:B------:R-:W-:Y:S01]  /*53320*/  IMAD.WIDE R230, R230, 0x4, R4 ;  /* 0x00000004e6e67825 */ /* 0x000fe200078e0204 */
[----:B------:R3:W-:Y:S04]  /*53330*/  @P5 STG.E desc[UR6][R6.64], R162 ;  /* 0x000000a206005986 */ /* 0x0007e8000c101906 */
[----:B------:R3:W-:Y:S04]  /*53340*/  @P2 STG.E desc[UR6][R8.64], R150 ;  /* 0x0000009608002986 */ /* 0x0007e8000c101906 */
[----:B------:R3:W-:Y:S04]  /*53350*/  @P0 STG.E desc[UR6][R10.64], R26 ;  /* 0x0000001a0a000986 */ /* 0x0007e8000c101906 */
[----:B------:R3:W-:Y:S04]  /*53360*/  @P4 STG.E desc[UR6][R12.64], R147 ;  /* 0x000000930c004986 */ /* 0x0007e8000c101906 */
[----:B------:R3:W-:Y:S01]  /*53370*/  @P6 STG.E desc[UR6][R230.64], R163 ;  /* 0x000000a3e6006986 */ /* 0x0007e2000c101906 */
[----:B----4-:R-:W-:-:S04]  /*53380*/  IMAD.WIDE R2, R167, 0x4, R2 ;  /* 0x00000004a7027825 */ /* 0x010fc800078e0202 */
[----:B------:R-:W-:Y:S01]  /*53390*/  IMAD.WIDE R4, R167, 0x4, R4 ;  /* 0x00000004a7047825 */ /* 0x000fe200078e0204 */
[----:B------:R3:W-:Y:S01]  /*533a0*/  @P1 STG.E desc[UR6][R2.64], R151 ;  /* 0x0000009702001986 */ /* 0x0007e2000c101906 */
[----:B------:R-:W-:Y:S05]  /*533b0*/  @!P3 EXIT ;  /* 0x000000000000b94d */ /* 0x000fea0003800000 */
[----:B------:R-:W-:Y:S01]  /*533c0*/  STG.E desc[UR6][R4.64], R27 ;  /* 0x0000001b04007986 */ /* 0x000fe2000c101906 */
[----:B------:R-:W-:Y:S05]  /*533d0*/  EXIT ;  /* 0x000000000000794d */ /* 0x000fea0003800000 */
.L_x_2:
[----:B------:R-:W-:-:S00]  /*533e0*/  BRA `(.L_x_2) ;  /* 0xfffffffc00fc7947 */ /* 0x000fc0000383ffff */
[----:B------:R-:W-:-:S00]  /*533f0*/  NOP ;  /* 0x0000000000007918 */ /* 0x000fc00000000000 */
        /* <DEDUP_REMOVED lines=8> */
.L_x_3:


//--------------------- .nv.shared.matmul_kernel  --------------------------
	.section	.nv.shared.matmul_kernel,"aw",@nobits
	.sectionflags	@""
	.align	16
	.zero		1024


//--------------------- .nv.shared.reserved.0     --------------------------
	.section	.nv.shared.reserved.0,"aw",@nobits
	.weak		__nv_reservedSMEM_offset_0_alias
	.size		__nv_reservedSMEM_offset_0_alias, 0, 0
	.other		__nv_reservedSMEM_offset_0_alias,@"STO_CUDA_RESERVED_SHARED STV_DEFAULT"
__nv_reservedSMEM_offset_0_alias:
	.zero		0


//--------------------- .nv.constant0.matmul_kernel --------------------------
	.section	.nv.constant0.matmul_kernel,"a",@progbits
	.sectionflags	@""
	.align	4
.nv.constant0.matmul_kernel:
	.zero		608


//--------------------- SYMBOLS --------------------------

	.type		.nv.reservedSmem.offset0,@object
	.size		.nv.reservedSmem.offset0,0x4
